def matmul_kernel(
    a_ptr,
    b_ptr,
    c_ptr,
    M,
    N,
    K,
    stride_am,
    stride_ak,
    stride_bk,
    stride_bn,
    stride_cm,
    stride_cn,
    BLOCK_M: tl.constexpr,
    BLOCK_N: tl.constexpr,
    BLOCK_K: tl.constexpr,
    GROUP_M: tl.constexpr,
):
    pid = tl.program_id(axis=0)
    num_pid_m = tl.cdiv(M, BLOCK_M)
    num_pid_n = tl.cdiv(N, BLOCK_N)
    num_pid_in_group = GROUP_M * num_pid_n
    group_id = pid // num_pid_in_group
    first_pid_m = group_id * GROUP_M
    group_size_m = min(num_pid_m - first_pid_m, GROUP_M)
    pid_m = first_pid_m + ((pid % num_pid_in_group) % group_size_m)
    pid_n = (pid % num_pid_in_group) // group_size_m

    offs_am = (pid_m * BLOCK_M + tl.arange(0, BLOCK_M)) % M
    offs_bn = (pid_n * BLOCK_N + tl.arange(0, BLOCK_N)) % N
    offs_k = tl.arange(0, BLOCK_K)
    a_ptrs = a_ptr + offs_am[:, None] * stride_am + offs_k[None, :] * stride_ak
    b_ptrs = b_ptr + offs_k[:, None] * stride_bk + offs_bn[None, :] * stride_bn

    acc = tl.zeros((BLOCK_M, BLOCK_N), dtype=tl.float32)
    for kk in range(0, tl.cdiv(K, BLOCK_K)):
        a = tl.load(a_ptrs, mask=offs_k[None, :] < K - kk * BLOCK_K, other=0.0)
        b = tl.load(b_ptrs, mask=offs_k[:, None] < K - kk * BLOCK_K, other=0.0)
        acc = tl.dot(a, b, acc)
        a_ptrs += BLOCK_K * stride_ak
        b_ptrs += BLOCK_K * stride_bk

    c = acc.to(c_ptr.dtype.element_ty)
    offs_cm = pid_m * BLOCK_M + tl.arange(0, BLOCK_M)
    offs_cn = pid_n * BLOCK_N + tl.arange(0, BLOCK_N)
    c_ptrs = c_ptr + offs_cm[:, None] * stride_cm + offs_cn[None, :] * stride_cn
    mask = (offs_cm[:, None] < M) & (offs_cn[None, :] < N)
    tl.store(c_ptrs, c, mask=mask)

# config = {"BLOCK_K": 128, "BLOCK_M": 256, "BLOCK_N": 256, "GROUP_M": 4, "arch": "sm_80", "dtype": "bf16", "num_ctas": 1, "num_stages": 3, "num_warps": 4}
# arch = sm_80


// ===== COMPILED SASS (sm_80) =====

	.target	sm_80

	.elftype	@"ET_EXEC"


//--------------------- .note.nv.tkinfo           --------------------------
	.section	.note.nv.tkinfo,"",@"SHT_NOTE"
	.sectionflags	@"SHF_NOTE_NV_TKINFO"
	.tkinfo
        /*0018*/ 	.word	0x00000002
        /*0030*/ 	.string	""
        /*0030*/ 	.string	"ptxas"
        /*0030*/ 	.string	"Cuda compilation tools, release 13.0, V13.0.88"
        /*0030*/ 	.string	"Build cuda_13.0.r13.0/compiler.36424714_0"
        /*0030*/ 	.string	"-v  -suppress-debug-info  -lineinfo  -arch sm_80 "



//--------------------- .note.nv.cuinfo           --------------------------
	.section	.note.nv.cuinfo,"",@"SHT_NOTE"
	.sectionflags	@"SHF_NOTE_NV_CUINFO"
        /*0018*/ 	.short	0x0002
        /*001a*/ 	.short	0x0050
        /*001c*/ 	.short	0x0082
	.zero		2


//--------------------- .nv.info                  --------------------------
	.section	.nv.info,"",@"SHT_CUDA_INFO"
	.align	4


	//----- nvinfo : EIATTR_REGCOUNT
	.align		4
        /*0000*/ 	.byte	0x04, 0x2f
        /*0002*/ 	.short	(.L_1 - .L_0)
	.align		4
.L_0:
        /*0004*/ 	.word	index@(matmul_kernel)
        /*0008*/ 	.word	0x00000020


	//----- nvinfo : EIATTR_FRAME_SIZE
	.align		4
.L_1:
        /*000c*/ 	.byte	0x04, 0x11
        /*000e*/ 	.short	(.L_3 - .L_2)
	.align		4
.L_2:
        /*0010*/ 	.word	index@(matmul_kernel)
        /*0014*/ 	.word	0x000075b8


	//----- nvinfo : EIATTR_MIN_STACK_SIZE
	.align		4
.L_3:
        /*0018*/ 	.byte	0x04, 0x12
        /*001a*/ 	.short	(.L_5 - .L_4)
	.align		4
.L_4:
        /*001c*/ 	.word	index@(matmul_kernel)
        /*0020*/ 	.word	0x000075b8
.L_5:


//--------------------- .nv.info.matmul_kernel    --------------------------
	.section	.nv.info.matmul_kernel,"",@"SHT_CUDA_INFO"
	.sectionflags	@""
	.align	4


	//----- nvinfo : EIATTR_CUDA_API_VERSION
	.align		4
        /*0000*/ 	.byte	0x04, 0x37
        /*0002*/ 	.short	(.L_7 - .L_6)
.L_6:
        /*0004*/ 	.word	0x00000082


	//----- nvinfo : EIATTR_SW2861232_WAR
	.align		4
.L_7:
        /*0008*/ 	.byte	0x01, 0x35
	.zero		2


	//----- nvinfo : EIATTR_PARAM_CBANK
	.align		4
        /*000c*/ 	.byte	0x04, 0x0a
        /*000e*/ 	.short	(.L_9 - .L_8)
	.align		4
.L_8:
        /*0010*/ 	.word	index@(.nv.constant0.matmul_kernel)
        /*0014*/ 	.short	0x0160
        /*0016*/ 	.short	0x0050


	//----- nvinfo : EIATTR_CBANK_PARAM_SIZE
	.align		4
.L_9:
        /*0018*/ 	.byte	0x03, 0x19
        /*001a*/ 	.short	0x0050


	//----- nvinfo : EIATTR_KPARAM_INFO
	.align		4
        /*001c*/ 	.byte	0x04, 0x17
        /*001e*/ 	.short	(.L_11 - .L_10)
.L_10:
        /*0020*/ 	.word	0x00000000
        /*0024*/ 	.short	0x000d
        /*0026*/ 	.short	0x0048
        /*0028*/ 	.byte	0x00, 0xf4, 0x21, 0x00


	//----- nvinfo : EIATTR_KPARAM_INFO
	.align		4
.L_11:
        /*002c*/ 	.byte	0x04, 0x17
        /*002e*/ 	.short	(.L_13 - .L_12)
.L_12:
        /*0030*/ 	.word	0x00000000
        /*0034*/ 	.short	0x000c
        /*0036*/ 	.short	0x0040
        /*0038*/ 	.byte	0x00, 0xf4, 0x21, 0x00


	//----- nvinfo : EIATTR_KPARAM_INFO
	.align		4
.L_13:
        /*003c*/ 	.byte	0x04, 0x17
        /*003e*/ 	.short	(.L_15 - .L_14)
.L_14:
        /*0040*/ 	.word	0x00000000
        /*0044*/ 	.short	0x000b
        /*0046*/ 	.short	0x0038
        /*0048*/ 	.byte	0x00, 0xf0, 0x11, 0x00


	//----- nvinfo : EIATTR_KPARAM_INFO
	.align		4
.L_15:
        /*004c*/ 	.byte	0x04, 0x17
        /*004e*/ 	.short	(.L_17 - .L_16)
.L_16:
        /*0050*/ 	.word	0x00000000
        /*0054*/ 	.short	0x000a
        /*0056*/ 	.short	0x0034
        /*0058*/ 	.byte	0x00, 0xf0, 0x11, 0x00


	//----- nvinfo : EIATTR_KPARAM_INFO
	.align		4
.L_17:
        /*005c*/ 	.byte	0x04, 0x17
        /*005e*/ 	.short	(.L_19 - .L_18)
.L_18:
        /*0060*/ 	.word	0x00000000
        /*0064*/ 	.short	0x0009
        /*0066*/ 	.short	0x0030
        /*0068*/ 	.byte	0x00, 0xf0, 0x11, 0x00


	//----- nvinfo : EIATTR_KPARAM_INFO
	.align		4
.L_19:
        /*006c*/ 	.byte	0x04, 0x17
        /*006e*/ 	.short	(.L_21 - .L_20)
.L_20:
        /*0070*/ 	.word	0x00000000
        /*0074*/ 	.short	0x0008
        /*0076*/ 	.short	0x002c
        /*0078*/ 	.byte	0x00, 0xf0, 0x11, 0x00


	//----- nvinfo : EIATTR_KPARAM_INFO
	.align		4
.L_21:
        /*007c*/ 	.byte	0x04, 0x17
        /*007e*/ 	.short	(.L_23 - .L_22)
.L_22:
        /*0080*/ 	.word	0x00000000
        /*0084*/ 	.short	0x0007
        /*0086*/ 	.short	0x0028
        /*0088*/ 	.byte	0x00, 0xf0, 0x11, 0x00


	//----- nvinfo : EIATTR_KPARAM_INFO
	.align		4
.L_23:
        /*008c*/ 	.byte	0x04, 0x17
        /*008e*/ 	.short	(.L_25 - .L_24)
.L_24:
        /*0090*/ 	.word	0x00000000
        /*0094*/ 	.short	0x0006
        /*0096*/ 	.short	0x0024
        /*0098*/ 	.byte	0x00, 0xf0, 0x11, 0x00


	//----- nvinfo : EIATTR_KPARAM_INFO
	.align		4
.L_25:
        /*009c*/ 	.byte	0x04, 0x17
        /*009e*/ 	.short	(.L_27 - .L_26)
.L_26:
        /*00a0*/ 	.word	0x00000000
        /*00a4*/ 	.short	0x0005
        /*00a6*/ 	.short	0x0020
        /*00a8*/ 	.byte	0x00, 0xf0, 0x11, 0x00


	//----- nvinfo : EIATTR_KPARAM_INFO
	.align		4
.L_27:
        /*00ac*/ 	.byte	0x04, 0x17
        /*00ae*/ 	.short	(.L_29 - .L_28)
.L_28:
        /*00b0*/ 	.word	0x00000000
        /*00b4*/ 	.short	0x0004
        /*00b6*/ 	.short	0x001c
        /*00b8*/ 	.byte	0x00, 0xf0, 0x11, 0x00


	//----- nvinfo : EIATTR_KPARAM_INFO
	.align		4
.L_29:
        /*00bc*/ 	.byte	0x04, 0x17
        /*00be*/ 	.short	(.L_31 - .L_30)
.L_30:
        /*00c0*/ 	.word	0x00000000
        /*00c4*/ 	.short	0x0003
        /*00c6*/ 	.short	0x0018
        /*00c8*/ 	.byte	0x00, 0xf0, 0x11, 0x00


	//----- nvinfo : EIATTR_KPARAM_INFO
	.align		4
.L_31:
        /*00cc*/ 	.byte	0x04, 0x17
        /*00ce*/ 	.short	(.L_33 - .L_32)
.L_32:
        /*00d0*/ 	.word	0x00000000
        /*00d4*/ 	.short	0x0002
        /*00d6*/ 	.short	0x0010
        /*00d8*/ 	.byte	0x00, 0xf4, 0x21, 0x00


	//----- nvinfo : EIATTR_KPARAM_INFO
	.align		4
.L_33:
        /*00dc*/ 	.byte	0x04, 0x17
        /*00de*/ 	.short	(.L_35 - .L_34)
.L_34:
        /*00e0*/ 	.word	0x00000000
        /*00e4*/ 	.short	0x0001
        /*00e6*/ 	.short	0x0008
        /*00e8*/ 	.byte	0x00, 0xf4, 0x21, 0x00


	//----- nvinfo : EIATTR_KPARAM_INFO
	.align		4
.L_35:
        /*00ec*/ 	.byte	0x04, 0x17
        /*00ee*/ 	.short	(.L_37 - .L_36)
.L_36:
        /*00f0*/ 	.word	0x00000000
        /*00f4*/ 	.short	0x0000
        /*00f6*/ 	.short	0x0000
        /*00f8*/ 	.byte	0x00, 0xf4, 0x21, 0x00


	//----- nvinfo : EIATTR_MAXREG_COUNT
	.align		4
.L_37:
        /*00fc*/ 	.byte	0x03, 0x1b
        /*00fe*/ 	.short	0x00ff


	//----- nvinfo : EIATTR_NUM_BARRIERS
	.align		4
        /*0100*/ 	.byte	0x02, 0x4c
        /*0102*/ 	.byte	0x01
	.zero		1


	//----- nvinfo : EIATTR_ANNOTATIONS
	.align		4
        /*0104*/ 	.byte	0x04, 0x55
        /*0106*/ 	.short	(.L_39 - .L_38)


	//   ....[0]....
.L_38:
        /*0108*/ 	.word	0x00000001
        /*010c*/ 	.byte	0xd0, 0x04, 0x00, 0x00, 0x01, 0x00, 0x00, 0x00, 0x30, 0x05, 0x00, 0x00, 0x01, 0x00, 0x00, 0x00
        /* <DEDUP_REMOVED lines=3846> */
        /*f17c*/ 	.byte	0x50, 0x9b, 0x03, 0x00


	//----- nvinfo : EIATTR_MERCURY_ISA_VERSION
	.align		4
.L_39:
        /*f180*/ 	.byte	0x03, 0x5f
        /*f182*/ 	.short	0x0000


	//----- nvinfo : EIATTR_EXIT_INSTR_OFFSETS
	.align		4
        /*f184*/ 	.byte	0x04, 0x1c
        /*f186*/ 	.short	(.L_41 - .L_40)


	//   ....[0]....
.L_40:
        /*f188*/ 	.word	0x00099e70


	//   ....[1]....
        /*f18c*/ 	.word	0x00099ea0


	//----- nvinfo : EIATTR_REQNTID
	.align		4
.L_41:
        /*f190*/ 	.byte	0x04, 0x10
        /*f192*/ 	.short	(.L_43 - .L_42)
.L_42:
        /*f194*/ 	.word	0x00000080
        /*f198*/ 	.word	0x00000001
        /*f19c*/ 	.word	0x00000001
.L_43:


//--------------------- .nv.callgraph             --------------------------
	.section	.nv.callgraph,"",@"SHT_CUDA_CALLGRAPH"
	.align	4
	.sectionentsize	8
	.align		4
        /*0000*/ 	.word	0x00000000
	.align		4
        /*0004*/ 	.word	0xffffffff
	.align		4
        /*0008*/ 	.word	0x00000000
	.align		4
        /*000c*/ 	.word	0xfffffffe
	.align		4
        /*0010*/ 	.word	0x00000000
	.align		4
        /*0014*/ 	.word	0xfffffffd
	.align		4
        /*0018*/ 	.word	0x00000000
	.align		4
        /*001c*/ 	.word	0xfffffffc


//--------------------- .nv.rel.action            --------------------------
	.section	.nv.rel.action,"",@"SHT_CUDA_RELOCINFO"
	.align	8
	.sectionentsize	8
        /*0000*/ 	.byte	0x73, 0x00, 0x00, 0x00, 0x00, 0x00, 0x00, 0x00, 0x00, 0x00, 0x00, 0x11, 0x25, 0x00, 0x05, 0x36


//--------------------- .nv.constant0.matmul_kernel --------------------------
	.section	.nv.constant0.matmul_kernel,"a",@progbits
	.sectionflags	@""
	.align	4
.nv.constant0.matmul_kernel:
	.zero		432


//--------------------- .text.matmul_kernel       --------------------------
	.section	.text.matmul_kernel,"ax",@progbits
	.sectioninfo	@"SHI_REGISTERS=32"
	.align	128
        .global         matmul_kernel
        .type           matmul_kernel,@function
        .size           matmul_kernel,(.L_x_5 - matmul_kernel)
        .other          matmul_kernel,@"STO_CUDA_ENTRY STV_DEFAULT"
matmul_kernel:
.text.matmul_kernel:
[----:B------:R-:W-:-:S04]  /*0000*/  IMAD.MOV.U32 R1, RZ, RZ, c[0x0][0x28] ;  /* 0x00000a00ff017624 */ /* 0x000fc800078e00ff */
[----:B------:R-:W-:Y:S01]  /*0010*/  IMAD.MOV.U32 R6, RZ, RZ, 0xff ;  /* 0x000000ffff067424 */ /* 0x000fe200078e00ff */
[----:B------:R-:W-:Y:S01]  /*0020*/  IADD3 R1, R1, -0x75b8, RZ ;  /* 0xffff8a4801017810 */ /* 0x000fe20007ffe0ff */
[----:B------:R-:W0:Y:S01]  /*0030*/  S2R R12, SR_TID.X ;  /* 0x00000000000c7919 */ /* 0x000e220000002100 */
[----:B------:R-:W-:Y:S02]  /*0040*/  ULDC.64 UR6, c[0x0][0x118] ;  /* 0x0000460000067ab9 */ /* 0x000fe40000000a00 */
[----:B------:R-:W-:-:S04]  /*0050*/  IADD3 R0, R6, c[0x0][0x17c], RZ ;  /* 0x00005f0006007a10 */ /* 0x000fc80007ffe0ff */
[----:B------:R-:W-:-:S04]  /*0060*/  SHF.R.S32.HI R3, RZ, 0x1f, R0 ;  /* 0x0000001fff037819 */ /* 0x000fc80000011400 */
[----:B------:R-:W-:-:S04]  /*0070*/  LEA.HI R3, R3, R0, RZ, 0x8 ;  /* 0x0000000003037211 */ /* 0x000fc800078f40ff */
[----:B------:R-:W-:Y:S02]  /*0080*/  SHF.R.S32.HI R0, RZ, 0x8, R3 ;  /* 0x00000008ff007819 */ /* 0x000fe40000011403 */
[----:B------:R-:W1:Y:S03]  /*0090*/  S2R R3, SR_CTAID.X ;  /* 0x0000000000037919 */ /* 0x000e660000002500 */
[----:B------:R-:W-:Y:S01]  /*00a0*/  IMAD.SHL.U32 R0, R0, 0x4, RZ ;  /* 0x0000000400007824 */ /* 0x000fe200078e00ff */
[----:B0-----:R-:W-:-:S04]  /*00b0*/  LOP3.LUT R15, R12, 0x7f, RZ, 0xc0, !PT ;  /* 0x0000007f0c0f7812 */ /* 0x001fc800078ec0ff */
[-C--:B------:R-:W-:Y:S02]  /*00c0*/  IABS R7, R0.reuse ;  /* 0x0000000000077213 */ /* 0x080fe40000000000 */
[----:B------:R-:W-:Y:S02]  /*00d0*/  IABS R11, R0 ;  /* 0x00000000000b7213 */ /* 0x000fe40000000000 */
[----:B------:R-:W0:Y:S01]  /*00e0*/  I2F.RP R2, R7 ;  /* 0x0000000700027306 */ /* 0x000e220000209400 */
[----:B-1----:R-:W-:-:S07]  /*00f0*/  IABS R10, R3 ;  /* 0x00000003000a7213 */ /* 0x002fce0000000000 */
[----:B0-----:R-:W0:Y:S02]  /*0100*/  MUFU.RCP R2, R2 ;  /* 0x0000000200027308 */ /* 0x001e240000001000 */
[----:B0-----:R-:W-:Y:S01]  /*0110*/  IADD3 R4, R2, 0xffffffe, RZ ;  /* 0x0ffffffe02047810 */ /* 0x001fe20007ffe0ff */
[----:B------:R-:W-:-:S05]  /*0120*/  IMAD.MOV R2, RZ, RZ, -R11 ;  /* 0x000000ffff027224 */ /* 0x000fca00078e0a0b */
[----:B------:R0:W1:Y:S02]  /*0130*/  F2I.FTZ.U32.TRUNC.NTZ R5, R4 ;  /* 0x0000000400057305 */ /* 0x000064000021f000 */
[----:B0-----:R-:W-:Y:S02]  /*0140*/  IMAD.MOV.U32 R4, RZ, RZ, RZ ;  /* 0x000000ffff047224 */ /* 0x001fe400078e00ff */
[----:B-1----:R-:W-:-:S04]  /*0150*/  IMAD.MOV R8, RZ, RZ, -R5 ;  /* 0x000000ffff087224 */ /* 0x002fc800078e0a05 */
[----:B------:R-:W-:Y:S02]  /*0160*/  IMAD R9, R8, R7, RZ ;  /* 0x0000000708097224 */ /* 0x000fe400078e02ff */
[----:B------:R-:W-:Y:S02]  /*0170*/  IMAD.MOV.U32 R8, RZ, RZ, R10 ;  /* 0x000000ffff087224 */ /* 0x000fe400078e000a */
[----:B------:R-:W-:-:S06]  /*0180*/  IMAD.HI.U32 R5, R5, R9, R4 ;  /* 0x0000000905057227 */ /* 0x000fcc00078e0004 */
[----:B------:R-:W-:-:S04]  /*0190*/  IMAD.HI.U32 R5, R5, R8, RZ ;  /* 0x0000000805057227 */ /* 0x000fc800078e00ff */
[----:B------:R-:W-:-:S05]  /*01a0*/  IMAD R2, R5, R2, R8 ;  /* 0x0000000205027224 */ /* 0x000fca00078e0208 */
[----:B------:R-:W-:-:S13]  /*01b0*/  ISETP.GT.U32.AND P1, PT, R7, R2, PT ;  /* 0x000000020700720c */ /* 0x000fda0003f24070 */
[----:B------:R-:W-:Y:S01]  /*01c0*/  @!P1 IMAD.IADD R2, R2, 0x1, -R7 ;  /* 0x0000000102029824 */ /* 0x000fe200078e0a07 */
[----:B------:R-:W-:Y:S02]  /*01d0*/  @!P1 IADD3 R5, R5, 0x1, RZ ;  /* 0x0000000105059810 */ /* 0x000fe40007ffe0ff */
[----:B------:R-:W-:Y:S02]  /*01e0*/  ISETP.NE.AND P1, PT, R0, RZ, PT ;  /* 0x000000ff0000720c */ /* 0x000fe40003f25270 */
[----:B------:R-:W-:Y:S02]  /*01f0*/  ISETP.GE.U32.AND P0, PT, R2, R7, PT ;  /* 0x000000070200720c */ /* 0x000fe40003f06070 */
[----:B------:R-:W-:-:S04]  /*0200*/  LOP3.LUT R2, R3, R0, RZ, 0x3c, !PT ;  /* 0x0000000003027212 */ /* 0x000fc800078e3cff */
[----:B------:R-:W-:Y:S02]  /*0210*/  ISETP.GE.AND P2, PT, R2, RZ, PT ;  /* 0x000000ff0200720c */ /* 0x000fe40003f46270 */
[----:B------:R-:W-:-:S05]  /*0220*/  IADD3 R2, R6, c[0x0][0x178], RZ ;  /* 0x00005e0006027a10 */ /* 0x000fca0007ffe0ff */
[----:B------:R-:W-:-:S05]  /*0230*/  @P0 IADD3 R5, R5, 0x1, RZ ;  /* 0x0000000105050810 */ /* 0x000fca0007ffe0ff */
[----:B------:R-:W-:Y:S01]  /*0240*/  IMAD.MOV.U32 R4, RZ, RZ, R5 ;  /* 0x000000ffff047224 */ /* 0x000fe200078e0005 */
[----:B------:R-:W-:-:S03]  /*0250*/  SHF.R.S32.HI R5, RZ, 0x1f, R2 ;  /* 0x0000001fff057819 */ /* 0x000fc60000011402 */
[----:B------:R-:W-:Y:S01]  /*0260*/  @!P2 IMAD.MOV R4, RZ, RZ, -R4 ;  /* 0x000000ffff04a224 */ /* 0x000fe200078e0a04 */
[----:B------:R-:W-:Y:S02]  /*0270*/  @!P1 LOP3.LUT R4, RZ, R0, RZ, 0x33, !PT ;  /* 0x00000000ff049212 */ /* 0x000fe400078e33ff */
[----:B------:R-:W-:-:S03]  /*0280*/  LEA.HI R5, R5, R2, RZ, 0x8 ;  /* 0x0000000205057211 */ /* 0x000fc600078f40ff */
[----:B------:R-:W-:Y:S02]  /*0290*/  IMAD.SHL.U32 R2, R4, 0x4, RZ ;  /* 0x0000000404027824 */ /* 0x000fe400078e00ff */
[----:B------:R-:W-:-:S03]  /*02a0*/  IMAD.MOV R4, RZ, RZ, -R4 ;  /* 0x000000ffff047224 */ /* 0x000fc600078e0a04 */
[----:B------:R-:W-:Y:S01]  /*02b0*/  LEA.HI.SX32 R5, R5, -R2, 0x18 ;  /* 0x8000000205057211 */ /* 0x000fe200078fc2ff */
[----:B------:R-:W-:Y:S02]  /*02c0*/  IMAD R13, R0, R4, R3 ;  /* 0x00000004000d7224 */ /* 0x000fe400078e0203 */
[----:B------:R-:W-:Y:S01]  /*02d0*/  IMAD.MOV.U32 R4, RZ, RZ, RZ ;  /* 0x000000ffff047224 */ /* 0x000fe200078e00ff */
[----:B------:R-:W-:Y:S02]  /*02e0*/  IMNMX R6, R5, 0x4, PT ;  /* 0x0000000405067817 */ /* 0x000fe40003800200 */
[----:B------:R-:W-:Y:S02]  /*02f0*/  IABS R11, R13 ;  /* 0x0000000d000b7213 */ /* 0x000fe40000000000 */
[----:B------:R-:W-:-:S04]  /*0300*/  IABS R9, R6 ;  /* 0x0000000600097213 */ /* 0x000fc80000000000 */
[----:B------:R-:W0:Y:S08]  /*0310*/  I2F.RP R7, R9 ;  /* 0x0000000900077306 */ /* 0x000e300000209400 */
[----:B0-----:R-:W0:Y:S02]  /*0320*/  MUFU.RCP R7, R7 ;  /* 0x0000000700077308 */ /* 0x001e240000001000 */
[----:B0-----:R-:W-:-:S06]  /*0330*/  IADD3 R5, R7, 0xffffffe, RZ ;  /* 0x0ffffffe07057810 */ /* 0x001fcc0007ffe0ff */
[----:B------:R-:W0:Y:S02]  /*0340*/  F2I.FTZ.U32.TRUNC.NTZ R5, R5 ;  /* 0x0000000500057305 */ /* 0x000e24000021f000 */
[----:B0-----:R-:W-:-:S04]  /*0350*/  IMAD.MOV R8, RZ, RZ, -R5 ;  /* 0x000000ffff087224 */ /* 0x001fc800078e0a05 */
[----:B------:R-:W-:-:S04]  /*0360*/  IMAD.MOV.U32 R0, RZ, RZ, R8 ;  /* 0x000000ffff007224 */ /* 0x000fc800078e0008 */
[----:B------:R-:W-:Y:S01]  /*0370*/  IMAD R3, R0, R9, RZ ;  /* 0x0000000900037224 */ /* 0x000fe200078e02ff */
[----:B------:R-:W-:-:S03]  /*0380*/  IABS R0, R6 ;  /* 0x0000000600007213 */ /* 0x000fc60000000000 */
[----:B------:R-:W-:-:S04]  /*0390*/  IMAD.HI.U32 R4, R5, R3, R4 ;  /* 0x0000000305047227 */ /* 0x000fc800078e0004 */
[----:B------:R-:W-:Y:S02]  /*03a0*/  IMAD.MOV R0, RZ, RZ, -R0 ;  /* 0x000000ffff007224 */ /* 0x000fe400078e0a00 */
[----:B------:R-:W-:-:S04]  /*03b0*/  IMAD.HI.U32 R4, R4, R11, RZ ;  /* 0x0000000b04047227 */ /* 0x000fc800078e00ff */
[----:B------:R-:W-:-:S05]  /*03c0*/  IMAD R0, R4, R0, R11 ;  /* 0x0000000004007224 */ /* 0x000fca00078e020b */
[----:B------:R-:W-:-:S13]  /*03d0*/  ISETP.GT.U32.AND P1, PT, R9, R0, PT ;  /* 0x000000000900720c */ /* 0x000fda0003f24070 */
[----:B------:R-:W-:Y:S01]  /*03e0*/  @!P1 IMAD.IADD R0, R0, 0x1, -R9 ;  /* 0x0000000100009824 */ /* 0x000fe200078e0a09 */
[----:B------:R-:W-:Y:S02]  /*03f0*/  @!P1 IADD3 R4, R4, 0x1, RZ ;  /* 0x0000000104049810 */ /* 0x000fe40007ffe0ff */
[----:B------:R-:W-:Y:S02]  /*0400*/  ISETP.NE.AND P1, PT, R6, RZ, PT ;  /* 0x000000ff0600720c */ /* 0x000fe40003f25270 */
[----:B------:R-:W-:Y:S01]  /*0410*/  ISETP.GE.U32.AND P0, PT, R0, R9, PT ;  /* 0x000000090000720c */ /* 0x000fe20003f06070 */
[----:B------:R-:W-:Y:S01]  /*0420*/  IMAD.MOV.U32 R9, RZ, RZ, 0x7f ;  /* 0x0000007fff097424 */ /* 0x000fe200078e00ff */
[----:B------:R-:W-:-:S04]  /*0430*/  LOP3.LUT R0, R13, R6, RZ, 0x3c, !PT ;  /* 0x000000060d007212 */ /* 0x000fc800078e3cff */
[----:B------:R-:W-:Y:S02]  /*0440*/  ISETP.GE.AND P2, PT, R0, RZ, PT ;  /* 0x000000ff0000720c */ /* 0x000fe40003f46270 */
[----:B------:R-:W-:-:S05]  /*0450*/  IADD3 R9, R9, c[0x0][0x180], RZ ;  /* 0x0000600009097a10 */ /* 0x000fca0007ffe0ff */
[----:B------:R-:W-:Y:S02]  /*0460*/  @P0 IADD3 R4, R4, 0x1, RZ ;  /* 0x0000000104040810 */ /* 0x000fe40007ffe0ff */
[----:B------:R-:W-:-:S04]  /*0470*/  ISETP.GT.AND P0, PT, R9, 0x7f, PT ;  /* 0x0000007f0900780c */ /* 0x000fc80003f04270 */
[----:B------:R-:W-:Y:S01]  /*0480*/  @!P2 IMAD.MOV R4, RZ, RZ, -R4 ;  /* 0x000000ffff04a224 */ /* 0x000fe200078e0a04 */
[----:B------:R-:W-:-:S05]  /*0490*/  @!P1 LOP3.LUT R4, RZ, R6, RZ, 0x33, !PT ;  /* 0x00000006ff049212 */ /* 0x000fca00078e33ff */
[----:B------:R-:W-:Y:S02]  /*04a0*/  IMAD.MOV R3, RZ, RZ, -R4 ;  /* 0x000000ffff037224 */ /* 0x000fe400078e0a04 */
[----:B------:R-:W-:Y:S02]  /*04b0*/  IMAD.SHL.U32 R14, R4, 0x100, RZ ;  /* 0x00000100040e7824 */ /* 0x000fe400078e00ff */
[----:B------:R-:W-:-:S03]  /*04c0*/  IMAD R3, R6, R3, R13 ;  /* 0x0000000306037224 */ /* 0x000fc600078e020d */
[----:B------:R-:W-:Y:S01]  /*04d0*/  STL [R1+0xc94], R14 ;  /* 0x000c940e01007387 */ /* 0x000fe20000100800 */
[----:B------:R-:W-:Y:S01]  /*04e0*/  IMAD.IADD R0, R2, 0x1, R3 ;  /* 0x0000000102007824 */ /* 0x000fe200078e0203 */
[C---:B------:R-:W-:Y:S02]  /*04f0*/  IADD3 R3, R14.reuse, 0x1, RZ ;  /* 0x000000010e037810 */ /* 0x040fe40007ffe0ff */
[----:B------:R-:W-:Y:S01]  /*0500*/  IADD3 R2, R14, 0x2, RZ ;  /* 0x000000020e027810 */ /* 0x000fe20007ffe0ff */
[----:B------:R-:W-:Y:S01]  /*0510*/  IMAD R0, R0, 0x100, R15 ;  /* 0x0000010000007824 */ /* 0x000fe200078e020f */
[C---:B------:R-:W-:Y:S01]  /*0520*/  IADD3 R4, R14.reuse, 0x3, RZ ;  /* 0x000000030e047810 */ /* 0x040fe20007ffe0ff */
[----:B------:R0:W-:Y:S01]  /*0530*/  STL [R1+0x1df0], R3 ;  /* 0x001df00301007387 */ /* 0x0001e20000100800 */
[C---:B------:R-:W-:Y:S02]  /*0540*/  IADD3 R5, R14.reuse, 0xf2, RZ ;  /* 0x000000f20e057810 */ /* 0x040fe40007ffe0ff */
[C---:B------:R-:W-:Y:S01]  /*0550*/  IADD3 R29, R14.reuse, 0xf7, RZ ;  /* 0x000000f70e1d7810 */ /* 0x040fe20007ffe0ff */
[----:B------:R1:W-:Y:S01]  /*0560*/  STL [R1+0x1dec], R2 ;  /* 0x001dec0201007387 */ /* 0x0003e20000100800 */
[----:B------:R-:W-:-:S02]  /*0570*/  IADD3 R6, R14, 0xfa, RZ ;  /* 0x000000fa0e067810 */ /* 0x000fc40007ffe0ff */
[----:B------:R-:W-:Y:S01]  /*0580*/  IADD3 R28, R0, 0x80, RZ ;  /* 0x00000080001c7810 */ /* 0x000fe20007ffe0ff */
[----:B------:R2:W-:Y:S01]  /*0590*/  STL [R1+0x1df4], R4 ;  /* 0x001df40401007387 */ /* 0x0005e20000100800 */
[C---:B0-----:R-:W-:Y:S02]  /*05a0*/  IADD3 R3, R14.reuse, 0x4, RZ ;  /* 0x000000040e037810 */ /* 0x041fe40007ffe0ff */
[----:B-1----:R-:W-:-:S03]  /*05b0*/  IADD3 R2, R14, 0x5, RZ ;  /* 0x000000050e027810 */ /* 0x002fc60007ffe0ff */
[----:B------:R0:W-:Y:S01]  /*05c0*/  STL [R1+0x1dfc], R3 ;  /* 0x001dfc0301007387 */ /* 0x0001e20000100800 */
[----:B--2---:R-:W-:-:S03]  /*05d0*/  IADD3 R4, R14, 0x6, RZ ;  /* 0x000000060e047810 */ /* 0x004fc60007ffe0ff */
[----:B------:R1:W-:Y:S04]  /*05e0*/  STL [R1+0x1df8], R2 ;  /* 0x001df80201007387 */ /* 0x0003e80000100800 */
        /* <DEDUP_REMOVED lines=463> */
[----:B0-----:R-:W-:-:S03]  /*22e0*/  IADD3 R3, R14, 0xef, RZ ;  /* 0x000000ef0e037810 */ /* 0x001fc60007ffe0ff */
[----:B------:R-:W-:Y:S01]  /*22f0*/  STL [R1+0xca8], R0 ;  /* 0x000ca80001007387 */ /* 0x000fe20000100800 */
[C---:B-1----:R-:W-:Y:S02]  /*2300*/  IADD3 R2, R14.reuse, 0xee, RZ ;  /* 0x000000ee0e027810 */ /* 0x042fe40007ffe0ff */
[----:B--2---:R-:W-:-:S03]  /*2310*/  IADD3 R4, R14, 0xf3, RZ ;  /* 0x000000f30e047810 */ /* 0x004fc60007ffe0ff */
[----:B------:R0:W-:Y:S04]  /*2320*/  STL [R1+0x21a0], R2 ;  /* 0x0021a00201007387 */ /* 0x0001e80000100800 */
[----:B------:R1:W-:Y:S01]  /*2330*/  STL [R1+0x21a4], R3 ;  /* 0x0021a40301007387 */ /* 0x0003e20000100800 */
[C---:B0-----:R-:W-:Y:S02]  /*2340*/  IADD3 R2, R14.reuse, 0xf0, RZ ;  /* 0x000000f00e027810 */ /* 0x041fe40007ffe0ff */
[----:B-1----:R-:W-:-:S03]  /*2350*/  IADD3 R3, R14, 0xf1, RZ ;  /* 0x000000f10e037810 */ /* 0x002fc60007ffe0ff */
[----:B------:R0:W-:Y:S04]  /*2360*/  STL [R1+0x21a8], R2 ;  /* 0x0021a80201007387 */ /* 0x0001e80000100800 */
[----:B------:R1:W-:Y:S04]  /*2370*/  STL [R1+0x21b0], R5 ;  /* 0x0021b00501007387 */ /* 0x0003e80000100800 */
[----:B------:R-:W-:Y:S01]  /*2380*/  STL [R1+0x21ac], R3 ;  /* 0x0021ac0301007387 */ /* 0x000fe20000100800 */
[----:B0-----:R-:W-:-:S03]  /*2390*/  IADD3 R2, R14, 0xf4, RZ ;  /* 0x000000f40e027810 */ /* 0x001fc60007ffe0ff */
[----:B------:R0:W-:Y:S01]  /*23a0*/  STL [R1+0x21b4], R4 ;  /* 0x0021b40401007387 */ /* 0x0001e20000100800 */
[----:B-1----:R-:W-:-:S03]  /*23b0*/  IADD3 R5, R14, 0xf8, RZ ;  /* 0x000000f80e057810 */ /* 0x002fc60007ffe0ff */
[----:B------:R1:W-:Y:S01]  /*23c0*/  STL [R1+0x21b8], R2 ;  /* 0x0021b80201007387 */ /* 0x0003e20000100800 */
[C---:B0-----:R-:W-:Y:S02]  /*23d0*/  IADD3 R4, R14.reuse, 0xf5, RZ ;  /* 0x000000f50e047810 */ /* 0x041fe40007ffe0ff */
[----:B-1----:R-:W-:-:S03]  /*23e0*/  IADD3 R2, R14, 0xf6, RZ ;  /* 0x000000f60e027810 */ /* 0x002fc60007ffe0ff */
[----:B------:R0:W-:Y:S04]  /*23f0*/  STL [R1+0x21bc], R4 ;  /* 0x0021bc0401007387 */ /* 0x0001e80000100800 */
[----:B------:R-:W-:Y:S04]  /*2400*/  STL [R1+0x21c0], R2 ;  /* 0x0021c00201007387 */ /* 0x000fe80000100800 */
[----:B------:R1:W-:Y:S01]  /*2410*/  STL [R1+0x21c4], R5 ;  /* 0x0021c40501007387 */ /* 0x0003e20000100800 */
[----:B0-----:R-:W-:-:S03]  /*2420*/  IADD3 R4, R14, 0xf9, RZ ;  /* 0x000000f90e047810 */ /* 0x001fc60007ffe0ff */
[----:B------:R-:W-:Y:S04]  /*2430*/  STL [R1+0x21c8], R29 ;  /* 0x0021c81d01007387 */ /* 0x000fe80000100800 */
[----:B------:R0:W-:Y:S01]  /*2440*/  STL [R1+0x21d0], R4 ;  /* 0x0021d00401007387 */ /* 0x0001e20000100800 */
[----:B-1----:R-:W-:-:S03]  /*2450*/  IADD3 R5, R14, 0xfb, RZ ;  /* 0x000000fb0e057810 */ /* 0x002fc60007ffe0ff */
        /* <DEDUP_REMOVED lines=8> */
[----:B0-----:R-:W-:-:S05]  /*24e0*/  IADD3 R4, R14, 0xff, RZ ;  /* 0x000000ff0e047810 */ /* 0x001fca0007ffe0ff */
[----:B------:R1:W-:Y:S04]  /*24f0*/  STL [R1+0x21dc], R4 ;  /* 0x0021dc0401007387 */ /* 0x0003e80000100800 */
[----:B------:R1:W-:Y:S01]  /*2500*/  STL [R1+0xcac], R28 ;  /* 0x000cac1c01007387 */ /* 0x0003e20000100800 */
[----:B------:R-:W-:Y:S05]  /*2510*/  @P0 BRA `(.L_x_0) ;  /* 0x00000f8000000947 */ /* 0x000fea0003800000 */
[----:B------:R0:W-:Y:S01]  /*2520*/  STL [R1], RZ ;  /* 0x000000ff01007387 */ /* 0x0001e20000100800 */
[----:B------:R-:W-:Y:S01]  /*2530*/  IMAD.SHL.U32 R0, R12, 0x40, RZ ;  /* 0x000000400c007824 */ /* 0x000fe200078e00ff */
[----:B------:R-:W-:Y:S01]  /*2540*/  CS2R R24, SRZ ;  /* 0x0000000000187805 */ /* 0x000fe2000001ff00 */
[----:B------:R-:W-:Y:S01]  /*2550*/  CS2R R26, SRZ ;  /* 0x00000000001a7805 */ /* 0x000fe2000001ff00 */
[----:B------:R0:W-:Y:S01]  /*2560*/  STL [R1+0x4], RZ ;  /* 0x000004ff01007387 */ /* 0x0001e20000100800 */
[----:B------:R-:W-:Y:S01]  /*2570*/  CS2R R20, SRZ ;  /* 0x0000000000147805 */ /* 0x000fe2000001ff00 */
[----:B------:R-:W-:Y:S01]  /*2580*/  LOP3.LUT R0, R0, 0x800, RZ, 0xc0, !PT ;  /* 0x0000080000007812 */ /* 0x000fe200078ec0ff */
[----:B------:R-:W-:Y:S01]  /*2590*/  CS2R R22, SRZ ;  /* 0x0000000000167805 */ /* 0x000fe2000001ff00 */
[----:B------:R0:W-:Y:S01]  /*25a0*/  STL [R1+0x8], RZ ;  /* 0x000008ff01007387 */ /* 0x0001e20000100800 */
[----:B------:R-:W-:Y:S01]  /*25b0*/  CS2R R16, SRZ ;  /* 0x0000000000107805 */ /* 0x000fe2000001ff00 */
[----:B------:R-:W-:Y:S01]  /*25c0*/  CS2R R18, SRZ ;  /* 0x0000000000127805 */ /* 0x000fe2000001ff00 */
[----:B------:R-:W-:Y:S01]  /*25d0*/  CS2R R12, SRZ ;  /* 0x00000000000c7805 */ /* 0x000fe2000001ff00 */
[----:B------:R0:W-:Y:S01]  /*25e0*/  STL [R1+0xc], RZ ;  /* 0x00000cff01007387 */ /* 0x0001e20000100800 */
[----:B------:R-:W-:Y:S01]  /*25f0*/  CS2R R14, SRZ ;  /* 0x00000000000e7805 */ /* 0x000fe2000001ff00 */
[----:B------:R-:W-:Y:S01]  /*2600*/  CS2R R8, SRZ ;  /* 0x0000000000087805 */ /* 0x000fe2000001ff00 */
[----:B------:R-:W-:Y:S01]  /*2610*/  CS2R R10, SRZ ;  /* 0x00000000000a7805 */ /* 0x000fe2000001ff00 */
[----:B------:R0:W-:Y:S01]  /*2620*/  STL [R1+0x10], RZ ;  /* 0x000010ff01007387 */ /* 0x0001e20000100800 */
[----:B-1----:R-:W-:Y:S01]  /*2630*/  CS2R R4, SRZ ;  /* 0x0000000000047805 */ /* 0x002fe2000001ff00 */
[----:B------:R-:W-:-:S02]  /*2640*/  CS2R R6, SRZ ;  /* 0x0000000000067805 */ /* 0x000fc4000001ff00 */
[----:B------:R0:W-:Y:S04]  /*2650*/  STL [R1+0x14], RZ ;  /* 0x000014ff01007387 */ /* 0x0001e80000100800 */
        /* <DEDUP_REMOVED lines=195> */
[----:B------:R0:W-:Y:S04]  /*3290*/  STL [R1+0x1de8], R0 ;  /* 0x001de80001007387 */ /* 0x0001e80000100800 */
        /* <DEDUP_REMOVED lines=30> */
[----:B------:R0:W-:Y:S01]  /*3480*/  STL [R1+0x3dc], RZ ;  /* 0x0003dcff01007387 */ /* 0x0001e20000100800 */
[----:B------:R-:W-:Y:S05]  /*3490*/  BRA `(.L_x_1) ;  /* 0x00088c5000007947 */ /* 0x000fea0003800000 */
.L_x_0:
[----:B------:R-:W2:Y:S04]  /*34a0*/  LDL R27, [R1+0x21e0] ;  /* 0x0021e000011b7983 */ /* 0x000ea80000100800 */
[----:B------:R-:W3:Y:S04]  /*34b0*/  LDL R17, [R1+0x21d4] ;  /* 0x0021d40001117983 */ /* 0x000ee80000100800 */
[----:B------:R-:W4:Y:S04]  /*34c0*/  LDL R10, [R1+0x21a8] ;  /* 0x0021a800010a7983 */ /* 0x000f280000100800 */
[----:B------:R-:W5:Y:S04]  /*34d0*/  LDL R26, [R1+0x21dc] ;  /* 0x0021dc00011a7983 */ /* 0x000f680000100800 */
[----:B------:R-:W5:Y:S04]  /*34e0*/  LDL R20, [R1+0x21e4] ;  /* 0x0021e40001147983 */ /* 0x000f680000100800 */
[----:B------:R-:W5:Y:S01]  /*34f0*/  LDL R18, [R1+0x21d8] ;  /* 0x0021d80001127983 */ /* 0x000f620000100800 */
[----:B------:R-:W-:-:S03]  /*3500*/  IMAD.MOV.U32 R13, RZ, RZ, R29 ;  /* 0x000000ffff0d7224 */ /* 0x000fc600078e001d */
[----:B------:R-:W5:Y:S04]  /*3510*/  LDL R21, [R1+0x21cc] ;  /* 0x0021cc0001157983 */ /* 0x000f680000100800 */
[----:B------:R-:W5:Y:S04]  /*3520*/  LDL R23, [R1+0x21d0] ;  /* 0x0021d00001177983 */ /* 0x000f680000100800 */
[----:B------:R-:W5:Y:S04]  /*3530*/  LDL R16, [R1+0x21c4] ;  /* 0x0021c40001107983 */ /* 0x000f680000100800 */
[----:B------:R-:W5:Y:S04]  /*3540*/  LDL R15, [R1+0x21bc] ;  /* 0x0021bc00010f7983 */ /* 0x000f680000100800 */
[----:B------:R-:W5:Y:S04]  /*3550*/  LDL R12, [R1+0x21b8] ;  /* 0x0021b800010c7983 */ /* 0x000f680000100800 */
[----:B------:R-:W5:Y:S04]  /*3560*/  LDL R14, [R1+0x21b4] ;  /* 0x0021b400010e7983 */ /* 0x000f680000100800 */
[----:B------:R-:W5:Y:S01]  /*3570*/  LDL R19, [R1+0x21b0] ;  /* 0x0021b00001137983 */ /* 0x000f620000100800 */
[----:B------:R-:W-:Y:S01]  /*3580*/  IABS R22, c[0x0][0x178] ;  /* 0x00005e0000167a13 */ /* 0x000fe20000000000 */
[----:B------:R-:W-:Y:S01]  /*3590*/  IMAD.MOV.U32 R8, RZ, RZ, R2 ;  /* 0x000000ffff087224 */ /* 0x000fe200078e0002 */
[----:B------:R-:W-:-:S02]  /*35a0*/  IABS R29, c[0x0][0x17c] ;  /* 0x00005f00001d7a13 */ /* 0x000fc40000000000 */
[----:B------:R-:W0:Y:S01]  /*35b0*/  I2F.RP R2, R22 ;  /* 0x0000001600027306 */ /* 0x000e220000209400 */
[----:B--2---:R-:W-:Y:S02]  /*35c0*/  IMAD.MOV.U32 R25, RZ, RZ, R27 ;  /* 0x000000ffff197224 */ /* 0x004fe400078e001b */
[----:B---3--:R-:W-:Y:S02]  /*35d0*/  IMAD.MOV.U32 R27, RZ, RZ, R17 ;  /* 0x000000ffff1b7224 */ /* 0x008fe400078e0011 */
[----:B------:R-:W-:Y:S02]  /*35e0*/  IMAD.MOV.U32 R17, RZ, RZ, R13 ;  /* 0x000000ffff117224 */ /* 0x000fe400078e000d */
[----:B----4-:R-:W-:Y:S01]  /*35f0*/  IMAD.MOV.U32 R13, RZ, RZ, R10 ;  /* 0x000000ffff0d7224 */ /* 0x010fe200078e000a */
[----:B------:R-:W-:-:S04]  /*3600*/  SHF.R.S32.HI R10, RZ, 0x1f, R9 ;  /* 0x0000001fff0a7819 */ /* 0x000fc80000011409 */
[----:B------:R-:W-:Y:S02]  /*3610*/  LEA.HI R10, R10, R9, RZ, 0x7 ;  /* 0x000000090a0a7211 */ /* 0x000fe400078f38ff */
[----:B------:R-:W2:Y:S01]  /*3620*/  LDL R9, [R1+0xca8] ;  /* 0x000ca80001097983 */ /* 0x000ea20000100800 */
[----:B------:R-:W3:Y:S03]  /*3630*/  I2F.RP R0, R29 ;  /* 0x0000001d00007306 */ /* 0x000ee60000209400 */
[----:B-1----:R-:W1:Y:S05]  /*3640*/  S2R R6, SR_TID.X ;  /* 0x0000000000067919 */ /* 0x002e6a0000002100 */
[----:B0-----:R-:W0:Y:S08]  /*3650*/  MUFU.RCP R2, R2 ;  /* 0x0000000200027308 */ /* 0x001e300000001000 */
[----:B---3--:R-:W3:Y:S01]  /*3660*/  MUFU.RCP R0, R0 ;  /* 0x0000000000007308 */ /* 0x008ee20000001000 */
[----:B------:R-:W-:Y:S01]  /*3670*/  IMAD.MOV.U32 R11, RZ, RZ, R3 ;  /* 0x000000ffff0b7224 */ /* 0x000fe200078e0003 */
[----:B0-----:R-:W-:-:S06]  /*3680*/  IADD3 R2, R2, 0xffffffe, RZ ;  /* 0x0ffffffe02027810 */ /* 0x001fcc0007ffe0ff */
[----:B------:R0:W4:Y:S01]  /*3690*/  F2I.FTZ.U32.TRUNC.NTZ R3, R2 ;  /* 0x0000000200037305 */ /* 0x000122000021f000 */
[----:B---3--:R-:W-:Y:S01]  /*36a0*/  IADD3 R0, R0, 0xffffffe, RZ ;  /* 0x0ffffffe00007810 */ /* 0x008fe20007ffe0ff */
[----:B-1----:R-:W-:-:S06]  /*36b0*/  IMAD.SHL.U32 R7, R6, 0x2, RZ ;  /* 0x0000000206077824 */ /* 0x002fcc00078e00ff */
[----:B------:R1:W3:Y:S01]  /*36c0*/  F2I.FTZ.U32.TRUNC.NTZ R5, R0 ;  /* 0x0000000000057305 */ /* 0x0002e2000021f000 */
[----:B-----5:R-:W-:Y:S01]  /*36d0*/  IMAD.MOV.U32 R24, RZ, RZ, R26 ;  /* 0x000000ffff187224 */ /* 0x020fe200078e001a */
[----:B0-----:R-:W-:Y:S01]  /*36e0*/  LOP3.LUT R2, R7, 0x10, RZ, 0xc0, !PT ;  /* 0x0000001007027812 */ /* 0x001fe200078ec0ff */
[----:B------:R-:W-:Y:S02]  /*36f0*/  IMAD.MOV.U32 R26, RZ, RZ, R20 ;  /* 0x000000ffff1a7224 */ /* 0x000fe400078e0014 */
[----:B------:R-:W-:Y:S01]  /*3700*/  IMAD.MOV.U32 R20, RZ, RZ, R18 ;  /* 0x000000ffff147224 */ /* 0x000fe200078e0012 */
[----:B-1----:R-:W-:Y:S02]  /*3710*/  SHF.R.U32.HI R0, RZ, 0x1, R6 ;  /* 0x00000001ff007819 */ /* 0x002fe40000011606 */
[----:B------:R-:W-:Y:S01]  /*3720*/  LOP3.LUT R6, R6, 0x7, RZ, 0xc0, !PT ;  /* 0x0000000706067812 */ /* 0x000fe200078ec0ff */
[----:B------:R-:W-:Y:S01]  /*3730*/  IMAD.MOV.U32 R18, RZ, RZ, R8 ;  /* 0x000000ffff127224 */ /* 0x000fe200078e0008 */
[----:B------:R-:W-:-:S03]  /*3740*/  LOP3.LUT R2, R2, 0x20, R0, 0xf8, !PT ;  /* 0x0000002002027812 */ /* 0x000fc600078ef800 */
[C---:B------:R-:W-:Y:S02]  /*3750*/  IMAD R8, R6.reuse, 0x110, RZ ;  /* 0x0000011006087824 */ /* 0x040fe400078e02ff */
[----:B------:R-:W-:Y:S02]  /*3760*/  IMAD R6, R6, 0x210, RZ ;  /* 0x0000021006067824 */ /* 0x000fe400078e02ff */
[----:B----4-:R-:W-:-:S03]  /*3770*/  IMAD.MOV R4, RZ, RZ, -R3 ;  /* 0x000000ffff047224 */ /* 0x010fc600078e0a03 */
[----:B------:R-:W-:Y:S01]  /*3780*/  LOP3.LUT R6, R6, R2, RZ, 0x3c, !PT ;  /* 0x0000000206067212 */ /* 0x000fe200078e3cff */
[----:B------:R-:W-:Y:S02]  /*3790*/  IMAD R4, R4, R22, RZ ;  /* 0x0000001604047224 */ /* 0x000fe400078e02ff */
[----:B------:R-:W-:Y:S02]  /*37a0*/  IMAD.MOV.U32 R2, RZ, RZ, RZ ;  /* 0x000000ffff027224 */ /* 0x000fe400078e00ff */
[----:B---3--:R-:W-:Y:S01]  /*37b0*/  IMAD.MOV R0, RZ, RZ, -R5 ;  /* 0x000000ffff007224 */ /* 0x008fe200078e0a05 */
[----:B------:R0:W-:Y:S01]  /*37c0*/  STL [R1+0x494], R10 ;  /* 0x0004940a01007387 */ /* 0x0001e20000100800 */
[----:B------:R-:W-:Y:S01]  /*37d0*/  LOP3.LUT R7, R8, 0x30, R7, 0x78, !PT ;  /* 0x0000003008077812 */ /* 0x000fe200078e7807 */
[----:B------:R-:W-:-:S04]  /*37e0*/  IMAD.HI.U32 R2, R3, R4, R2 ;  /* 0x0000000403027227 */ /* 0x000fc800078e0002 */
[----:B------:R-:W-:Y:S02]  /*37f0*/  IMAD R0, R0, R29, RZ ;  /* 0x0000001d00007224 */ /* 0x000fe400078e02ff */
[----:B------:R-:W-:Y:S02]  /*3800*/  IMAD.MOV.U32 R4, RZ, RZ, RZ ;  /* 0x000000ffff047224 */ /* 0x000fe400078e00ff */
[----:B0-----:R-:W-:Y:S01]  /*3810*/  IMAD.MOV.U32 R10, RZ, RZ, R28 ;  /* 0x000000ffff0a7224 */ /* 0x001fe200078e001c */
[----:B------:R0:W-:Y:S01]  /*3820*/  STL [R1+0x498], R7 ;  /* 0x0004980701007387 */ /* 0x0001e20000100800 */
[----:B------:R-:W-:Y:S01]  /*3830*/  IMAD.HI.U32 R28, R5, R0, R4 ;  /* 0x00000000051c7227 */ /* 0x000fe200078e0004 */
[----:B------:R-:W-:Y:S02]  /*3840*/  IABS R5, R24 ;  /* 0x0000001800057213 */ /* 0x000fe40000000000 */
[----:B------:R-:W-:Y:S02]  /*3850*/  IABS R3, R25 ;  /* 0x0000001900037213 */ /* 0x000fe40000000000 */
[----:B------:R-:W-:-:S02]  /*3860*/  IABS R0, R26 ;  /* 0x0000001a00007213 */ /* 0x000fc40000000000 */
[----:B0-----:R-:W-:Y:S01]  /*3870*/  IABS R7, R10 ;  /* 0x0000000a00077213 */ /* 0x001fe20000000000 */
[----:B------:R0:W-:Y:S01]  /*3880*/  STL [R1+0x39c], R6 ;  /* 0x00039c0601007387 */ /* 0x0001e20000100800 */
[----:B------:R-:W-:-:S04]  /*3890*/  IMAD.HI.U32 R4, R28, R3, RZ ;  /* 0x000000031c047227 */ /* 0x000fc800078e00ff */
[----:B------:R-:W-:-:S04]  /*38a0*/  IMAD.HI.U32 R8, R2, R7, RZ ;  /* 0x0000000702087227 */ /* 0x000fc800078e00ff */
[----:B0-----:R-:W-:-:S04]  /*38b0*/  IMAD.HI.U32 R6, R28, R5, RZ ;  /* 0x000000051c067227 */ /* 0x001fc800078e00ff */
[----:B------:R-:W-:Y:S02]  /*38c0*/  IMAD.MOV R8, RZ, RZ, -R8 ;  /* 0x000000ffff087224 */ /* 0x000fe400078e0a08 */
[----:B------:R-:W-:Y:S02]  /*38d0*/  IMAD.MOV R6, RZ, RZ, -R6 ;  /* 0x000000ffff067224 */ /* 0x000fe400078e0a06 */
[----:B------:R-:W-:Y:S02]  /*38e0*/  IMAD.MOV R4, RZ, RZ, -R4 ;  /* 0x000000ffff047224 */ /* 0x000fe400078e0a04 */
[----:B------:R-:W-:Y:S02]  /*38f0*/  IMAD R7, R22, R8, R7 ;  /* 0x0000000816077224 */ /* 0x000fe400078e0207 */
[C---:B------:R-:W-:Y:S02]  /*3900*/  IMAD R5, R29.reuse, R6, R5 ;  /* 0x000000061d057224 */ /* 0x040fe400078e0205 */
[----:B------:R-:W-:Y:S01]  /*3910*/  IMAD R3, R29, R4, R3 ;  /* 0x000000041d037224 */ /* 0x000fe200078e0203 */
[----:B--2---:R-:W-:-:S05]  /*3920*/  IABS R9, R9 ;  /* 0x0000000900097213 */ /* 0x004fca0000000000 */
[----:B------:R-:W-:-:S04]  /*3930*/  IMAD.HI.U32 R10, R2, R9, RZ ;  /* 0x00000009020a7227 */ /* 0x000fc800078e00ff */
[----:B------:R-:W-:-:S04]  /*3940*/  IMAD.HI.U32 R2, R28, R0, RZ ;  /* 0x000000001c027227 */ /* 0x000fc800078e00ff */
[----:B------:R-:W-:Y:S02]  /*3950*/  IMAD.MOV R10, RZ, RZ, -R10 ;  /* 0x000000ffff0a7224 */ /* 0x000fe400078e0a0a */
[----:B------:R-:W-:Y:S02]  /*3960*/  IMAD.MOV R2, RZ, RZ, -R2 ;  /* 0x000000ffff027224 */ /* 0x000fe400078e0a02 */
[----:B------:R-:W-:Y:S02]  /*3970*/  IMAD R9, R22, R10, R9 ;  /* 0x0000000a16097224 */ /* 0x000fe400078e0209 */
[----:B------:R-:W-:-:S03]  /*3980*/  IMAD R0, R29, R2, R0 ;  /* 0x000000021d007224 */ /* 0x000fc600078e0200 */
[----:B------:R0:W-:Y:S04]  /*3990*/  STL [R1+0x70], R9 ;  /* 0x0000700901007387 */ /* 0x0001e80000100800 */
[----:B------:R1:W-:Y:S04]  /*39a0*/  STL [R1+0x6c], R7 ;  /* 0x00006c0701007387 */ /* 0x0003e80000100800 */
[----:B------:R2:W-:Y:S01]  /*39b0*/  STL [R1+0x68], R5 ;  /* 0x0000680501007387 */ /* 0x0005e20000100800 */
[----:B0-----:R-:W-:-:S03]  /*39c0*/  IABS R9, R27 ;  /* 0x0000001b00097213 */ /* 0x001fc60000000000 */
[----:B------:R0:W-:Y:S01]  /*39d0*/  STL [R1+0x64], R3 ;  /* 0x0000640301007387 */ /* 0x0001e20000100800 */
[----:B-1----:R-:W-:-:S03]  /*39e0*/  IABS R7, R20 ;  /* 0x0000001400077213 */ /* 0x002fc60000000000 */
[----:B------:R1:W-:Y:S01]  /*39f0*/  STL [R1+0x60], R0 ;  /* 0x0000600001007387 */ /* 0x0003e20000100800 */
[----:B--2---:R-:W-:Y:S01]  /*3a00*/  IABS R5, R21 ;  /* 0x0000001500057213 */ /* 0x004fe20000000000 */
[----:B------:R-:W-:Y:S01]  /*3a10*/  IMAD.HI.U32 R10, R28, R9, RZ ;  /* 0x000000091c0a7227 */ /* 0x000fe200078e00ff */
[----:B0-----:R-:W-:-:S03]  /*3a20*/  IABS R3, R23 ;  /* 0x0000001700037213 */ /* 0x001fc60000000000 */
[----:B------:R-:W-:Y:S01]  /*3a30*/  IMAD.HI.U32 R8, R28, R7, RZ ;  /* 0x000000071c087227 */ /* 0x000fe200078e00ff */
[----:B-1----:R-:W-:-:S03]  /*3a40*/  IABS R0, R16 ;  /* 0x0000001000007213 */ /* 0x002fc60000000000 */
[----:B------:R-:W-:-:S04]  /*3a50*/  IMAD.HI.U32 R6, R28, R5, RZ ;  /* 0x000000051c067227 */ /* 0x000fc800078e00ff */
[----:B------:R-:W-:-:S04]  /*3a60*/  IMAD.HI.U32 R4, R28, R3, RZ ;  /* 0x000000031c047227 */ /* 0x000fc800078e00ff */
[----:B------:R-:W-:-:S04]  /*3a70*/  IMAD.HI.U32 R2, R28, R0, RZ ;  /* 0x000000001c027227 */ /* 0x000fc800078e00ff */
[----:B------:R-:W-:Y:S02]  /*3a80*/  IMAD.MOV R10, RZ, RZ, -R10 ;  /* 0x000000ffff0a7224 */ /* 0x000fe400078e0a0a */
[----:B------:R-:W-:Y:S02]  /*3a90*/  IMAD.MOV R8, RZ, RZ, -R8 ;  /* 0x000000ffff087224 */ /* 0x000fe400078e0a08 */
[----:B------:R-:W-:Y:S02]  /*3aa0*/  IMAD.MOV R6, RZ, RZ, -R6 ;  /* 0x000000ffff067224 */ /* 0x000fe400078e0a06 */
[----:B------:R-:W-:Y:S02]  /*3ab0*/  IMAD.MOV R4, RZ, RZ, -R4 ;  /* 0x000000ffff047224 */ /* 0x000fe400078e0a04 */
[----:B------:R-:W-:Y:S02]  /*3ac0*/  IMAD.MOV R2, RZ, RZ, -R2 ;  /* 0x000000ffff027224 */ /* 0x000fe400078e0a02 */
[----:B------:R-:W-:-:S02]  /*3ad0*/  IMAD R9, R29, R10, R9 ;  /* 0x0000000a1d097224 */ /* 0x000fc400078e0209 */
[C---:B------:R-:W-:Y:S02]  /*3ae0*/  IMAD R7, R29.reuse, R8, R7 ;  /* 0x000000081d077224 */ /* 0x040fe400078e0207 */
[C---:B------:R-:W-:Y:S02]  /*3af0*/  IMAD R5, R29.reuse, R6, R5 ;  /* 0x000000061d057224 */ /* 0x040fe400078e0205 */
[C---:B------:R-:W-:Y:S01]  /*3b00*/  IMAD R3, R29.reuse, R4, R3 ;  /* 0x000000041d037224 */ /* 0x040fe200078e0203 */
[----:B------:R-:W-:Y:S01]  /*3b10*/  STL [R1+0x5c], R9 ;  /* 0x00005c0901007387 */ /* 0x000fe20000100800 */
[----:B------:R-:W-:-:S03]  /*3b20*/  IMAD R0, R29, R2, R0 ;  /* 0x000000021d007224 */ /* 0x000fc600078e0200 */
[----:B------:R-:W-:Y:S04]  /*3b30*/  STL [R1+0x58], R7 ;  /* 0x0000580701007387 */ /* 0x000fe80000100800 */
[----:B------:R0:W-:Y:S04]  /*3b40*/  STL [R1+0x54], R5 ;  /* 0x0000540501007387 */ /* 0x0001e80000100800 */
[----:B------:R1:W-:Y:S04]  /*3b50*/  STL [R1+0x50], R3 ;  /* 0x0000500301007387 */ /* 0x0003e80000100800 */
[----:B------:R2:W-:Y:S01]  /*3b60*/  STL [R1+0x4c], R0 ;  /* 0x00004c0001007387 */ /* 0x0005e20000100800 */
[----:B0-----:R-:W-:-:S03]  /*3b70*/  IABS R5, R15 ;  /* 0x0000000f00057213 */ /* 0x001fc60000000000 */
[----:B------:R-:W3:Y:S01]  /*3b80*/  LDL R15, [R1+0x21a4] ;  /* 0x0021a400010f7983 */ /* 0x000ee20000100800 */
[----:B------:R-:W-:Y:S02]  /*3b90*/  IABS R9, R17 ;  /* 0x0000001100097213 */ /* 0x000fe40000000000 */
[----:B------:R-:W-:Y:S02]  /*3ba0*/  IABS R7, R18 ;  /* 0x0000001200077213 */ /* 0x000fe40000000000 */
[----:B-1----:R-:W-:Y:S02]  /*3bb0*/  IABS R3, R12 ;  /* 0x0000000c00037213 */ /* 0x002fe40000000000 */
[----:B------:R-:W4:Y:S01]  /*3bc0*/  LDL R12, [R1+0x21a0] ;  /* 0x0021a000010c7983 */ /* 0x000f220000100800 */
[----:B------:R-:W-:-:S04]  /*3bd0*/  IMAD.HI.U32 R10, R28, R9, RZ ;  /* 0x000000091c0a7227 */ /* 0x000fc800078e00ff */
[----:B------:R-:W-:-:S04]  /*3be0*/  IMAD.HI.U32 R8, R28, R7, RZ ;  /* 0x000000071c087227 */ /* 0x000fc800078e00ff */
[----:B------:R-:W-:-:S04]  /*3bf0*/  IMAD.HI.U32 R6, R28, R5, RZ ;  /* 0x000000051c067227 */ /* 0x000fc800078e00ff */
[----:B------:R-:W-:Y:S02]  /*3c00*/  IMAD.MOV R10, RZ, RZ, -R10 ;  /* 0x000000ffff0a7224 */ /* 0x000fe400078e0a0a */
[----:B------:R-:W-:Y:S02]  /*3c10*/  IMAD.MOV R8, RZ, RZ, -R8 ;  /* 0x000000ffff087224 */ /* 0x000fe400078e0a08 */
[----:B------:R-:W-:Y:S02]  /*3c20*/  IMAD.MOV R6, RZ, RZ, -R6 ;  /* 0x000000ffff067224 */ /* 0x000fe400078e0a06 */
[C---:B------:R-:W-:Y:S02]  /*3c30*/  IMAD R9, R29.reuse, R10, R9 ;  /* 0x0000000a1d097224 */ /* 0x040fe400078e0209 */
[C---:B------:R-:W-:Y:S02]  /*3c40*/  IMAD R7, R29.reuse, R8, R7 ;  /* 0x000000081d077224 */ /* 0x040fe400078e0207 */
[----:B------:R-:W-:Y:S01]  /*3c50*/  IMAD R5, R29, R6, R5 ;  /* 0x000000061d057224 */ /* 0x000fe200078e0205 */
[----:B------:R0:W-:Y:S01]  /*3c60*/  STL [R1+0x48], R9 ;  /* 0x0000480901007387 */ /* 0x0001e20000100800 */
[----:B--2---:R-:W-:-:S03]  /*3c70*/  IABS R0, R14 ;  /* 0x0000000e00007213 */ /* 0x004fc60000000000 */
[----:B------:R1:W-:Y:S04]  /*3c80*/  STL [R1+0x44], R7 ;  /* 0x0000440701007387 */ /* 0x0003e80000100800 */
[----:B------:R2:W-:Y:S01]  /*3c90*/  STL [R1+0x40], R5 ;  /* 0x0000400501007387 */ /* 0x0005e20000100800 */
[----:B------:R-:W-:-:S03]  /*3ca0*/  IMAD.HI.U32 R4, R28, R3, RZ ;  /* 0x000000031c047227 */ /* 0x000fc600078e00ff */
[----:B------:R-:W5:Y:S01]  /*3cb0*/  LDL R14, [R1+0x219c] ;  /* 0x00219c00010e7983 */ /* 0x000f620000100800 */
[----:B------:R-:W-:-:S04]  /*3cc0*/  IMAD.HI.U32 R2, R28, R0, RZ ;  /* 0x000000001c027227 */ /* 0x000fc800078e00ff */
[----:B------:R-:W-:Y:S02]  /*3cd0*/  IMAD.MOV R4, RZ, RZ, -R4 ;  /* 0x000000ffff047224 */ /* 0x000fe400078e0a04 */
[----:B------:R-:W-:Y:S02]  /*3ce0*/  IMAD.MOV R2, RZ, RZ, -R2 ;  /* 0x000000ffff027224 */ /* 0x000fe400078e0a02 */
[C---:B------:R-:W-:Y:S02]  /*3cf0*/  IMAD R3, R29.reuse, R4, R3 ;  /* 0x000000041d037224 */ /* 0x040fe400078e0203 */
[----:B------:R-:W-:Y:S01]  /*3d00*/  IMAD R0, R29, R2, R0 ;  /* 0x000000021d007224 */ /* 0x000fe200078e0200 */
[----:B0-----:R-:W-:Y:S02]  /*3d10*/  IABS R9, R19 ;  /* 0x0000001300097213 */ /* 0x001fe40000000000 */
[----:B------:R3:W-:Y:S04]  /*3d20*/  STL [R1+0x3c], R3 ;  /* 0x00003c0301007387 */ /* 0x0007e80000100800 */
[----:B------:R4:W-:Y:S04]  /*3d30*/  STL [R1+0x398], R0 ;  /* 0x0003980001007387 */ /* 0x0009e80000100800 */
[----:B------:R-:W5:Y:S01]  /*3d40*/  LDL R19, [R1+0x2198] ;  /* 0x0021980001137983 */ /* 0x000f620000100800 */
[----:B-1----:R-:W-:-:S03]  /*3d50*/  IABS R7, R11 ;  /* 0x0000000b00077213 */ /* 0x002fc60000000000 */
[----:B------:R-:W5:Y:S01]  /*3d60*/  LDL R11, [R1+0x2194] ;  /* 0x00219400010b7983 */ /* 0x000f620000100800 */
[----:B--2---:R-:W-:-:S03]  /*3d70*/  IABS R5, R13 ;  /* 0x0000000d00057213 */ /* 0x004fc60000000000 */
[----:B------:R-:W2:Y:S01]  /*3d80*/  LDL R13, [R1+0x2190] ;  /* 0x00219000010d7983 */ /* 0x000ea20000100800 */
        /* <DEDUP_REMOVED lines=9> */
[----:B---3--:R-:W-:-:S02]  /*3e20*/  IABS R3, R15 ;  /* 0x0000000f00037213 */ /* 0x008fc40000000000 */
[----:B------:R-:W3:Y:S04]  /*3e30*/  LDL R15, [R1+0x218c] ;  /* 0x00218c00010f7983 */ /* 0x000ee80000100800 */
[----:B------:R5:W-:Y:S01]  /*3e40*/  STL [R1+0x384], R9 ;  /* 0x0003840901007387 */ /* 0x000be20000100800 */
[----:B----4-:R-:W-:-:S03]  /*3e50*/  IABS R0, R12 ;  /* 0x0000000c00007213 */ /* 0x010fc60000000000 */
[----:B------:R0:W-:Y:S04]  /*3e60*/  STL [R1+0x388], R7 ;  /* 0x0003880701007387 */ /* 0x0001e80000100800 */
[----:B------:R1:W-:Y:S01]  /*3e70*/  STL [R1+0x38c], R5 ;  /* 0x00038c0501007387 */ /* 0x0003e20000100800 */
[----:B------:R-:W-:-:S03]  /*3e80*/  IMAD.HI.U32 R4, R28, R3, RZ ;  /* 0x000000031c047227 */ /* 0x000fc600078e00ff */
[----:B------:R-:W4:Y:S01]  /*3e90*/  LDL R12, [R1+0x2188] ;  /* 0x00218800010c7983 */ /* 0x000f220000100800 */
[----:B------:R-:W-:-:S04]  /*3ea0*/  IMAD.HI.U32 R2, R28, R0, RZ ;  /* 0x000000001c027227 */ /* 0x000fc800078e00ff */
[----:B------:R-:W-:Y:S02]  /*3eb0*/  IMAD.MOV R4, RZ, RZ, -R4 ;  /* 0x000000ffff047224 */ /* 0x000fe400078e0a04 */
[----:B------:R-:W-:Y:S02]  /*3ec0*/  IMAD.MOV R2, RZ, RZ, -R2 ;  /* 0x000000ffff027224 */ /* 0x000fe400078e0a02 */
[C---:B------:R-:W-:Y:S02]  /*3ed0*/  IMAD R3, R29.reuse, R4, R3 ;  /* 0x000000041d037224 */ /* 0x040fe400078e0203 */
[----:B------:R-:W-:-:S03]  /*3ee0*/  IMAD R0, R29, R2, R0 ;  /* 0x000000021d007224 */ /* 0x000fc600078e0200 */
[----:B------:R2:W-:Y:S04]  /*3ef0*/  STL [R1+0x390], R3 ;  /* 0x0003900301007387 */ /* 0x0005e80000100800 */
[----:B------:R3:W-:Y:S01]  /*3f00*/  STL [R1+0x394], R0 ;  /* 0x0003940001007387 */ /* 0x0007e20000100800 */
[----:B-----5:R-:W-:-:S03]  /*3f10*/  IABS R9, R14 ;  /* 0x0000000e00097213 */ /* 0x020fc60000000000 */
[----:B------:R-:W5:Y:S01]  /*3f20*/  LDL R14, [R1+0x2184] ;  /* 0x00218400010e7983 */ /* 0x000f620000100800 */
[----:B0-----:R-:W-:-:S03]  /*3f30*/  IABS R7, R19 ;  /* 0x0000001300077213 */ /* 0x001fc60000000000 */
        /* <DEDUP_REMOVED lines=14> */
[----:B------:R4:W-:Y:S04]  /*4020*/  STL [R1+0x370], R9 ;  /* 0x0003700901007387 */ /* 0x0009e80000100800 */
[----:B------:R5:W-:Y:S04]  /*4030*/  STL [R1+0x374], R7 ;  /* 0x0003740701007387 */ /* 0x000be80000100800 */
[----:B------:R0:W-:Y:S01]  /*4040*/  STL [R1+0x378], R5 ;  /* 0x0003780501007387 */ /* 0x0001e20000100800 */
[----:B------:R-:W-:-:S04]  /*4050*/  IMAD.HI.U32 R4, R28, R3, RZ ;  /* 0x000000031c047227 */ /* 0x000fc800078e00ff */
[----:B------:R-:W-:-:S04]  /*4060*/  IMAD.MOV R4, RZ, RZ, -R4 ;  /* 0x000000ffff047224 */ /* 0x000fc800078e0a04 */
[----:B------:R-:W-:Y:S01]  /*4070*/  IMAD R3, R29, R4, R3 ;  /* 0x000000041d037224 */ /* 0x000fe200078e0203 */
[----:B---3--:R-:W-:Y:S02]  /*4080*/  IABS R0, R15 ;  /* 0x0000000f00007213 */ /* 0x008fe40000000000 */
[----:B------:R-:W3:Y:S03]  /*4090*/  LDL R15, [R1+0x2174] ;  /* 0x00217400010f7983 */ /* 0x000ee60000100800 */
[----:B------:R-:W-:-:S04]  /*40a0*/  IMAD.HI.U32 R2, R28, R0, RZ ;  /* 0x000000001c027227 */ /* 0x000fc800078e00ff */
[----:B------:R-:W-:-:S04]  /*40b0*/  IMAD.MOV R2, RZ, RZ, -R2 ;  /* 0x000000ffff027224 */ /* 0x000fc800078e0a02 */
[----:B------:R-:W-:Y:S01]  /*40c0*/  IMAD R0, R29, R2, R0 ;  /* 0x000000021d007224 */ /* 0x000fe200078e0200 */
[----:B------:R1:W-:Y:S01]  /*40d0*/  STL [R1+0x37c], R3 ;  /* 0x00037c0301007387 */ /* 0x0003e20000100800 */
[----:B----4-:R-:W-:-:S03]  /*40e0*/  IABS R9, R12 ;  /* 0x0000000c00097213 */ /* 0x010fc60000000000 */
[----:B------:R2:W-:Y:S04]  /*40f0*/  STL [R1+0x380], R0 ;  /* 0x0003800001007387 */ /* 0x0005e80000100800 */
[----:B------:R-:W4:Y:S01]  /*4100*/  LDL R12, [R1+0x2170] ;  /* 0x00217000010c7983 */ /* 0x000f220000100800 */
[----:B-----5:R-:W-:-:S03]  /*4110*/  IABS R7, R14 ;  /* 0x0000000e00077213 */ /* 0x020fc60000000000 */
[----:B------:R-:W5:Y:S01]  /*4120*/  LDL R14, [R1+0x216c] ;  /* 0x00216c00010e7983 */ /* 0x000f620000100800 */
[----:B0-----:R-:W-:-:S03]  /*4130*/  IABS R5, R19 ;  /* 0x0000001300057213 */ /* 0x001fc60000000000 */
[----:B------:R-:W5:Y:S01]  /*4140*/  LDL R19, [R1+0x2168] ;  /* 0x0021680001137983 */ /* 0x000f620000100800 */
[----:B-1----:R-:W-:-:S03]  /*4150*/  IABS R3, R11 ;  /* 0x0000000b00037213 */ /* 0x002fc60000000000 */
[----:B------:R-:W5:Y:S01]  /*4160*/  LDL R11, [R1+0x2164] ;  /* 0x00216400010b7983 */ /* 0x000f620000100800 */
        /* <DEDUP_REMOVED lines=12> */
[----:B------:R5:W-:Y:S04]  /*4230*/  STL [R1+0x364], R5 ;  /* 0x0003640501007387 */ /* 0x000be80000100800 */
[----:B------:R-:W2:Y:S01]  /*4240*/  LDL R13, [R1+0x2160] ;  /* 0x00216000010d7983 */ /* 0x000ea20000100800 */
[----:B------:R-:W-:-:S04]  /*4250*/  IMAD.HI.U32 R2, R28, R0, RZ ;  /* 0x000000001c027227 */ /* 0x000fc800078e00ff */
[----:B------:R-:W-:-:S04]  /*4260*/  IMAD.MOV R2, RZ, RZ, -R2 ;  /* 0x000000ffff027224 */ /* 0x000fc800078e0a02 */
[----:B------:R-:W-:-:S05]  /*4270*/  IMAD R0, R29, R2, R0 ;  /* 0x000000021d007224 */ /* 0x000fca00078e0200 */
[----:B------:R0:W-:Y:S01]  /*4280*/  STL [R1+0x36c], R0 ;  /* 0x00036c0001007387 */ /* 0x0001e20000100800 */
[----:B------:R-:W-:-:S04]  /*4290*/  IMAD.HI.U32 R4, R28, R3, RZ ;  /* 0x000000031c047227 */ /* 0x000fc800078e00ff */
[----:B------:R-:W-:-:S04]  /*42a0*/  IMAD.MOV R4, RZ, RZ, -R4 ;  /* 0x000000ffff047224 */ /* 0x000fc800078e0a04 */
[----:B------:R-:W-:Y:S01]  /*42b0*/  IMAD R24, R29, R4, R3 ;  /* 0x000000041d187224 */ /* 0x000fe200078e0203 */
[----:B---3--:R-:W-:Y:S02]  /*42c0*/  IABS R9, R15 ;  /* 0x0000000f00097213 */ /* 0x008fe40000000000 */
[----:B------:R-:W3:Y:S01]  /*42d0*/  LDL R15, [R1+0x215c] ;  /* 0x00215c00010f7983 */ /* 0x000ee20000100800 */
[----:B----4-:R-:W-:-:S03]  /*42e0*/  IABS R7, R12 ;  /* 0x0000000c00077213 */ /* 0x010fc60000000000 */
[----:B------:R-:W4:Y:S01]  /*42f0*/  LDL R12, [R1+0x2158] ;  /* 0x00215800010c7983 */ /* 0x000f220000100800 */
[----:B-----5:R-:W-:-:S03]  /*4300*/  IABS R5, R14 ;  /* 0x0000000e00057213 */ /* 0x020fc60000000000 */
[----:B------:R-:W5:Y:S01]  /*4310*/  LDL R14, [R1+0x2154] ;  /* 0x00215400010e7983 */ /* 0x000f620000100800 */
[----:B------:R-:W-:-:S04]  /*4320*/  IMAD.HI.U32 R10, R28, R9, RZ ;  /* 0x000000091c0a7227 */ /* 0x000fc800078e00ff */
[----:B------:R-:W-:-:S04]  /*4330*/  IMAD.HI.U32 R8, R28, R7, RZ ;  /* 0x000000071c087227 */ /* 0x000fc800078e00ff */
[----:B------:R-:W-:-:S04]  /*4340*/  IMAD.HI.U32 R6, R28, R5, RZ ;  /* 0x000000051c067227 */ /* 0x000fc800078e00ff */
[----:B------:R-:W-:Y:S01]  /*4350*/  IMAD.MOV R10, RZ, RZ, -R10 ;  /* 0x000000ffff0a7224 */ /* 0x000fe200078e0a0a */
[----:B------:R-:W-:Y:S02]  /*4360*/  IABS R3, R19 ;  /* 0x0000001300037213 */ /* 0x000fe40000000000 */
[----:B------:R-:W5:Y:S01]  /*4370*/  LDL R19, [R1+0x2150] ;  /* 0x0021500001137983 */ /* 0x000f620000100800 */
[----:B------:R-:W-:Y:S02]  /*4380*/  IMAD.MOV R8, RZ, RZ, -R8 ;  /* 0x000000ffff087224 */ /* 0x000fe400078e0a08 */
[----:B------:R-:W-:Y:S02]  /*4390*/  IMAD.MOV R6, RZ, RZ, -R6 ;  /* 0x000000ffff067224 */ /* 0x000fe400078e0a06 */
[C---:B------:R-:W-:Y:S02]  /*43a0*/  IMAD R9, R29.reuse, R10, R9 ;  /* 0x0000000a1d097224 */ /* 0x040fe400078e0209 */
[----:B------:R-:W-:-:S02]  /*43b0*/  IMAD R7, R29, R8, R7 ;  /* 0x000000081d077224 */ /* 0x000fc400078e0207 */
[----:B------:R-:W-:Y:S01]  /*43c0*/  IMAD R5, R29, R6, R5 ;  /* 0x000000061d057224 */ /* 0x000fe200078e0205 */
[----:B------:R2:W-:Y:S01]  /*43d0*/  STL [R1+0x348], R9 ;  /* 0x0003480901007387 */ /* 0x0005e20000100800 */
[----:B0-----:R-:W-:-:S03]  /*43e0*/  IABS R0, R11 ;  /* 0x0000000b00007213 */ /* 0x001fc60000000000 */
[----:B------:R3:W-:Y:S04]  /*43f0*/  STL [R1+0x34c], R7 ;  /* 0x00034c0701007387 */ /* 0x0007e80000100800 */
[----:B------:R4:W-:Y:S04]  /*4400*/  STL [R1+0x350], R5 ;  /* 0x0003500501007387 */ /* 0x0009e80000100800 */
[----:B------:R-:W5:Y:S01]  /*4410*/  LDL R11, [R1+0x214c] ;  /* 0x00214c00010b7983 */ /* 0x000f620000100800 */
[----:B------:R-:W-:-:S04]  /*4420*/  IMAD.HI.U32 R4, R28, R3, RZ ;  /* 0x000000031c047227 */ /* 0x000fc800078e00ff */
[----:B------:R-:W-:-:S04]  /*4430*/  IMAD.HI.U32 R2, R28, R0, RZ ;  /* 0x000000001c027227 */ /* 0x000fc800078e00ff */
[----:B------:R-:W-:Y:S02]  /*4440*/  IMAD.MOV R4, RZ, RZ, -R4 ;  /* 0x000000ffff047224 */ /* 0x000fe400078e0a04 */
[----:B------:R-:W-:Y:S02]  /*4450*/  IMAD.MOV R2, RZ, RZ, -R2 ;  /* 0x000000ffff027224 */ /* 0x000fe400078e0a02 */
[C---:B------:R-:W-:Y:S02]  /*4460*/  IMAD R3, R29.reuse, R4, R3 ;  /* 0x000000041d037224 */ /* 0x040fe400078e0203 */
[----:B------:R-:W-:Y:S01]  /*4470*/  IMAD R0, R29, R2, R0 ;  /* 0x000000021d007224 */ /* 0x000fe200078e0200 */
[----:B--2---:R-:W-:Y:S02]  /*4480*/  IABS R9, R13 ;  /* 0x0000000d00097213 */ /* 0x004fe40000000000 */
[----:B------:R5:W-:Y:S04]  /*4490*/  STL [R1+0x354], R3 ;  /* 0x0003540301007387 */ /* 0x000be80000100800 */
[----:B------:R0:W-:Y:S04]  /*44a0*/  STL [R1+0x358], R0 ;  /* 0x0003580001007387 */ /* 0x0001e80000100800 */
[----:B------:R-:W2:Y:S01]  /*44b0*/  LDL R13, [R1+0x2148] ;  /* 0x00214800010d7983 */ /* 0x000ea20000100800 */
[----:B------:R-:W-:-:S04]  /*44c0*/  IMAD.HI.U32 R10, R28, R9, RZ ;  /* 0x000000091c0a7227 */ /* 0x000fc800078e00ff */
[----:B------:R-:W-:-:S04]  /*44d0*/  IMAD.MOV R10, RZ, RZ, -R10 ;  /* 0x000000ffff0a7224 */ /* 0x000fc800078e0a0a */
[----:B------:R-:W-:Y:S01]  /*44e0*/  IMAD R9, R29, R10, R9 ;  /* 0x0000000a1d097224 */ /* 0x000fe200078e0209 */
[----:B---3--:R-:W-:Y:S02]  /*44f0*/  IABS R7, R15 ;  /* 0x0000000f00077213 */ /* 0x008fe40000000000 */
[----:B------:R-:W3:Y:S01]  /*4500*/  LDL R15, [R1+0x2144] ;  /* 0x00214400010f7983 */ /* 0x000ee20000100800 */
[----:B----4-:R-:W-:-:S03]  /*4510*/  IABS R5, R12 ;  /* 0x0000000c00057213 */ /* 0x010fc60000000000 */
[----:B------:R-:W4:Y:S01]  /*4520*/  LDL R12, [R1+0x2140] ;  /* 0x00214000010c7983 */ /* 0x000f220000100800 */
[----:B------:R-:W-:-:S04]  /*4530*/  IMAD.HI.U32 R8, R28, R7, RZ ;  /* 0x000000071c087227 */ /* 0x000fc800078e00ff */
[----:B------:R-:W-:-:S04]  /*4540*/  IMAD.HI.U32 R6, R28, R5, RZ ;  /* 0x000000051c067227 */ /* 0x000fc800078e00ff */
[----:B------:R-:W-:Y:S02]  /*4550*/  IMAD.MOV R8, RZ, RZ, -R8 ;  /* 0x000000ffff087224 */ /* 0x000fe400078e0a08 */
[----:B------:R-:W-:Y:S01]  /*4560*/  IMAD.MOV R6, RZ, RZ, -R6 ;  /* 0x000000ffff067224 */ /* 0x000fe200078e0a06 */
[----:B-----5:R-:W-:Y:S02]  /*4570*/  IABS R3, R14 ;  /* 0x0000000e00037213 */ /* 0x020fe40000000000 */
[----:B------:R-:W5:Y:S01]  /*4580*/  LDL R14, [R1+0x213c] ;  /* 0x00213c00010e7983 */ /* 0x000f620000100800 */
[C---:B------:R-:W-:Y:S02]  /*4590*/  IMAD R7, R29.reuse, R8, R7 ;  /* 0x000000081d077224 */ /* 0x040fe400078e0207 */
[----:B------:R-:W-:Y:S01]  /*45a0*/  IMAD R5, R29, R6, R5 ;  /* 0x000000061d057224 */ /* 0x000fe200078e0205 */
[----:B------:R1:W-:Y:S04]  /*45b0*/  STL [R1+0x334], R9 ;  /* 0x0003340901007387 */ /* 0x0003e80000100800 */
[----:B------:R2:W-:Y:S04]  /*45c0*/  STL [R1+0x338], R7 ;  /* 0x0003380701007387 */ /* 0x0005e80000100800 */
[----:B------:R3:W-:Y:S01]  /*45d0*/  STL [R1+0x33c], R5 ;  /* 0x00033c0501007387 */ /* 0x0007e20000100800 */
[----:B------:R-:W-:Y:S01]  /*45e0*/  IMAD.HI.U32 R4, R28, R3, RZ ;  /* 0x000000031c047227 */ /* 0x000fe200078e00ff */
[----:B0-----:R-:W-:-:S02]  /*45f0*/  IABS R0, R19 ;  /* 0x0000001300007213 */ /* 0x001fc40000000000 */
[----:B------:R-:W5:Y:S03]  /*4600*/  LDL R19, [R1+0x2138] ;  /* 0x0021380001137983 */ /* 0x000f660000100800 */
[----:B------:R-:W-:-:S04]  /*4610*/  IMAD.HI.U32 R2, R28, R0, RZ ;  /* 0x000000001c027227 */ /* 0x000fc800078e00ff */
[----:B------:R-:W-:Y:S02]  /*4620*/  IMAD.MOV R4, RZ, RZ, -R4 ;  /* 0x000000ffff047224 */ /* 0x000fe400078e0a04 */
[----:B------:R-:W-:Y:S02]  /*4630*/  IMAD.MOV R2, RZ, RZ, -R2 ;  /* 0x000000ffff027224 */ /* 0x000fe400078e0a02 */
[C---:B------:R-:W-:Y:S02]  /*4640*/  IMAD R3, R29.reuse, R4, R3 ;  /* 0x000000041d037224 */ /* 0x040fe400078e0203 */
[----:B------:R-:W-:-:S03]  /*4650*/  IMAD R0, R29, R2, R0 ;  /* 0x000000021d007224 */ /* 0x000fc600078e0200 */
[----:B------:R4:W-:Y:S01]  /*4660*/  STL [R1+0x340], R3 ;  /* 0x0003400301007387 */ /* 0x0009e20000100800 */
[----:B-1----:R-:W-:-:S03]  /*4670*/  IABS R9, R11 ;  /* 0x0000000b00097213 */ /* 0x002fc60000000000 */
[----:B------:R5:W-:Y:S04]  /*4680*/  STL [R1+0x344], R0 ;  /* 0x0003440001007387 */ /* 0x000be80000100800 */
[----:B------:R-:W5:Y:S01]  /*4690*/  LDL R11, [R1+0x2134] ;  /* 0x00213400010b7983 */ /* 0x000f620000100800 */
[----:B--2---:R-:W-:-:S03]  /*46a0*/  IABS R7, R13 ;  /* 0x0000000d00077213 */ /* 0x004fc60000000000 */
[----:B------:R-:W2:Y:S01]  /*46b0*/  LDL R13, [R1+0x2130] ;  /* 0x00213000010d7983 */ /* 0x000ea20000100800 */
[----:B------:R-:W-:-:S04]  /*46c0*/  IMAD.HI.U32 R10, R28, R9, RZ ;  /* 0x000000091c0a7227 */ /* 0x000fc800078e00ff */
[----:B------:R-:W-:-:S04]  /*46d0*/  IMAD.HI.U32 R8, R28, R7, RZ ;  /* 0x000000071c087227 */ /* 0x000fc800078e00ff */
[----:B------:R-:W-:Y:S02]  /*46e0*/  IMAD.MOV R10, RZ, RZ, -R10 ;  /* 0x000000ffff0a7224 */ /* 0x000fe400078e0a0a */
[----:B------:R-:W-:Y:S02]  /*46f0*/  IMAD.MOV R8, RZ, RZ, -R8 ;  /* 0x000000ffff087224 */ /* 0x000fe400078e0a08 */
[C---:B------:R-:W-:Y:S02]  /*4700*/  IMAD R9, R29.reuse, R10, R9 ;  /* 0x0000000a1d097224 */ /* 0x040fe400078e0209 */
[----:B------:R-:W-:Y:S01]  /*4710*/  IMAD R7, R29, R8, R7 ;  /* 0x000000081d077224 */ /* 0x000fe200078e0207 */
[----:B---3--:R-:W-:Y:S02]  /*4720*/  IABS R5, R15 ;  /* 0x0000000f00057213 */ /* 0x008fe40000000000 */
[----:B------:R-:W3:Y:S03]  /*4730*/  LDL R15, [R1+0x212c] ;  /* 0x00212c00010f7983 */ /* 0x000ee60000100800 */
[----:B------:R-:W-:-:S04]  /*4740*/  IMAD.HI.U32 R6, R28, R5, RZ ;  /* 0x000000051c067227 */ /* 0x000fc800078e00ff */
[----:B------:R-:W-:Y:S01]  /*4750*/  IMAD.MOV R6, RZ, RZ, -R6 ;  /* 0x000000ffff067224 */ /* 0x000fe200078e0a06 */
[----:B----4-:R-:W-:Y:S02]  /*4760*/  IABS R3, R12 ;  /* 0x0000000c00037213 */ /* 0x010fe40000000000 */
[----:B------:R-:W4:Y:S01]  /*4770*/  LDL R12, [R1+0x2128] ;  /* 0x00212800010c7983 */ /* 0x000f220000100800 */
[----:B------:R-:W-:-:S03]  /*4780*/  IMAD R5, R29, R6, R5 ;  /* 0x000000061d057224 */ /* 0x000fc600078e0205 */
[----:B------:R0:W-:Y:S04]  /*4790*/  STL [R1+0x320], R9 ;  /* 0x0003200901007387 */ /* 0x0001e80000100800 */
[----:B------:R1:W-:Y:S04]  /*47a0*/  STL [R1+0x324], R7 ;  /* 0x0003240701007387 */ /* 0x0003e80000100800 */
[----:B------:R2:W-:Y:S01]  /*47b0*/  STL [R1+0x328], R5 ;  /* 0x0003280501007387 */ /* 0x0005e20000100800 */
[----:B------:R-:W-:Y:S01]  /*47c0*/  IMAD.HI.U32 R4, R28, R3, RZ ;  /* 0x000000031c047227 */ /* 0x000fe200078e00ff */
[----:B-----5:R-:W-:-:S02]  /*47d0*/  IABS R0, R14 ;  /* 0x0000000e00007213 */ /* 0x020fc40000000000 */
[----:B------:R-:W5:Y:S03]  /*47e0*/  LDL R14, [R1+0x2124] ;  /* 0x00212400010e7983 */ /* 0x000f660000100800 */
[----:B------:R-:W-:-:S04]  /*47f0*/  IMAD.HI.U32 R2, R28, R0, RZ ;  /* 0x000000001c027227 */ /* 0x000fc800078e00ff */
[----:B------:R-:W-:Y:S02]  /*4800*/  IMAD.MOV R4, RZ, RZ, -R4 ;  /* 0x000000ffff047224 */ /* 0x000fe400078e0a04 */
[----:B------:R-:W-:Y:S02]  /*4810*/  IMAD.MOV R2, RZ, RZ, -R2 ;  /* 0x000000ffff027224 */ /* 0x000fe400078e0a02 */
[C---:B------:R-:W-:Y:S02]  /*4820*/  IMAD R3, R29.reuse, R4, R3 ;  /* 0x000000041d037224 */ /* 0x040fe400078e0203 */
[----:B------:R-:W-:-:S03]  /*4830*/  IMAD R0, R29, R2, R0 ;  /* 0x000000021d007224 */ /* 0x000fc600078e0200 */
[----:B------:R3:W-:Y:S01]  /*4840*/  STL [R1+0x32c], R3 ;  /* 0x00032c0301007387 */ /* 0x0007e20000100800 */
[----:B0-----:R-:W-:-:S03]  /*4850*/  IABS R9, R19 ;  /* 0x0000001300097213 */ /* 0x001fc60000000000 */
        /* <DEDUP_REMOVED lines=17> */
[----:B------:R5:W-:Y:S04]  /*4970*/  STL [R1+0x30c], R9 ;  /* 0x00030c0901007387 */ /* 0x000be80000100800 */
[----:B------:R0:W-:Y:S04]  /*4980*/  STL [R1+0x310], R7 ;  /* 0x0003100701007387 */ /* 0x0001e80000100800 */
[----:B------:R1:W-:Y:S01]  /*4990*/  STL [R1+0x314], R5 ;  /* 0x0003140501007387 */ /* 0x0003e20000100800 */
[----:B------:R-:W-:Y:S01]  /*49a0*/  IMAD.HI.U32 R4, R28, R3, RZ ;  /* 0x000000031c047227 */ /* 0x000fe200078e00ff */
[----:B----4-:R-:W-:-:S02]  /*49b0*/  IABS R0, R12 ;  /* 0x0000000c00007213 */ /* 0x010fc40000000000 */
[----:B------:R-:W4:Y:S03]  /*49c0*/  LDL R12, [R1+0x2110] ;  /* 0x00211000010c7983 */ /* 0x000f260000100800 */
        /* <DEDUP_REMOVED lines=16> */
[----:B------:R-:W-:Y:S01]  /*4ad0*/  IMAD.MOV R10, RZ, RZ, -R10 ;  /* 0x000000ffff0a7224 */ /* 0x000fe200078e0a0a */
[----:B--2---:R-:W-:Y:S02]  /*4ae0*/  IABS R3, R13 ;  /* 0x0000000d00037213 */ /* 0x004fe40000000000 */
[----:B------:R-:W2:Y:S01]  /*4af0*/  LDL R13, [R1+0x2100] ;  /* 0x00210000010d7983 */ /* 0x000ea20000100800 */
[----:B------:R-:W-:Y:S02]  /*4b00*/  IMAD.MOV R8, RZ, RZ, -R8 ;  /* 0x000000ffff087224 */ /* 0x000fe400078e0a08 */
[----:B------:R-:W-:Y:S02]  /*4b10*/  IMAD.MOV R6, RZ, RZ, -R6 ;  /* 0x000000ffff067224 */ /* 0x000fe400078e0a06 */
[C---:B------:R-:W-:Y:S02]  /*4b20*/  IMAD R9, R29.reuse, R10, R9 ;  /* 0x0000000a1d097224 */ /* 0x040fe400078e0209 */
[----:B------:R-:W-:-:S02]  /*4b30*/  IMAD R7, R29, R8, R7 ;  /* 0x000000081d077224 */ /* 0x000fc400078e0207 */
        /* <DEDUP_REMOVED lines=12> */
[----:B------:R1:W-:Y:S04]  /*4c00*/  STL [R1+0x304], R3 ;  /* 0x0003040301007387 */ /* 0x0003e80000100800 */
[----:B------:R2:W-:Y:S01]  /*4c10*/  STL [R1+0x308], R0 ;  /* 0x0003080001007387 */ /* 0x0005e20000100800 */
[----:B----4-:R-:W-:-:S03]  /*4c20*/  IABS R9, R12 ;  /* 0x0000000c00097213 */ /* 0x010fc60000000000 */
        /* <DEDUP_REMOVED lines=9> */
[----:B------:R-:W-:Y:S02]  /*4cc0*/  IMAD.MOV R8, RZ, RZ, -R8 ;  /* 0x000000ffff087224 */ /* 0x000fe400078e0a08 */
[----:B------:R-:W-:Y:S02]  /*4cd0*/  IMAD.MOV R6, RZ, RZ, -R6 ;  /* 0x000000ffff067224 */ /* 0x000fe400078e0a06 */
[C---:B------:R-:W-:Y:S02]  /*4ce0*/  IMAD R7, R29.reuse, R8, R7 ;  /* 0x000000081d077224 */ /* 0x040fe400078e0207 */
[----:B------:R-:W-:-:S03]  /*4cf0*/  IMAD R5, R29, R6, R5 ;  /* 0x000000061d057224 */ /* 0x000fc600078e0205 */
[----:B------:R4:W-:Y:S01]  /*4d00*/  STL [R1+0x2e8], R7 ;  /* 0x0002e80701007387 */ /* 0x0009e20000100800 */
[----:B--2---:R-:W-:-:S03]  /*4d10*/  IABS R0, R13 ;  /* 0x0000000d00007213 */ /* 0x004fc60000000000 */
[----:B------:R5:W-:Y:S01]  /*4d20*/  STL [R1+0x2ec], R5 ;  /* 0x0002ec0501007387 */ /* 0x000be20000100800 */
[----:B------:R-:W-:-:S03]  /*4d30*/  IMAD.HI.U32 R4, R28, R3, RZ ;  /* 0x000000031c047227 */ /* 0x000fc600078e00ff */
[----:B------:R-:W2:Y:S01]  /*4d40*/  LDL R13, [R1+0x20ec] ;  /* 0x0020ec00010d7983 */ /* 0x000ea20000100800 */
[----:B------:R-:W-:-:S04]  /*4d50*/  IMAD.HI.U32 R2, R28, R0, RZ ;  /* 0x000000001c027227 */ /* 0x000fc800078e00ff */
[----:B------:R-:W-:Y:S02]  /*4d60*/  IMAD.MOV R4, RZ, RZ, -R4 ;  /* 0x000000ffff047224 */ /* 0x000fe400078e0a04 */
[----:B------:R-:W-:-:S04]  /*4d70*/  IMAD.HI.U32 R10, R28, R9, RZ ;  /* 0x000000091c0a7227 */ /* 0x000fc800078e00ff */
[----:B------:R-:W-:Y:S02]  /*4d80*/  IMAD.MOV R2, RZ, RZ, -R2 ;  /* 0x000000ffff027224 */ /* 0x000fe400078e0a02 */
[C---:B------:R-:W-:Y:S02]  /*4d90*/  IMAD R3, R29.reuse, R4, R3 ;  /* 0x000000041d037224 */ /* 0x040fe400078e0203 */
[----:B------:R-:W-:Y:S02]  /*4da0*/  IMAD.MOV R10, RZ, RZ, -R10 ;  /* 0x000000ffff0a7224 */ /* 0x000fe400078e0a0a */
[C---:B------:R-:W-:Y:S01]  /*4db0*/  IMAD R0, R29.reuse, R2, R0 ;  /* 0x000000021d007224 */ /* 0x040fe200078e0200 */
[----:B------:R0:W-:Y:S01]  /*4dc0*/  STL [R1+0x2f0], R3 ;  /* 0x0002f00301007387 */ /* 0x0001e20000100800 */
[----:B------:R-:W-:-:S03]  /*4dd0*/  IMAD R23, R29, R10, R9 ;  /* 0x0000000a1d177224 */ /* 0x000fc600078e0209 */
[----:B------:R1:W-:Y:S01]  /*4de0*/  STL [R1+0x2f4], R0 ;  /* 0x0002f40001007387 */ /* 0x0003e20000100800 */
[----:B---3--:R-:W-:-:S03]  /*4df0*/  IABS R9, R15 ;  /* 0x0000000f00097213 */ /* 0x008fc60000000000 */
[----:B------:R-:W3:Y:S01]  /*4e00*/  LDL R15, [R1+0x20e4] ;  /* 0x0020e400010f7983 */ /* 0x000ee20000100800 */
[----:B----4-:R-:W-:-:S03]  /*4e10*/  IABS R7, R12 ;  /* 0x0000000c00077213 */ /* 0x010fc60000000000 */
[----:B------:R-:W4:Y:S01]  /*4e20*/  LDL R12, [R1+0x20e0] ;  /* 0x0020e000010c7983 */ /* 0x000f220000100800 */
[C---:B------:R-:W-:Y:S01]  /*4e30*/  IMAD.HI.U32 R10, R28.reuse, R9, RZ ;  /* 0x000000091c0a7227 */ /* 0x040fe200078e00ff */
[----:B-----5:R-:W-:Y:S02]  /*4e40*/  IABS R5, R14 ;  /* 0x0000000e00057213 */ /* 0x020fe40000000000 */
[----:B------:R-:W5:Y:S01]  /*4e50*/  LDL R14, [R1+0x20dc] ;  /* 0x0020dc00010e7983 */ /* 0x000f620000100800 */
[----:B------:R-:W-:-:S04]  /*4e60*/  IMAD.HI.U32 R8, R28, R7, RZ ;  /* 0x000000071c087227 */ /* 0x000fc800078e00ff */
[----:B------:R-:W-:-:S04]  /*4e70*/  IMAD.HI.U32 R6, R28, R5, RZ ;  /* 0x000000051c067227 */ /* 0x000fc800078e00ff */
[----:B------:R-:W-:Y:S02]  /*4e80*/  IMAD.MOV R10, RZ, RZ, -R10 ;  /* 0x000000ffff0a7224 */ /* 0x000fe400078e0a0a */
[----:B------:R-:W-:Y:S02]  /*4e90*/  IMAD.MOV R8, RZ, RZ, -R8 ;  /* 0x000000ffff087224 */ /* 0x000fe400078e0a08 */
[----:B------:R-:W-:Y:S01]  /*4ea0*/  IMAD.MOV R6, RZ, RZ, -R6 ;  /* 0x000000ffff067224 */ /* 0x000fe200078e0a06 */
[----:B0-----:R-:W-:Y:S02]  /*4eb0*/  IABS R3, R19 ;  /* 0x0000001300037213 */ /* 0x001fe40000000000 */
[----:B------:R-:W5:Y:S01]  /*4ec0*/  LDL R19, [R1+0x20d4] ;  /* 0x0020d40001137983 */ /* 0x000f620000100800 */
[C---:B------:R-:W-:Y:S02]  /*4ed0*/  IMAD R9, R29.reuse, R10, R9 ;  /* 0x0000000a1d097224 */ /* 0x040fe400078e0209 */
[----:B------:R-:W-:-:S02]  /*4ee0*/  IMAD R7, R29, R8, R7 ;  /* 0x000000081d077224 */ /* 0x000fc400078e0207 */
[----:B------:R-:W-:Y:S01]  /*4ef0*/  IMAD R5, R29, R6, R5 ;  /* 0x000000061d057224 */ /* 0x000fe200078e0205 */
[----:B------:R2:W-:Y:S04]  /*4f00*/  STL [R1+0x2d0], R9 ;  /* 0x0002d00901007387 */ /* 0x0005e80000100800 */
[----:B------:R3:W-:Y:S04]  /*4f10*/  STL [R1+0x2d4], R7 ;  /* 0x0002d40701007387 */ /* 0x0007e80000100800 */
[----:B------:R4:W-:Y:S01]  /*4f20*/  STL [R1+0x2d8], R5 ;  /* 0x0002d80501007387 */ /* 0x0009e20000100800 */
        /* <DEDUP_REMOVED lines=8> */
[----:B------:R5:W-:Y:S04]  /*4fb0*/  STL [R1+0x2dc], R3 ;  /* 0x0002dc0301007387 */ /* 0x000be80000100800 */
[----:B------:R0:W-:Y:S01]  /*4fc0*/  STL [R1+0x2e0], R0 ;  /* 0x0002e00001007387 */ /* 0x0001e20000100800 */
[----:B--2---:R-:W-:-:S03]  /*4fd0*/  IABS R9, R13 ;  /* 0x0000000d00097213 */ /* 0x004fc60000000000 */
[----:B------:R-:W2:Y:S02]  /*4fe0*/  LDL R13, [R1+0x20d0] ;  /* 0x0020d000010d7983 */ /* 0x000ea40000100800 */
        /* <DEDUP_REMOVED lines=56> */
[----:B------:R3:W-:Y:S04]  /*5370*/  STL [R1+0x2b4], R3 ;  /* 0x0002b40301007387 */ /* 0x0007e80000100800 */
[----:B------:R4:W-:Y:S01]  /*5380*/  STL [R1+0x2b8], R0 ;  /* 0x0002b80001007387 */ /* 0x0009e20000100800 */
        /* <DEDUP_REMOVED lines=71> */
[----:B------:R-:W-:-:S04]  /*5800*/  IMAD.HI.U32 R4, R28, R3, RZ ;  /* 0x000000031c047227 */ /* 0x000fc800078e00ff */
[----:B------:R-:W-:Y:S01]  /*5810*/  IMAD.MOV R10, RZ, RZ, -R10 ;  /* 0x000000ffff0a7224 */ /* 0x000fe200078e0a0a */
[----:B--2---:R-:W-:Y:S01]  /*5820*/  IABS R0, R13 ;  /* 0x0000000d00007213 */ /* 0x004fe20000000000 */
[----:B------:R-:W-:Y:S02]  /*5830*/  IMAD.MOV R8, RZ, RZ, -R8 ;  /* 0x000000ffff087224 */ /* 0x000fe400078e0a08 */
[----:B------:R-:W-:Y:S02]  /*5840*/  IMAD.MOV R6, RZ, RZ, -R6 ;  /* 0x000000ffff067224 */ /* 0x000fe400078e0a06 */
[----:B------:R-:W-:-:S04]  /*5850*/  IMAD.HI.U32 R2, R28, R0, RZ ;  /* 0x000000001c027227 */ /* 0x000fc800078e00ff */
[----:B------:R-:W-:Y:S02]  /*5860*/  IMAD.MOV R4, RZ, RZ, -R4 ;  /* 0x000000ffff047224 */ /* 0x000fe400078e0a04 */
[C---:B------:R-:W-:Y:S02]  /*5870*/  IMAD R9, R29.reuse, R10, R9 ;  /* 0x0000000a1d097224 */ /* 0x040fe400078e0209 */
[----:B------:R-:W-:Y:S02]  /*5880*/  IMAD.MOV R2, RZ, RZ, -R2 ;  /* 0x000000ffff027224 */ /* 0x000fe400078e0a02 */
[C---:B------:R-:W-:Y:S02]  /*5890*/  IMAD R7, R29.reuse, R8, R7 ;  /* 0x000000081d077224 */ /* 0x040fe400078e0207 */
[C---:B------:R-:W-:Y:S01]  /*58a0*/  IMAD R5, R29.reuse, R6, R5 ;  /* 0x000000061d057224 */ /* 0x040fe200078e0205 */
[----:B------:R3:W-:Y:S01]  /*58b0*/  STL [R1+0x26c], R9 ;  /* 0x00026c0901007387 */ /* 0x0007e20000100800 */
[----:B------:R-:W-:-:S02]  /*58c0*/  IMAD R3, R29, R4, R3 ;  /* 0x000000041d037224 */ /* 0x000fc400078e0203 */
[----:B------:R-:W-:Y:S01]  /*58d0*/  IMAD R0, R29, R2, R0 ;  /* 0x000000021d007224 */ /* 0x000fe200078e0200 */
[----:B------:R4:W-:Y:S04]  /*58e0*/  STL [R1+0x270], R7 ;  /* 0x0002700701007387 */ /* 0x0009e80000100800 */
[----:B------:R5:W-:Y:S04]  /*58f0*/  STL [R1+0x274], R5 ;  /* 0x0002740501007387 */ /* 0x000be80000100800 */
[----:B------:R-:W2:Y:S04]  /*5900*/  LDL R13, [R1+0x206c] ;  /* 0x00206c00010d7983 */ /* 0x000ea80000100800 */
[----:B------:R0:W-:Y:S04]  /*5910*/  STL [R1+0x278], R3 ;  /* 0x0002780301007387 */ /* 0x0001e80000100800 */
        /* <DEDUP_REMOVED lines=61> */
[----:B-1----:R-:W-:-:S03]  /*5cf0*/  IABS R9, R11 ;  /* 0x0000000b00097213 */ /* 0x002fc60000000000 */
[----:B------:R-:W5:Y:S02]  /*5d00*/  LDL R11, [R1+0x2048] ;  /* 0x00204800010b7983 */ /* 0x000f640000100800 */
[----:B------:R-:W-:-:S04]  /*5d10*/  IMAD.HI.U32 R10, R28, R9, RZ ;  /* 0x000000091c0a7227 */ /* 0x000fc800078e00ff */
[----:B------:R-:W-:-:S04]  /*5d20*/  IMAD.MOV R10, RZ, RZ, -R10 ;  /* 0x000000ffff0a7224 */ /* 0x000fc800078e0a0a */
[----:B------:R-:W-:Y:S01]  /*5d30*/  IMAD R9, R29, R10, R9 ;  /* 0x0000000a1d097224 */ /* 0x000fe200078e0209 */
[----:B--2---:R-:W-:Y:S02]  /*5d40*/  IABS R7, R13 ;  /* 0x0000000d00077213 */ /* 0x004fe40000000000 */
[----:B------:R-:W2:Y:S03]  /*5d50*/  LDL R13, [R1+0x203c] ;  /* 0x00203c00010d7983 */ /* 0x000ea60000100800 */
[----:B------:R-:W-:-:S04]  /*5d60*/  IMAD.HI.U32 R8, R28, R7, RZ ;  /* 0x000000071c087227 */ /* 0x000fc800078e00ff */
[----:B------:R-:W-:-:S04]  /*5d70*/  IMAD.MOV R8, RZ, RZ, -R8 ;  /* 0x000000ffff087224 */ /* 0x000fc800078e0a08 */
        /* <DEDUP_REMOVED lines=32> */
[----:B------:R-:W2:Y:S03]  /*5f80*/  LDL R13, [R1+0x2024] ;  /* 0x00202400010d7983 */ /* 0x000ea60000100800 */
[----:B------:R-:W-:-:S04]  /*5f90*/  IMAD.HI.U32 R6, R28, R5, RZ ;  /* 0x000000051c067227 */ /* 0x000fc800078e00ff */
[----:B------:R-:W-:-:S04]  /*5fa0*/  IMAD.MOV R6, RZ, RZ, -R6 ;  /* 0x000000ffff067224 */ /* 0x000fc800078e0a06 */
[----:B------:R-:W-:Y:S01]  /*5fb0*/  IMAD R5, R29, R6, R5 ;  /* 0x000000061d057224 */ /* 0x000fe200078e0205 */
[----:B---3--:R-:W-:Y:S02]  /*5fc0*/  IABS R3, R15 ;  /* 0x0000000f00037213 */ /* 0x008fe40000000000 */
        /* <DEDUP_REMOVED lines=29> */
[----:B--2---:R-:W-:-:S02]  /*61a0*/  IABS R3, R13 ;  /* 0x0000000d00037213 */ /* 0x004fc40000000000 */
[----:B------:R-:W2:Y:S03]  /*61b0*/  LDL R13, [R1+0x200c] ;  /* 0x00200c00010d7983 */ /* 0x000ea60000100800 */
[----:B------:R-:W-:-:S04]  /*61c0*/  IMAD.HI.U32 R4, R28, R3, RZ ;  /* 0x000000031c047227 */ /* 0x000fc800078e00ff */
[----:B------:R-:W-:Y:S01]  /*61d0*/  IMAD.MOV R4, RZ, RZ, -R4 ;  /* 0x000000ffff047224 */ /* 0x000fe200078e0a04 */
[----:B------:R4:W-:Y:S03]  /*61e0*/  STL [R1+0x208], R9 ;  /* 0x0002080901007387 */ /* 0x0009e60000100800 */
[----:B------:R-:W-:Y:S01]  /*61f0*/  IMAD R3, R29, R4, R3 ;  /* 0x000000041d037224 */ /* 0x000fe200078e0203 */
[----:B------:R5:W-:Y:S04]  /*6200*/  STL [R1+0x20c], R7 ;  /* 0x00020c0701007387 */ /* 0x000be80000100800 */
[----:B------:R0:W-:Y:S01]  /*6210*/  STL [R1+0x210], R5 ;  /* 0x0002100501007387 */ /* 0x0001e20000100800 */
[----:B---3--:R-:W-:-:S03]  /*6220*/  IABS R0, R15 ;  /* 0x0000000f00007213 */ /* 0x008fc60000000000 */
[----:B------:R-:W3:Y:S02]  /*6230*/  LDL R15, [R1+0x2010] ;  /* 0x00201000010f7983 */ /* 0x000ee40000100800 */
        /* <DEDUP_REMOVED lines=17> */
[----:B------:R-:W-:Y:S02]  /*6350*/  IMAD.MOV R10, RZ, RZ, -R10 ;  /* 0x000000ffff0a7224 */ /* 0x000fe400078e0a0a */
[----:B------:R-:W-:Y:S02]  /*6360*/  IMAD.MOV R8, RZ, RZ, -R8 ;  /* 0x000000ffff087224 */ /* 0x000fe400078e0a08 */
[----:B------:R-:W-:Y:S02]  /*6370*/  IMAD.MOV R6, RZ, RZ, -R6 ;  /* 0x000000ffff067224 */ /* 0x000fe400078e0a06 */
[----:B------:R-:W-:Y:S02]  /*6380*/  IMAD.MOV R4, RZ, RZ, -R4 ;  /* 0x000000ffff047224 */ /* 0x000fe400078e0a04 */
[C---:B------:R-:W-:Y:S02]  /*6390*/  IMAD R9, R29.reuse, R10, R9 ;  /* 0x0000000a1d097224 */ /* 0x040fe400078e0209 */
[----:B------:R-:W-:-:S02]  /*63a0*/  IMAD R7, R29, R8, R7 ;  /* 0x000000081d077224 */ /* 0x000fc400078e0207 */
[C---:B------:R-:W-:Y:S01]  /*63b0*/  IMAD R5, R29.reuse, R6, R5 ;  /* 0x000000061d057224 */ /* 0x040fe200078e0205 */
[----:B------:R3:W-:Y:S01]  /*63c0*/  STL [R1+0x1f4], R9 ;  /* 0x0001f40901007387 */ /* 0x0007e20000100800 */
[----:B------:R-:W-:-:S03]  /*63d0*/  IMAD R3, R29, R4, R3 ;  /* 0x000000041d037224 */ /* 0x000fc600078e0203 */
[----:B------:R4:W-:Y:S01]  /*63e0*/  STL [R1+0x1f8], R7 ;  /* 0x0001f80701007387 */ /* 0x0009e20000100800 */
[----:B--2---:R-:W-:-:S05]  /*63f0*/  IABS R0, R13 ;  /* 0x0000000d00007213 */ /* 0x004fca0000000000 */
[----:B------:R-:W-:-:S04]  /*6400*/  IMAD.HI.U32 R2, R28, R0, RZ ;  /* 0x000000001c027227 */ /* 0x000fc800078e00ff */
[----:B------:R-:W-:Y:S01]  /*6410*/  IMAD.MOV R2, RZ, RZ, -R2 ;  /* 0x000000ffff027224 */ /* 0x000fe200078e0a02 */
[----:B------:R5:W-:Y:S03]  /*6420*/  STL [R1+0x1fc], R5 ;  /* 0x0001fc0501007387 */ /* 0x000be60000100800 */
[----:B------:R-:W-:Y:S01]  /*6430*/  IMAD R0, R29, R2, R0 ;  /* 0x000000021d007224 */ /* 0x000fe200078e0200 */
        /* <DEDUP_REMOVED lines=112> */
[----:B----4-:R-:W-:-:S05]  /*6b40*/  IABS R0, R12 ;  /* 0x0000000c00007213 */ /* 0x010fca0000000000 */
[----:B------:R-:W-:-:S04]  /*6b50*/  IMAD.HI.U32 R2, R28, R0, RZ ;  /* 0x000000001c027227 */ /* 0x000fc800078e00ff */
[----:B------:R-:W-:Y:S01]  /*6b60*/  IMAD.MOV R2, RZ, RZ, -R2 ;  /* 0x000000ffff027224 */ /* 0x000fe200078e0a02 */
[----:B------:R5:W-:Y:S01]  /*6b70*/  STL [R1+0x19c], R9 ;  /* 0x00019c0901007387 */ /* 0x000be20000100800 */
[C---:B------:R-:W-:Y:S02]  /*6b80*/  IMAD R3, R29.reuse, R4, R3 ;  /* 0x000000041d037224 */ /* 0x040fe400078e0203 */
[----:B------:R-:W-:Y:S01]  /*6b90*/  IMAD R0, R29, R2, R0 ;  /* 0x000000021d007224 */ /* 0x000fe200078e0200 */
[----:B------:R0:W-:Y:S04]  /*6ba0*/  STL [R1+0x1a0], R7 ;  /* 0x0001a00701007387 */ /* 0x0001e80000100800 */
[----:B------:R1:W-:Y:S04]  /*6bb0*/  STL [R1+0x1a4], R5 ;  /* 0x0001a40501007387 */ /* 0x0003e80000100800 */
[----:B------:R-:W4:Y:S01]  /*6bc0*/  LDL R12, [R1+0x1fa4] ;  /* 0x001fa400010c7983 */ /* 0x000f220000100800 */
[----:B-----5:R-:W-:-:S03]  /*6bd0*/  IABS R9, R14 ;  /* 0x0000000e00097213 */ /* 0x020fc60000000000 */
[----:B------:R2:W-:Y:S04]  /*6be0*/  STL [R1+0x1a8], R3 ;  /* 0x0001a80301007387 */ /* 0x0005e80000100800 */
[----:B------:R3:W-:Y:S04]  /*6bf0*/  STL [R1+0x1ac], R0 ;  /* 0x0001ac0001007387 */ /* 0x0007e80000100800 */
        /* <DEDUP_REMOVED lines=47> */
[----:B------:R-:W-:-:S03]  /*6ef0*/  IMAD.HI.U32 R4, R28, R3, RZ ;  /* 0x000000031c047227 */ /* 0x000fc600078e00ff */
[----:B------:R4:W-:Y:S04]  /*6f00*/  STL [R1+0x170], R7 ;  /* 0x0001700701007387 */ /* 0x0009e80000100800 */
[----:B------:R5:W-:Y:S01]  /*6f10*/  STL [R1+0x174], R5 ;  /* 0x0001740501007387 */ /* 0x000be20000100800 */
[----:B------:R-:W-:-:S04]  /*6f20*/  IMAD.MOV R4, RZ, RZ, -R4 ;  /* 0x000000ffff047224 */ /* 0x000fc800078e0a04 */
[----:B------:R-:W-:Y:S01]  /*6f30*/  IMAD R3, R29, R4, R3 ;  /* 0x000000041d037224 */ /* 0x000fe200078e0203 */
[----:B--2---:R-:W-:Y:S02]  /*6f40*/  IABS R0, R13 ;  /* 0x0000000d00007213 */ /* 0x004fe40000000000 */
[----:B------:R-:W2:Y:S03]  /*6f50*/  LDL R13, [R1+0x1f7c] ;  /* 0x001f7c00010d7983 */ /* 0x000ea60000100800 */
[----:B------:R-:W-:-:S04]  /*6f60*/  IMAD.HI.U32 R2, R28, R0, RZ ;  /* 0x000000001c027227 */ /* 0x000fc800078e00ff */
[----:B------:R-:W-:-:S04]  /*6f70*/  IMAD.MOV R2, RZ, RZ, -R2 ;  /* 0x000000ffff027224 */ /* 0x000fc800078e0a02 */
[----:B------:R-:W-:Y:S01]  /*6f80*/  IMAD R0, R29, R2, R0 ;  /* 0x000000021d007224 */ /* 0x000fe200078e0200 */
[----:B------:R0:W-:Y:S04]  /*6f90*/  STL [R1+0x178], R3 ;  /* 0x0001780301007387 */ /* 0x0001e80000100800 */
[----:B------:R1:W-:Y:S01]  /*6fa0*/  STL [R1+0x17c], R0 ;  /* 0x00017c0001007387 */ /* 0x0003e20000100800 */
[----:B---3--:R-:W-:-:S03]  /*6fb0*/  IABS R9, R15 ;  /* 0x0000000f00097213 */ /* 0x008fc60000000000 */
[----:B------:R-:W3:Y:S02]  /*6fc0*/  LDL R15, [R1+0x1f80] ;  /* 0x001f8000010f7983 */ /* 0x000ee40000100800 */
[----:B------:R-:W-:-:S04]  /*6fd0*/  IMAD.HI.U32 R10, R28, R9, RZ ;  /* 0x000000091c0a7227 */ /* 0x000fc800078e00ff */
[----:B------:R-:W-:Y:S01]  /*6fe0*/  IMAD.MOV R10, RZ, RZ, -R10 ;  /* 0x000000ffff0a7224 */ /* 0x000fe200078e0a0a */
[----:B----4-:R-:W-:Y:S02]  /*6ff0*/  IABS R7, R12 ;  /* 0x0000000c00077213 */ /* 0x010fe40000000000 */
[----:B------:R-:W4:Y:S01]  /*7000*/  LDL R12, [R1+0x1f74] ;  /* 0x001f7400010c7983 */ /* 0x000f220000100800 */
[----:B-----5:R-:W-:-:S03]  /*7010*/  IABS R5, R14 ;  /* 0x0000000e00057213 */ /* 0x020fc60000000000 */
[----:B------:R-:W5:Y:S01]  /*7020*/  LDL R14, [R1+0x1f78] ;  /* 0x001f7800010e7983 */ /* 0x000f620000100800 */
[----:B------:R-:W-:-:S04]  /*7030*/  IMAD.HI.U32 R8, R28, R7, RZ ;  /* 0x000000071c087227 */ /* 0x000fc800078e00ff */
[----:B------:R-:W-:Y:S01]  /*7040*/  IMAD.HI.U32 R6, R28, R5, RZ ;  /* 0x000000051c067227 */ /* 0x000fe200078e00ff */
[----:B0-----:R-:W-:Y:S02]  /*7050*/  IABS R3, R19 ;  /* 0x0000001300037213 */ /* 0x001fe40000000000 */
[----:B------:R-:W5:Y:S01]  /*7060*/  LDL R19, [R1+0x1f6c] ;  /* 0x001f6c0001137983 */ /* 0x000f620000100800 */
        /* <DEDUP_REMOVED lines=28> */
[----:B----4-:R-:W-:Y:S02]  /*7230*/  IABS R5, R12 ;  /* 0x0000000c00057213 */ /* 0x010fe40000000000 */
[----:B------:R-:W4:Y:S03]  /*7240*/  LDL R12, [R1+0x1f5c] ;  /* 0x001f5c00010c7983 */ /* 0x000f260000100800 */
[----:B------:R-:W-:Y:S01]  /*7250*/  IMAD.HI.U32 R6, R28, R5, RZ ;  /* 0x000000051c067227 */ /* 0x000fe200078e00ff */
[----:B-----5:R-:W-:Y:S02]  /*7260*/  IABS R3, R14 ;  /* 0x0000000e00037213 */ /* 0x020fe40000000000 */
[----:B------:R-:W5:Y:S01]  /*7270*/  LDL R14, [R1+0x1f60] ;  /* 0x001f6000010e7983 */ /* 0x000f620000100800 */
[----:B------:R-:W-:-:S04]  /*7280*/  IMAD.MOV R6, RZ, RZ, -R6 ;  /* 0x000000ffff067224 */ /* 0x000fc800078e0a06 */
[----:B------:R-:W-:Y:S01]  /*7290*/  IMAD R5, R29, R6, R5 ;  /* 0x000000061d057224 */ /* 0x000fe200078e0205 */
[----:B------:R1:W-:Y:S04]  /*72a0*/  STL [R1+0x134], R9 ;  /* 0x0001340901007387 */ /* 0x0003e80000100800 */
[----:B------:R2:W-:Y:S01]  /*72b0*/  STL [R1+0x138], R7 ;  /* 0x0001380701007387 */ /* 0x0005e20000100800 */
[----:B0-----:R-:W-:-:S03]  /*72c0*/  IABS R0, R19 ;  /* 0x0000001300007213 */ /* 0x001fc60000000000 */
[----:B------:R3:W-:Y:S01]  /*72d0*/  STL [R1+0x13c], R5 ;  /* 0x00013c0501007387 */ /* 0x0007e20000100800 */
[----:B------:R-:W-:-:S03]  /*72e0*/  IMAD.HI.U32 R4, R28, R3, RZ ;  /* 0x000000031c047227 */ /* 0x000fc600078e00ff */
[----:B------:R-:W5:Y:S01]  /*72f0*/  LDL R19, [R1+0x1f54] ;  /* 0x001f540001137983 */ /* 0x000f620000100800 */
        /* <DEDUP_REMOVED lines=25> */
[----:B-----5:R-:W-:-:S03]  /*7490*/  IABS R0, R14 ;  /* 0x0000000e00007213 */ /* 0x020fc60000000000 */
[----:B------:R-:W-:Y:S02]  /*74a0*/  IMAD.MOV R4, RZ, RZ, -R4 ;  /* 0x000000ffff047224 */ /* 0x000fe400078e0a04 */
[----:B------:R-:W-:-:S04]  /*74b0*/  IMAD.HI.U32 R2, R28, R0, RZ ;  /* 0x000000001c027227 */ /* 0x000fc800078e00ff */
[----:B------:R-:W-:Y:S01]  /*74c0*/  IMAD.MOV R2, RZ, RZ, -R2 ;  /* 0x000000ffff027224 */ /* 0x000fe200078e0a02 */
[----:B------:R0:W-:Y:S01]  /*74d0*/  STL [R1+0x10c], R9 ;  /* 0x00010c0901007387 */ /* 0x0001e20000100800 */
[C---:B------:R-:W-:Y:S02]  /*74e0*/  IMAD R3, R29.reuse, R4, R3 ;  /* 0x000000041d037224 */ /* 0x040fe400078e0203 */
[----:B------:R-:W-:Y:S01]  /*74f0*/  IMAD R0, R29, R2, R0 ;  /* 0x000000021d007224 */ /* 0x000fe200078e0200 */
[----:B------:R1:W-:Y:S04]  /*7500*/  STL [R1+0x110], R7 ;  /* 0x0001100701007387 */ /* 0x0003e80000100800 */
[----:B------:R2:W-:Y:S01]  /*7510*/  STL [R1+0x114], R5 ;  /* 0x0001140501007387 */ /* 0x0005e20000100800 */
[----:B0-----:R-:W-:-:S03]  /*7520*/  IABS R9, R19 ;  /* 0x0000001300097213 */ /* 0x001fc60000000000 */
[----:B------:R-:W5:Y:S04]  /*7530*/  LDL R14, [R1+0x1f48] ;  /* 0x001f4800010e7983 */ /* 0x000f680000100800 */
[----:B------:R3:W-:Y:S04]  /*7540*/  STL [R1+0x118], R3 ;  /* 0x0001180301007387 */ /* 0x0007e80000100800 */
[----:B------:R4:W-:Y:S04]  /*7550*/  STL [R1+0x11c], R0 ;  /* 0x00011c0001007387 */ /* 0x0009e80000100800 */
        /* <DEDUP_REMOVED lines=18> */
[----:B------:R5:W-:Y:S03]  /*7680*/  STL [R1+0xf4], R9 ;  /* 0x0000f40901007387 */ /* 0x000be60000100800 */
[----:B------:R-:W-:Y:S01]  /*7690*/  IMAD R3, R29, R4, R3 ;  /* 0x000000041d037224 */ /* 0x000fe200078e0203 */
[----:B------:R0:W-:Y:S04]  /*76a0*/  STL [R1+0xfc], R7 ;  /* 0x0000fc0701007387 */ /* 0x0001e80000100800 */
[----:B------:R1:W-:Y:S01]  /*76b0*/  STL [R1+0x100], R5 ;  /* 0x0001000501007387 */ /* 0x0003e20000100800 */
[----:B----4-:R-:W-:-:S03]  /*76c0*/  IABS R0, R12 ;  /* 0x0000000c00007213 */ /* 0x010fc60000000000 */
[----:B------:R-:W4:Y:S02]  /*76d0*/  LDL R12, [R1+0x1f2c] ;  /* 0x001f2c00010c7983 */ /* 0x000f240000100800 */
[----:B------:R-:W-:-:S04]  /*76e0*/  IMAD.HI.U32 R2, R28, R0, RZ ;  /* 0x000000001c027227 */ /* 0x000fc800078e00ff */
[----:B------:R-:W-:-:S04]  /*76f0*/  IMAD.MOV R2, RZ, RZ, -R2 ;  /* 0x000000ffff027224 */ /* 0x000fc800078e0a02 */
[----:B------:R-:W-:Y:S01]  /*7700*/  IMAD R0, R29, R2, R0 ;  /* 0x000000021d007224 */ /* 0x000fe200078e0200 */
        /* <DEDUP_REMOVED lines=18> */
[----:B------:R-:W2:Y:S04]  /*7830*/  LDL R13, [R1+0x1f1c] ;  /* 0x001f1c00010d7983 */ /* 0x000ea80000100800 */
[----:B------:R4:W-:Y:S01]  /*7840*/  STL [R1+0xd0], R9 ;  /* 0x0000d00901007387 */ /* 0x0009e20000100800 */
[----:B------:R-:W-:-:S03]  /*7850*/  IMAD.HI.U32 R4, R28, R3, RZ ;  /* 0x000000031c047227 */ /* 0x000fc600078e00ff */
[----:B------:R5:W-:Y:S04]  /*7860*/  STL [R1+0xd4], R7 ;  /* 0x0000d40701007387 */ /* 0x000be80000100800 */
[----:B------:R0:W-:Y:S01]  /*7870*/  STL [R1+0xd8], R5 ;  /* 0x0000d80501007387 */ /* 0x0001e20000100800 */
        /* <DEDUP_REMOVED lines=44> */
[----:B----4-:R-:W-:Y:S02]  /*7b40*/  IABS R7, R12 ;  /* 0x0000000c00077213 */ /* 0x010fe40000000000 */
[----:B------:R-:W4:Y:S03]  /*7b50*/  LDL R12, [R1+0x1efc] ;  /* 0x001efc00010c7983 */ /* 0x000f260000100800 */
[----:B------:R-:W-:-:S04]  /*7b60*/  IMAD.HI.U32 R8, R28, R7, RZ ;  /* 0x000000071c087227 */ /* 0x000fc800078e00ff */
[----:B------:R-:W-:-:S04]  /*7b70*/  IMAD.MOV R8, RZ, RZ, -R8 ;  /* 0x000000ffff087224 */ /* 0x000fc800078e0a08 */
[----:B------:R-:W-:Y:S01]  /*7b80*/  IMAD R7, R29, R8, R7 ;  /* 0x000000081d077224 */ /* 0x000fe200078e0207 */
[----:B-----5:R-:W-:Y:S02]  /*7b90*/  IABS R5, R14 ;  /* 0x0000000e00057213 */ /* 0x020fe40000000000 */
[----:B------:R-:W5:Y:S01]  /*7ba0*/  LDL R14, [R1+0x1f00] ;  /* 0x001f0000010e7983 */ /* 0x000f620000100800 */
[----:B0-----:R-:W-:-:S03]  /*7bb0*/  IABS R3, R19 ;  /* 0x0000001300037213 */ /* 0x001fc60000000000 */
[----:B------:R-:W5:Y:S04]  /*7bc0*/  LDL R19, [R1+0x1ef4] ;  /* 0x001ef40001137983 */ /* 0x000f680000100800 */
[----:B------:R2:W-:Y:S01]  /*7bd0*/  STL [R1+0xa8], R9 ;  /* 0x0000a80901007387 */ /* 0x0005e20000100800 */
[----:B-1----:R-:W-:-:S03]  /*7be0*/  IABS R0, R11 ;  /* 0x0000000b00007213 */ /* 0x002fc60000000000 */
[----:B------:R3:W-:Y:S04]  /*7bf0*/  STL [R1+0xac], R7 ;  /* 0x0000ac0701007387 */ /* 0x0007e80000100800 */
        /* <DEDUP_REMOVED lines=11> */
[----:B------:R5:W-:Y:S01]  /*7cb0*/  STL [R1+0xb4], R3 ;  /* 0x0000b40301007387 */ /* 0x000be20000100800 */
[----:B--2---:R-:W-:-:S03]  /*7cc0*/  IABS R9, R13 ;  /* 0x0000000d00097213 */ /* 0x004fc60000000000 */
[----:B------:R-:W2:Y:S04]  /*7cd0*/  LDL R13, [R1+0x1ef0] ;  /* 0x001ef000010d7983 */ /* 0x000ea80000100800 */
        /* <DEDUP_REMOVED lines=15> */
[----:B------:R-:W5:Y:S03]  /*7dd0*/  LDL R14, [R1+0x1ee8] ;  /* 0x001ee800010e7983 */ /* 0x000f660000100800 */
[----:B------:R-:W-:Y:S01]  /*7de0*/  IMAD.HI.U32 R4, R28, R3, RZ ;  /* 0x000000031c047227 */ /* 0x000fe200078e00ff */
[----:B0-----:R-:W-:-:S03]  /*7df0*/  IABS R0, R19 ;  /* 0x0000001300007213 */ /* 0x001fc60000000000 */
[----:B------:R-:W-:Y:S02]  /*7e00*/  IMAD.MOV R4, RZ, RZ, -R4 ;  /* 0x000000ffff047224 */ /* 0x000fe400078e0a04 */
[----:B------:R-:W-:-:S04]  /*7e10*/  IMAD.HI.U32 R2, R28, R0, RZ ;  /* 0x000000001c027227 */ /* 0x000fc800078e00ff */
[----:B------:R-:W-:Y:S02]  /*7e20*/  IMAD.MOV R2, RZ, RZ, -R2 ;  /* 0x000000ffff027224 */ /* 0x000fe400078e0a02 */
[C---:B------:R-:W-:Y:S01]  /*7e30*/  IMAD R3, R29.reuse, R4, R3 ;  /* 0x000000041d037224 */ /* 0x040fe200078e0203 */
[----:B------:R0:W-:Y:S01]  /*7e40*/  STL [R1+0x98], R9 ;  /* 0x0000980901007387 */ /* 0x0001e20000100800 */
[----:B------:R-:W-:-:S03]  /*7e50*/  IMAD R0, R29, R2, R0 ;  /* 0x000000021d007224 */ /* 0x000fc600078e0200 */
[----:B------:R2:W-:Y:S04]  /*7e60*/  STL [R1+0x9c], R7 ;  /* 0x00009c0701007387 */ /* 0x0005e80000100800 */
[----:B------:R3:W-:Y:S01]  /*7e70*/  STL [R1+0xa0], R5 ;  /* 0x0000a00501007387 */ /* 0x0007e20000100800 */
[----:B0-----:R-:W-:-:S03]  /*7e80*/  IABS R9, R11 ;  /* 0x0000000b00097213 */ /* 0x001fc60000000000 */
[----:B------:R4:W-:Y:S04]  /*7e90*/  STL [R1+0xa4], R3 ;  /* 0x0000a40301007387 */ /* 0x0009e80000100800 */
[----:B------:R-:W5:Y:S04]  /*7ea0*/  LDL R18, [R1+0x1ee0] ;  /* 0x001ee00001127983 */ /* 0x000f680000100800 */
[----:B------:R5:W-:Y:S04]  /*7eb0*/  STL [R1+0x1f0], R0 ;  /* 0x0001f00001007387 */ /* 0x000be80000100800 */
[----:B------:R-:W5:Y:S01]  /*7ec0*/  LDL R11, [R1+0x1edc] ;  /* 0x001edc00010b7983 */ /* 0x000f620000100800 */
[----:B------:R-:W-:-:S03]  /*7ed0*/  IMAD.HI.U32 R10, R28, R9, RZ ;  /* 0x000000091c0a7227 */ /* 0x000fc600078e00ff */
[----:B------:R-:W5:Y:S01]  /*7ee0*/  LDL R19, [R1+0x1ed0] ;  /* 0x001ed00001137983 */ /* 0x000f620000100800 */
        /* <DEDUP_REMOVED lines=11> */
[----:B------:R-:W-:Y:S03]  /*7fa0*/  STL [R1+0x88], R9 ;  /* 0x0000880901007387 */ /* 0x000fe60000100800 */
[----:B------:R-:W-:Y:S01]  /*7fb0*/  IMAD R5, R29, R6, R5 ;  /* 0x000000061d057224 */ /* 0x000fe200078e0205 */
[----:B------:R0:W-:Y:S01]  /*7fc0*/  STL [R1+0x8c], R7 ;  /* 0x00008c0701007387 */ /* 0x0001e20000100800 */
[----:B----4-:R-:W-:-:S03]  /*7fd0*/  IABS R3, R12 ;  /* 0x0000000c00037213 */ /* 0x010fc60000000000 */
[----:B------:R-:W4:Y:S04]  /*7fe0*/  LDL R12, [R1+0x1ecc] ;  /* 0x001ecc00010c7983 */ /* 0x000f280000100800 */
[----:B------:R-:W-:Y:S01]  /*7ff0*/  STL [R1+0x90], R5 ;  /* 0x0000900501007387 */ /* 0x000fe20000100800 */
[----:B------:R-:W-:-:S04]  /*8000*/  IMAD.HI.U32 R4, R28, R3, RZ ;  /* 0x000000031c047227 */ /* 0x000fc800078e00ff */
[----:B------:R-:W-:-:S04]  /*8010*/  IMAD.MOV R4, RZ, RZ, -R4 ;  /* 0x000000ffff047224 */ /* 0x000fc800078e0a04 */
[----:B------:R-:W-:Y:S01]  /*8020*/  IMAD R3, R29, R4, R3 ;  /* 0x000000041d037224 */ /* 0x000fe200078e0203 */
[----:B-----5:R-:W-:Y:S02]  /*8030*/  IABS R0, R14 ;  /* 0x0000000e00007213 */ /* 0x020fe40000000000 */
[----:B------:R-:W5:Y:S03]  /*8040*/  LDL R14, [R1+0x1ec4] ;  /* 0x001ec400010e7983 */ /* 0x000f660000100800 */
[----:B------:R-:W-:-:S04]  /*8050*/  IMAD.HI.U32 R2, R28, R0, RZ ;  /* 0x000000001c027227 */ /* 0x000fc800078e00ff */
[----:B------:R-:W-:-:S04]  /*8060*/  IMAD.MOV R2, RZ, RZ, -R2 ;  /* 0x000000ffff027224 */ /* 0x000fc800078e0a02 */
[----:B------:R-:W-:Y:S01]  /*8070*/  IMAD R0, R29, R2, R0 ;  /* 0x000000021d007224 */ /* 0x000fe200078e0200 */
[----:B------:R-:W-:Y:S04]  /*8080*/  STL [R1+0x94], R3 ;  /* 0x0000940301007387 */ /* 0x000fe80000100800 */
[----:B------:R1:W-:Y:S01]  /*8090*/  STL [R1+0x1c8], R0 ;  /* 0x0001c80001007387 */ /* 0x0003e20000100800 */
[----:B0-----:R-:W-:-:S03]  /*80a0*/  IABS R7, R11 ;  /* 0x0000000b00077213 */ /* 0x001fc60000000000 */
[----:B------:R-:W4:Y:S01]  /*80b0*/  LDL R11, [R1+0x1ec8] ;  /* 0x001ec800010b7983 */ /* 0x000f220000100800 */
[----:B------:R-:W-:Y:S02]  /*80c0*/  IABS R9, R18 ;  /* 0x0000001200097213 */ /* 0x000fe40000000000 */
[----:B-1----:R-:W-:Y:S01]  /*80d0*/  IABS R0, R19 ;  /* 0x0000001300007213 */ /* 0x002fe20000000000 */
[----:B------:R-:W-:-:S04]  /*80e0*/  IMAD.HI.U32 R8, R28, R7, RZ ;  /* 0x000000071c087227 */ /* 0x000fc800078e00ff */
[----:B------:R-:W-:-:S04]  /*80f0*/  IMAD.HI.U32 R10, R28, R9, RZ ;  /* 0x000000091c0a7227 */ /* 0x000fc800078e00ff */
[----:B------:R-:W-:-:S04]  /*8100*/  IMAD.HI.U32 R2, R28, R0, RZ ;  /* 0x000000001c027227 */ /* 0x000fc800078e00ff */
[----:B------:R-:W-:Y:S02]  /*8110*/  IMAD.MOV R10, RZ, RZ, -R10 ;  /* 0x000000ffff0a7224 */ /* 0x000fe400078e0a0a */
[----:B------:R-:W-:Y:S02]  /*8120*/  IMAD.MOV R8, RZ, RZ, -R8 ;  /* 0x000000ffff087224 */ /* 0x000fe400078e0a08 */
[----:B------:R-:W-:Y:S02]  /*8130*/  IMAD.MOV R2, RZ, RZ, -R2 ;  /* 0x000000ffff027224 */ /* 0x000fe400078e0a02 */
[C---:B------:R-:W-:Y:S02]  /*8140*/  IMAD R9, R29.reuse, R10, R9 ;  /* 0x0000000a1d097224 */ /* 0x040fe400078e0209 */
[----:B------:R-:W-:Y:S01]  /*8150*/  IMAD R7, R29, R8, R7 ;  /* 0x000000081d077224 */ /* 0x000fe200078e0207 */
[----:B--2---:R-:W-:Y:S02]  /*8160*/  IABS R5, R13 ;  /* 0x0000000d00057213 */ /* 0x004fe40000000000 */
[----:B------:R-:W2:Y:S03]  /*8170*/  LDL R13, [R1+0x1ec0] ;  /* 0x001ec000010d7983 */ /* 0x000ea60000100800 */
[----:B------:R-:W-:-:S04]  /*8180*/  IMAD.HI.U32 R6, R28, R5, RZ ;  /* 0x000000051c067227 */ /* 0x000fc800078e00ff */
[----:B------:R-:W-:Y:S02]  /*8190*/  IMAD.MOV R6, RZ, RZ, -R6 ;  /* 0x000000ffff067224 */ /* 0x000fe400078e0a06 */
[C---:B------:R-:W-:Y:S02]  /*81a0*/  IMAD R0, R29.reuse, R2, R0 ;  /* 0x000000021d007224 */ /* 0x040fe400078e0200 */
[----:B------:R-:W-:Y:S01]  /*81b0*/  IMAD R5, R29, R6, R5 ;  /* 0x000000061d057224 */ /* 0x000fe200078e0205 */
[----:B---3--:R-:W-:Y:S02]  /*81c0*/  IABS R3, R15 ;  /* 0x0000000f00037213 */ /* 0x008fe40000000000 */
[----:B------:R-:W3:Y:S03]  /*81d0*/  LDL R15, [R1+0x1ebc] ;  /* 0x001ebc00010f7983 */ /* 0x000ee60000100800 */
[----:B------:R-:W-:-:S04]  /*81e0*/  IMAD.HI.U32 R4, R28, R3, RZ ;  /* 0x000000031c047227 */ /* 0x000fc800078e00ff */
[----:B------:R-:W-:Y:S01]  /*81f0*/  IMAD.MOV R4, RZ, RZ, -R4 ;  /* 0x000000ffff047224 */ /* 0x000fe200078e0a04 */
[----:B------:R-:W-:Y:S03]  /*8200*/  STL [R1+0x7c], R9 ;  /* 0x00007c0901007387 */ /* 0x000fe60000100800 */
[----:B------:R-:W-:Y:S01]  /*8210*/  IMAD R3, R29, R4, R3 ;  /* 0x000000041d037224 */ /* 0x000fe200078e0203 */
[----:B------:R5:W-:Y:S04]  /*8220*/  STL [R1+0x80], R7 ;  /* 0x0000800701007387 */ /* 0x000be80000100800 */
[----:B------:R4:W-:Y:S04]  /*8230*/  STL [R1+0x84], R5 ;  /* 0x0000840501007387 */ /* 0x0009e80000100800 */
[----:B------:R2:W-:Y:S04]  /*8240*/  STL [R1+0x194], R3 ;  /* 0x0001940301007387 */ /* 0x0005e80000100800 */
[----:B------:R3:W-:Y:S04]  /*8250*/  STL [R1+0x198], R0 ;  /* 0x0001980001007387 */ /* 0x0007e80000100800 */
[----:B------:R-:W3:Y:S04]  /*8260*/  LDL R17, [R1+0x1eb4] ;  /* 0x001eb40001117983 */ /* 0x000ee80000100800 */
[----:B------:R-:W3:Y:S04]  /*8270*/  LDL R18, [R1+0x1eb8] ;  /* 0x001eb80001127983 */ /* 0x000ee80000100800 */
[----:B------:R-:W3:Y:S01]  /*8280*/  LDL R19, [R1+0x1ea4] ;  /* 0x001ea40001137983 */ /* 0x000ee20000100800 */
[----:B-----5:R-:W-:-:S03]  /*8290*/  IABS R7, R14 ;  /* 0x0000000e00077213 */ /* 0x020fc60000000000 */
[----:B------:R-:W5:Y:S01]  /*82a0*/  LDL R14, [R1+0x1eac] ;  /* 0x001eac00010e7983 */ /* 0x000f620000100800 */
[----:B----4-:R-:W-:-:S03]  /*82b0*/  IABS R5, R11 ;  /* 0x0000000b00057213 */ /* 0x010fc60000000000 */
[----:B------:R-:W4:Y:S01]  /*82c0*/  LDL R11, [R1+0x1eb0] ;  /* 0x001eb000010b7983 */ /* 0x000f220000100800 */
[----:B------:R-:W-:Y:S01]  /*82d0*/  IABS R9, R12 ;  /* 0x0000000c00097213 */ /* 0x000fe20000000000 */
        /* <DEDUP_REMOVED lines=9> */
[----:B--2---:R-:W-:-:S05]  /*8370*/  IABS R3, R13 ;  /* 0x0000000d00037213 */ /* 0x004fca0000000000 */
[----:B------:R-:W-:-:S04]  /*8380*/  IMAD.HI.U32 R4, R28, R3, RZ ;  /* 0x000000031c047227 */ /* 0x000fc800078e00ff */
[----:B------:R-:W-:Y:S01]  /*8390*/  IMAD.MOV R4, RZ, RZ, -R4 ;  /* 0x000000ffff047224 */ /* 0x000fe200078e0a04 */
[----:B------:R-:W-:Y:S03]  /*83a0*/  STL [R1+0x78], R9 ;  /* 0x0000780901007387 */ /* 0x000fe60000100800 */
[----:B------:R-:W-:Y:S01]  /*83b0*/  IMAD R3, R29, R4, R3 ;  /* 0x000000041d037224 */ /* 0x000fe200078e0203 */
[----:B------:R-:W-:Y:S04]  /*83c0*/  STL [R1+0x15c], R7 ;  /* 0x00015c0701007387 */ /* 0x000fe80000100800 */
[----:B------:R-:W2:Y:S04]  /*83d0*/  LDL R12, [R1+0x1ea8] ;  /* 0x001ea800010c7983 */ /* 0x000ea80000100800 */
[----:B------:R5:W-:Y:S04]  /*83e0*/  STL [R1+0x160], R5 ;  /* 0x0001600501007387 */ /* 0x000be80000100800 */
[----:B------:R-:W2:Y:S04]  /*83f0*/  LDL R13, [R1+0x1e9c] ;  /* 0x001e9c00010d7983 */ /* 0x000ea80000100800 */
[----:B------:R4:W-:Y:S01]  /*8400*/  STL [R1+0x164], R3 ;  /* 0x0001640301007387 */ /* 0x0009e20000100800 */
[----:B---3--:R-:W-:-:S03]  /*8410*/  IABS R0, R15 ;  /* 0x0000000f00007213 */ /* 0x008fc60000000000 */
[----:B------:R-:W3:Y:S02]  /*8420*/  LDL R15, [R1+0x1ea0] ;  /* 0x001ea000010f7983 */ /* 0x000ee40000100800 */
[----:B------:R-:W-:-:S04]  /*8430*/  IMAD.HI.U32 R2, R28, R0, RZ ;  /* 0x000000001c027227 */ /* 0x000fc800078e00ff */
[----:B------:R-:W-:-:S04]  /*8440*/  IMAD.MOV R2, RZ, RZ, -R2 ;  /* 0x000000ffff027224 */ /* 0x000fc800078e0a02 */
[----:B------:R-:W-:-:S05]  /*8450*/  IMAD R0, R29, R2, R0 ;  /* 0x000000021d007224 */ /* 0x000fca00078e0200 */
[----:B------:R0:W-:Y:S01]  /*8460*/  STL [R1+0x16c], R0 ;  /* 0x00016c0001007387 */ /* 0x0001e20000100800 */
[----:B-----5:R-:W-:-:S03]  /*8470*/  IABS R5, R14 ;  /* 0x0000000e00057213 */ /* 0x020fc60000000000 */
[----:B------:R-:W5:Y:S01]  /*8480*/  LDL R14, [R1+0x1e94] ;  /* 0x001e9400010e7983 */ /* 0x000f620000100800 */
[----:B----4-:R-:W-:-:S03]  /*8490*/  IABS R3, R11 ;  /* 0x0000000b00037213 */ /* 0x010fc60000000000 */
[----:B------:R-:W4:Y:S01]  /*84a0*/  LDL R11, [R1+0x1e98] ;  /* 0x001e9800010b7983 */ /* 0x000f220000100800 */
[----:B------:R-:W-:Y:S02]  /*84b0*/  IABS R9, R17 ;  /* 0x0000001100097213 */ /* 0x000fe40000000000 */
[----:B------:R-:W-:Y:S02]  /*84c0*/  IABS R7, R18 ;  /* 0x0000001200077213 */ /* 0x000fe40000000000 */
[----:B0-----:R-:W-:Y:S01]  /*84d0*/  IABS R0, R19 ;  /* 0x0000001300007213 */ /* 0x001fe20000000000 */
[----:B------:R-:W-:-:S04]  /*84e0*/  IMAD.HI.U32 R10, R28, R9, RZ ;  /* 0x000000091c0a7227 */ /* 0x000fc800078e00ff */
        /* <DEDUP_REMOVED lines=13> */
[----:B------:R2:W-:Y:S01]  /*85c0*/  STL [R1+0x120], R9 ;  /* 0x0001200901007387 */ /* 0x0005e20000100800 */
[----:B------:R-:W-:-:S03]  /*85d0*/  IMAD R0, R29, R2, R0 ;  /* 0x000000021d007224 */ /* 0x000fc600078e0200 */
[----:B------:R0:W-:Y:S04]  /*85e0*/  STL [R1+0x124], R7 ;  /* 0x0001240701007387 */ /* 0x0001e80000100800 */
[----:B------:R3:W-:Y:S01]  /*85f0*/  STL [R1+0x128], R5 ;  /* 0x0001280501007387 */ /* 0x0007e20000100800 */
[----:B--2---:R-:W-:-:S03]  /*8600*/  IABS R9, R12 ;  /* 0x0000000c00097213 */ /* 0x004fc60000000000 */
[----:B------:R5:W-:Y:S04]  /*8610*/  STL [R1+0x12c], R3 ;  /* 0x00012c0301007387 */ /* 0x000be80000100800 */
[----:B------:R4:W-:Y:S01]  /*8620*/  STL [R1+0x130], R0 ;  /* 0x0001300001007387 */ /* 0x0009e20000100800 */
[----:B0-----:R-:W-:-:S03]  /*8630*/  IABS R7, R13 ;  /* 0x0000000d00077213 */ /* 0x001fc60000000000 */
[----:B------:R-:W2:Y:S01]  /*8640*/  LDL R16, [R1+0x1e8c] ;  /* 0x001e8c0001107983 */ /* 0x000ea20000100800 */
[----:B------:R-:W-:-:S03]  /*8650*/  IMAD.HI.U32 R10, R28, R9, RZ ;  /* 0x000000091c0a7227 */ /* 0x000fc600078e00ff */
[----:B------:R-:W2:Y:S01]  /*8660*/  LDL R17, [R1+0x1e90] ;  /* 0x001e900001117983 */ /* 0x000ea20000100800 */
[----:B------:R-:W-:-:S03]  /*8670*/  IMAD.HI.U32 R8, R28, R7, RZ ;  /* 0x000000071c087227 */ /* 0x000fc600078e00ff */
[----:B------:R-:W2:Y:S01]  /*8680*/  LDL R18, [R1+0x1e84] ;  /* 0x001e840001127983 */ /* 0x000ea20000100800 */
[----:B------:R-:W-:-:S03]  /*8690*/  IMAD.MOV R10, RZ, RZ, -R10 ;  /* 0x000000ffff0a7224 */ /* 0x000fc600078e0a0a */
[----:B------:R-:W2:Y:S01]  /*86a0*/  LDL R19, [R1+0x1e7c] ;  /* 0x001e7c0001137983 */ /* 0x000ea20000100800 */
[----:B------:R-:W-:Y:S02]  /*86b0*/  IMAD.MOV R8, RZ, RZ, -R8 ;  /* 0x000000ffff087224 */ /* 0x000fe400078e0a08 */
[C---:B------:R-:W-:Y:S02]  /*86c0*/  IMAD R9, R29.reuse, R10, R9 ;  /* 0x0000000a1d097224 */ /* 0x040fe400078e0209 */
        /* <DEDUP_REMOVED lines=8> */
[----:B------:R-:W3:Y:S04]  /*8750*/  LDL R12, [R1+0x1e80] ;  /* 0x001e8000010c7983 */ /* 0x000ee80000100800 */
[----:B------:R1:W-:Y:S04]  /*8760*/  STL [R1+0xec], R5 ;  /* 0x0000ec0501007387 */ /* 0x0003e80000100800 */
[----:B------:R-:W3:Y:S01]  /*8770*/  LDL R13, [R1+0x1e74] ;  /* 0x001e7400010d7983 */ /* 0x000ee20000100800 */
[----:B-----5:R-:W-:-:S05]  /*8780*/  IABS R3, R14 ;  /* 0x0000000e00037213 */ /* 0x020fca0000000000 */
[----:B------:R-:W-:-:S04]  /*8790*/  IMAD.HI.U32 R4, R28, R3, RZ ;  /* 0x000000031c047227 */ /* 0x000fc800078e00ff */
[----:B------:R-:W-:-:S04]  /*87a0*/  IMAD.MOV R4, RZ, RZ, -R4 ;  /* 0x000000ffff047224 */ /* 0x000fc800078e0a04 */
[----:B------:R-:W-:-:S05]  /*87b0*/  IMAD R3, R29, R4, R3 ;  /* 0x000000041d037224 */ /* 0x000fca00078e0203 */
[----:B------:R-:W-:Y:S04]  /*87c0*/  STL [R1+0xf0], R3 ;  /* 0x0000f00301007387 */ /* 0x000fe80000100800 */
[----:B------:R-:W5:Y:S01]  /*87d0*/  LDL R14, [R1+0x1e6c] ;  /* 0x001e6c00010e7983 */ /* 0x000f620000100800 */
[----:B----4-:R-:W-:-:S03]  /*87e0*/  IABS R0, R11 ;  /* 0x0000000b00007213 */ /* 0x010fc60000000000 */
[----:B------:R-:W4:Y:S02]  /*87f0*/  LDL R11, [R1+0x1e78] ;  /* 0x001e7800010b7983 */ /* 0x000f240000100800 */
[----:B------:R-:W-:-:S04]  /*8800*/  IMAD.HI.U32 R2, R28, R0, RZ ;  /* 0x000000001c027227 */ /* 0x000fc800078e00ff */
[----:B------:R-:W-:-:S04]  /*8810*/  IMAD.MOV R2, RZ, RZ, -R2 ;  /* 0x000000ffff027224 */ /* 0x000fc800078e0a02 */
[----:B------:R-:W-:-:S05]  /*8820*/  IMAD R0, R29, R2, R0 ;  /* 0x000000021d007224 */ /* 0x000fca00078e0200 */
[----:B------:R0:W-:Y:S01]  /*8830*/  STL [R1+0xf8], R0 ;  /* 0x0000f80001007387 */ /* 0x0001e20000100800 */
[----:B--2---:R-:W-:Y:S02]  /*8840*/  IABS R9, R16 ;  /* 0x0000001000097213 */ /* 0x004fe40000000000 */
[----:B0-----:R-:W-:-:S03]  /*8850*/  IABS R7, R17 ;  /* 0x0000001100077213 */ /* 0x001fc60000000000 */
[----:B------:R-:W-:Y:S01]  /*8860*/  IMAD.HI.U32 R10, R28, R9, RZ ;  /* 0x000000091c0a7227 */ /* 0x000fe200078e00ff */
[----:B-1----:R-:W-:-:S03]  /*8870*/  IABS R5, R18 ;  /* 0x0000001200057213 */ /* 0x002fc60000000000 */
[----:B------:R-:W-:Y:S01]  /*8880*/  IMAD.HI.U32 R8, R28, R7, RZ ;  /* 0x000000071c087227 */ /* 0x000fe200078e00ff */
[----:B------:R-:W-:-:S03]  /*8890*/  IABS R0, R19 ;  /* 0x0000001300007213 */ /* 0x000fc60000000000 */
        /* <DEDUP_REMOVED lines=8> */
[C---:B------:R-:W-:Y:S02]  /*8920*/  IMAD R5, R29.reuse, R6, R5 ;  /* 0x000000061d057224 */ /* 0x040fe400078e0205 */
[----:B------:R-:W-:Y:S01]  /*8930*/  IMAD R0, R29, R2, R0 ;  /* 0x000000021d007224 */ /* 0x000fe200078e0200 */
[----:B---3--:R-:W-:Y:S02]  /*8940*/  IABS R3, R15 ;  /* 0x0000000f00037213 */ /* 0x008fe40000000000 */
[----:B------:R-:W2:Y:S03]  /*8950*/  LDL R15, [R1+0x1e70] ;  /* 0x001e7000010f7983 */ /* 0x000ea60000100800 */
[----:B------:R-:W-:-:S04]  /*8960*/  IMAD.HI.U32 R4, R28, R3, RZ ;  /* 0x000000031c047227 */ /* 0x000fc800078e00ff */
[----:B------:R-:W-:Y:S01]  /*8970*/  IMAD.MOV R4, RZ, RZ, -R4 ;  /* 0x000000ffff047224 */ /* 0x000fe200078e0a04 */
[----:B------:R-:W-:Y:S03]  /*8980*/  STL [R1+0x38], R9 ;  /* 0x0000380901007387 */ /* 0x000fe60000100800 */
[----:B------:R-:W-:Y:S01]  /*8990*/  IMAD R3, R29, R4, R3 ;  /* 0x000000041d037224 */ /* 0x000fe200078e0203 */
[----:B------:R0:W-:Y:S04]  /*89a0*/  STL [R1+0x34], R7 ;  /* 0x0000340701007387 */ /* 0x0001e80000100800 */
[----:B------:R1:W-:Y:S04]  /*89b0*/  STL [R1+0x30], R5 ;  /* 0x0000300501007387 */ /* 0x0003e80000100800 */
[----:B------:R4:W-:Y:S04]  /*89c0*/  STL [R1+0x2c], R3 ;  /* 0x00002c0301007387 */ /* 0x0009e80000100800 */
[----:B------:R2:W-:Y:S01]  /*89d0*/  STL [R1+0x28], R0 ;  /* 0x0000280001007387 */ /* 0x0005e20000100800 */
[----:B0-----:R-:W-:-:S02]  /*89e0*/  IABS R7, R12 ;  /* 0x0000000c00077213 */ /* 0x001fc40000000000 */
[----:B-1----:R-:W-:Y:S01]  /*89f0*/  IABS R5, R13 ;  /* 0x0000000d00057213 */ /* 0x002fe20000000000 */
[----:B------:R-:W3:Y:S04]  /*8a00*/  LDL R16, [R1+0x1e68] ;  /* 0x001e680001107983 */ /* 0x000ee80000100800 */
[----:B------:R-:W3:Y:S01]  /*8a10*/  LDL R17, [R1+0x1e5c] ;  /* 0x001e5c0001117983 */ /* 0x000ee20000100800 */
[----:B----4-:R-:W-:-:S03]  /*8a20*/  IABS R3, R11 ;  /* 0x0000000b00037213 */ /* 0x010fc60000000000 */
[----:B------:R-:W4:Y:S04]  /*8a30*/  LDL R18, [R1+0x1e60] ;  /* 0x001e600001127983 */ /* 0x000f280000100800 */
[----:B------:R-:W3:Y:S01]  /*8a40*/  LDL R11, [R1+0x1e64] ;  /* 0x001e6400010b7983 */ /* 0x000ee20000100800 */
[----:B-----5:R-:W-:Y:S01]  /*8a50*/  IABS R2, R14 ;  /* 0x0000000e00027213 */ /* 0x020fe20000000000 */
[C---:B------:R-:W-:Y:S02]  /*8a60*/  IMAD.HI.U32 R8, R28.reuse, R7, RZ ;  /* 0x000000071c087227 */ /* 0x040fe400078e00ff */
[----:B------:R-:W5:Y:S02]  /*8a70*/  LDL R19, [R1+0x1e54] ;  /* 0x001e540001137983 */ /* 0x000f640000100800 */
[----:B------:R-:W-:-:S04]  /*8a80*/  IMAD.HI.U32 R6, R28, R5, RZ ;  /* 0x000000051c067227 */ /* 0x000fc800078e00ff */
[----:B------:R-:W-:-:S04]  /*8a90*/  IMAD.HI.U32 R4, R28, R3, RZ ;  /* 0x000000031c047227 */ /* 0x000fc800078e00ff */
[----:B------:R-:W-:Y:S02]  /*8aa0*/  IMAD.MOV R8, RZ, RZ, -R8 ;  /* 0x000000ffff087224 */ /* 0x000fe400078e0a08 */
[----:B------:R-:W-:-:S04]  /*8ab0*/  IMAD.HI.U32 R9, R28, R2, RZ ;  /* 0x000000021c097227 */ /* 0x000fc800078e00ff */
[----:B------:R-:W-:Y:S02]  /*8ac0*/  IMAD.MOV R6, RZ, RZ, -R6 ;  /* 0x000000ffff067224 */ /* 0x000fe400078e0a06 */
[----:B------:R-:W-:Y:S02]  /*8ad0*/  IMAD.MOV R4, RZ, RZ, -R4 ;  /* 0x000000ffff047224 */ /* 0x000fe400078e0a04 */
[C---:B------:R-:W-:Y:S02]  /*8ae0*/  IMAD R7, R29.reuse, R8, R7 ;  /* 0x000000081d077224 */ /* 0x040fe400078e0207 */
[----:B------:R-:W-:Y:S02]  /*8af0*/  IMAD.MOV R9, RZ, RZ, -R9 ;  /* 0x000000ffff097224 */ /* 0x000fe400078e0a09 */
[C---:B------:R-:W-:Y:S02]  /*8b00*/  IMAD R5, R29.reuse, R6, R5 ;  /* 0x000000061d057224 */ /* 0x040fe400078e0205 */
[C---:B------:R-:W-:Y:S01]  /*8b10*/  IMAD R3, R29.reuse, R4, R3 ;  /* 0x000000041d037224 */ /* 0x040fe200078e0203 */
[----:B------:R-:W-:Y:S01]  /*8b20*/  STL [R1+0x24], R7 ;  /* 0x0000240701007387 */ /* 0x000fe20000100800 */
[----:B------:R-:W-:-:S03]  /*8b30*/  IMAD R2, R29, R9, R2 ;  /* 0x000000091d027224 */ /* 0x000fc600078e0202 */
[----:B------:R-:W-:Y:S04]  /*8b40*/  STL [R1+0x20], R5 ;  /* 0x0000200501007387 */ /* 0x000fe80000100800 */
[----:B------:R-:W5:Y:S04]  /*8b50*/  LDL R12, [R1+0x1e58] ;  /* 0x001e5800010c7983 */ /* 0x000f680000100800 */
[----:B------:R3:W-:Y:S04]  /*8b60*/  STL [R1+0x1c], R3 ;  /* 0x00001c0301007387 */ /* 0x0007e80000100800 */
[----:B------:R-:W5:Y:S04]  /*8b70*/  LDL R13, [R1+0x1e4c] ;  /* 0x001e4c00010d7983 */ /* 0x000f680000100800 */
[----:B------:R0:W-:Y:S04]  /*8b80*/  STL [R1+0x18], R2 ;  /* 0x0000180201007387 */ /* 0x0001e80000100800 */
[----:B------:R-:W5:Y:S01]  /*8b90*/  LDL R14, [R1+0x1e50] ;  /* 0x001e5000010e7983 */ /* 0x000f620000100800 */
[----:B--2---:R-:W-:-:S03]  /*8ba0*/  IABS R0, R15 ;  /* 0x0000000f00007213 */ /* 0x004fc60000000000 */
[----:B------:R-:W2:Y:S01]  /*8bb0*/  LDL R15, [R1+0x1e44] ;  /* 0x001e4400010f7983 */ /* 0x000ea20000100800 */
[----:B---3--:R-:W-:-:S03]  /*8bc0*/  IABS R3, R11 ;  /* 0x0000000b00037213 */ /* 0x008fc60000000000 */
[----:B------:R-:W3:Y:S01]  /*8bd0*/  LDL R11, [R1+0x1e48] ;  /* 0x001e4800010b7983 */ /* 0x000ee20000100800 */
[----:B------:R-:W-:-:S04]  /*8be0*/  IMAD.HI.U32 R10, R28, R0, RZ ;  /* 0x000000001c0a7227 */ /* 0x000fc800078e00ff */
[----:B------:R-:W-:-:S04]  /*8bf0*/  IMAD.MOV R10, RZ, RZ, -R10 ;  /* 0x000000ffff0a7224 */ /* 0x000fc800078e0a0a */
[----:B------:R-:W-:Y:S01]  /*8c00*/  IMAD R0, R29, R10, R0 ;  /* 0x0000000a1d007224 */ /* 0x000fe200078e0200 */
[----:B0-----:R-:W-:Y:S02]  /*8c10*/  IABS R2, R16 ;  /* 0x0000001000027213 */ /* 0x001fe40000000000 */
[----:B----4-:R-:W-:Y:S02]  /*8c20*/  IABS R4, R18 ;  /* 0x0000001200047213 */ /* 0x010fe40000000000 */
[----:B------:R0:W-:Y:S01]  /*8c30*/  STL [R1+0x14], R0 ;  /* 0x0000140001007387 */ /* 0x0001e20000100800 */
[----:B-----5:R-:W-:Y:S01]  /*8c40*/  IABS R5, R19 ;  /* 0x0000001300057213 */ /* 0x020fe20000000000 */
[----:B------:R-:W-:-:S04]  /*8c50*/  IMAD.HI.U32 R6, R28, R3, RZ ;  /* 0x000000031c067227 */ /* 0x000fc800078e00ff */
[----:B------:R-:W-:Y:S01]  /*8c60*/  IMAD.HI.U32 R7, R28, R2, RZ ;  /* 0x000000021c077227 */ /* 0x000fe200078e00ff */
[----:B0-----:R-:W-:-:S03]  /*8c70*/  IABS R0, R17 ;  /* 0x0000001100007213 */ /* 0x001fc60000000000 */
        /* <DEDUP_REMOVED lines=14> */
[----:B------:R-:W-:Y:S01]  /*8d60*/  STL [R1+0xc], R6 ;  /* 0x00000c0601007387 */ /* 0x000fe20000100800 */
[----:B------:R-:W-:-:S03]  /*8d70*/  IABS R17, R13 ;  /* 0x0000000d00117213 */ /* 0x000fc60000000000 */
[----:B------:R-:W-:Y:S01]  /*8d80*/  STL [R1+0x8], R3 ;  /* 0x0000080301007387 */ /* 0x000fe20000100800 */
[----:B------:R-:W-:-:S03]  /*8d90*/  IABS R18, R12 ;  /* 0x0000000c00127213 */ /* 0x000fc60000000000 */
[----:B------:R-:W-:Y:S01]  /*8da0*/  STL [R1+0x4], R2 ;  /* 0x0000040201007387 */ /* 0x000fe20000100800 */
[----:B0-----:R-:W-:-:S03]  /*8db0*/  IABS R16, R14 ;  /* 0x0000000e00107213 */ /* 0x001fc60000000000 */
[----:B------:R0:W-:Y:S04]  /*8dc0*/  STL [R1], R0 ;  /* 0x0000000001007387 */ /* 0x0001e80000100800 */
[----:B------:R-:W4:Y:S04]  /*8dd0*/  LDL R13, [R1+0x1e3c] ;  /* 0x001e3c00010d7983 */ /* 0x000f280000100800 */
[----:B------:R-:W5:Y:S04]  /*8de0*/  LDL R12, [R1+0x1e40] ;  /* 0x001e4000010c7983 */ /* 0x000f680000100800 */
[----:B------:R-:W5:Y:S04]  /*8df0*/  LDL R19, [R1+0x1e2c] ;  /* 0x001e2c0001137983 */ /* 0x000f680000100800 */
[----:B------:R-:W5:Y:S01]  /*8e00*/  LDL R21, [R1+0x1e38] ;  /* 0x001e380001157983 */ /* 0x000f620000100800 */
[----:B0-----:R-:W-:-:S04]  /*8e10*/  IMAD.HI.U32 R0, R28, R18, RZ ;  /* 0x000000121c007227 */ /* 0x001fc800078e00ff */
        /* <DEDUP_REMOVED lines=10> */
[----:B------:R-:W-:-:S04]  /*8ec0*/  IMAD.MOV R4, RZ, RZ, -R4 ;  /* 0x000000ffff047224 */ /* 0x000fc800078e0a04 */
[----:B------:R-:W-:Y:S01]  /*8ed0*/  IMAD R15, R29, R4, R15 ;  /* 0x000000041d0f7224 */ /* 0x000fe200078e020f */
[----:B---3--:R-:W-:Y:S02]  /*8ee0*/  IABS R14, R11 ;  /* 0x0000000b000e7213 */ /* 0x008fe40000000000 */
[----:B------:R-:W2:Y:S03]  /*8ef0*/  LDL R11, [R1+0x1e34] ;  /* 0x001e3400010b7983 */ /* 0x000ea60000100800 */
[----:B------:R-:W-:-:S04]  /*8f00*/  IMAD.HI.U32 R5, R28, R14, RZ ;  /* 0x0000000e1c057227 */ /* 0x000fc800078e00ff */
[----:B------:R-:W-:Y:S01]  /*8f10*/  IMAD.MOV R5, RZ, RZ, -R5 ;  /* 0x000000ffff057224 */ /* 0x000fe200078e0a05 */
[----:B------:R0:W-:Y:S03]  /*8f20*/  STL [R1+0x23d8], R18 ;  /* 0x0023d81201007387 */ /* 0x0001e60000100800 */
[----:B------:R-:W-:Y:S01]  /*8f30*/  IMAD R14, R29, R5, R14 ;  /* 0x000000051d0e7224 */ /* 0x000fe200078e020e */
[----:B------:R-:W-:Y:S04]  /*8f40*/  STL [R1+0x23d4], R17 ;  /* 0x0023d41101007387 */ /* 0x000fe80000100800 */
[----:B------:R-:W-:Y:S04]  /*8f50*/  STL [R1+0x23dc], R16 ;  /* 0x0023dc1001007387 */ /* 0x000fe80000100800 */
[----:B------:R-:W-:Y:S04]  /*8f60*/  STL [R1+0x23e0], R15 ;  /* 0x0023e00f01007387 */ /* 0x000fe80000100800 */
[----:B------:R-:W-:Y:S04]  /*8f70*/  STL [R1+0x23e4], R14 ;  /* 0x0023e40e01007387 */ /* 0x000fe80000100800 */
[----:B------:R-:W3:Y:S04]  /*8f80*/  LDL R26, [R1+0x1e30] ;  /* 0x001e3000011a7983 */ /* 0x000ee80000100800 */
[----:B------:R-:W3:Y:S04]  /*8f90*/  LDL R27, [R1+0x1e24] ;  /* 0x001e2400011b7983 */ /* 0x000ee80000100800 */
[----:B------:R-:W3:Y:S01]  /*8fa0*/  LDL R20, [R1+0x1e28] ;  /* 0x001e280001147983 */ /* 0x000ee20000100800 */
[----:B----4-:R-:W-:-:S02]  /*8fb0*/  IABS R13, R13 ;  /* 0x0000000d000d7213 */ /* 0x010fc40000000000 */
[----:B-----5:R-:W-:-:S03]  /*8fc0*/  IABS R12, R12 ;  /* 0x0000000c000c7213 */ /* 0x020fc60000000000 */
[C---:B------:R-:W-:Y:S01]  /*8fd0*/  IMAD.HI.U32 R0, R28.reuse, R13, RZ ;  /* 0x0000000d1c007227 */ /* 0x040fe200078e00ff */
[----:B------:R-:W-:Y:S02]  /*8fe0*/  IABS R9, R19 ;  /* 0x0000001300097213 */ /* 0x000fe40000000000 */
[----:B------:R-:W4:Y:S01]  /*8ff0*/  LDL R19, [R1+0x1e20] ;  /* 0x001e200001137983 */ /* 0x000f220000100800 */
[----:B------:R-:W-:Y:S01]  /*9000*/  IABS R10, R21 ;  /* 0x00000015000a7213 */ /* 0x000fe20000000000 */
[C---:B------:R-:W-:Y:S02]  /*9010*/  IMAD.HI.U32 R4, R28.reuse, R12, RZ ;  /* 0x0000000c1c047227 */ /* 0x040fe400078e00ff */
[----:B------:R-:W5:Y:S02]  /*9020*/  LDL R21, [R1+0x1e1c] ;  /* 0x001e1c0001157983 */ /* 0x000f640000100800 */
        /* <DEDUP_REMOVED lines=11> */
[----:B------:R-:W-:Y:S01]  /*90e0*/  STL [R1+0x23ec], R12 ;  /* 0x0023ec0c01007387 */ /* 0x000fe20000100800 */
[----:B--2---:R-:W-:-:S05]  /*90f0*/  IABS R11, R11 ;  /* 0x0000000b000b7213 */ /* 0x004fca0000000000 */
[----:B------:R-:W-:-:S04]  /*9100*/  IMAD.HI.U32 R3, R28, R11, RZ ;  /* 0x0000000b1c037227 */ /* 0x000fc800078e00ff */
[----:B------:R-:W-:-:S04]  /*9110*/  IMAD.MOV R3, RZ, RZ, -R3 ;  /* 0x000000ffff037224 */ /* 0x000fc800078e0a03 */
[----:B------:R-:W-:-:S05]  /*9120*/  IMAD R11, R29, R3, R11 ;  /* 0x000000031d0b7224 */ /* 0x000fca00078e020b */
[----:B------:R-:W-:Y:S04]  /*9130*/  STL [R1+0x23f0], R11 ;  /* 0x0023f00b01007387 */ /* 0x000fe80000100800 */
[----:B------:R-:W-:Y:S04]  /*9140*/  STL [R1+0x23c0], R10 ;  /* 0x0023c00a01007387 */ /* 0x000fe80000100800 */
[----:B------:R1:W-:Y:S04]  /*9150*/  STL [R1+0x23bc], R9 ;  /* 0x0023bc0901007387 */ /* 0x0003e80000100800 */
[----:B------:R-:W2:Y:S04]  /*9160*/  LDL R25, [R1+0x1e18] ;  /* 0x001e180001197983 */ /* 0x000ea80000100800 */
[----:B0-----:R-:W2:Y:S01]  /*9170*/  LDL R18, [R1+0x1e14] ;  /* 0x001e140001127983 */ /* 0x001ea20000100800 */
[----:B---3--:R-:W-:-:S03]  /*9180*/  IABS R8, R26 ;  /* 0x0000001a00087213 */ /* 0x008fc60000000000 */
[----:B------:R-:W3:Y:S01]  /*9190*/  LDL R26, [R1+0x1e0c] ;  /* 0x001e0c00011a7983 */ /* 0x000ee20000100800 */
[----:B------:R-:W-:-:S03]  /*91a0*/  IABS R7, R27 ;  /* 0x0000001b00077213 */ /* 0x000fc60000000000 */
[----:B------:R-:W3:Y:S01]  /*91b0*/  LDL R27, [R1+0x1e10] ;  /* 0x001e1000011b7983 */ /* 0x000ee20000100800 */
[----:B------:R-:W-:Y:S01]  /*91c0*/  IABS R6, R20 ;  /* 0x0000001400067213 */ /* 0x000fe20000000000 */
[----:B------:R-:W-:-:S04]  /*91d0*/  IMAD.HI.U32 R0, R28, R8, RZ ;  /* 0x000000081c007227 */ /* 0x000fc800078e00ff */
[----:B------:R-:W-:-:S04]  /*91e0*/  IMAD.HI.U32 R2, R28, R6, RZ ;  /* 0x000000061c027227 */ /* 0x000fc800078e00ff */
[----:B------:R-:W-:Y:S02]  /*91f0*/  IMAD.MOV R0, RZ, RZ, -R0 ;  /* 0x000000ffff007224 */ /* 0x000fe400078e0a00 */
[----:B------:R-:W-:Y:S02]  /*9200*/  IMAD.MOV R2, RZ, RZ, -R2 ;  /* 0x000000ffff027224 */ /* 0x000fe400078e0a02 */
[C---:B------:R-:W-:Y:S02]  /*9210*/  IMAD R8, R29.reuse, R0, R8 ;  /* 0x000000001d087224 */ /* 0x040fe400078e0208 */
[----:B------:R-:W-:Y:S01]  /*9220*/  IMAD R6, R29, R2, R6 ;  /* 0x000000021d067224 */ /* 0x000fe200078e0206 */
[----:B----4-:R-:W-:Y:S01]  /*9230*/  IABS R4, R19 ;  /* 0x0000001300047213 */ /* 0x010fe20000000000 */
[----:B------:R-:W-:-:S04]  /*9240*/  IMAD.HI.U32 R19, R28, R7, RZ ;  /* 0x000000071c137227 */ /* 0x000fc800078e00ff */
[----:B------:R-:W-:Y:S01]  /*9250*/  IMAD.MOV R19, RZ, RZ, -R19 ;  /* 0x000000ffff137224 */ /* 0x000fe200078e0a13 */
[----:B-----5:R-:W-:Y:S02]  /*9260*/  IABS R5, R21 ;  /* 0x0000001500057213 */ /* 0x020fe40000000000 */
[----:B------:R-:W4:Y:S01]  /*9270*/  LDL R21, [R1+0x1e04] ;  /* 0x001e040001157983 */ /* 0x000f220000100800 */
[----:B------:R-:W-:-:S03]  /*9280*/  IMAD R7, R29, R19, R7 ;  /* 0x000000131d077224 */ /* 0x000fc600078e0207 */
[----:B-1----:R-:W5:Y:S01]  /*9290*/  LDL.LU R9, [R1+0x70] ;  /* 0x0000700001097983 */ /* 0x002f620000300800 */
[----:B------:R-:W-:-:S03]  /*92a0*/  IMAD.HI.U32 R3, R28, R5, RZ ;  /* 0x000000051c037227 */ /* 0x000fc600078e00ff */
[----:B------:R-:W4:Y:S01]  /*92b0*/  LDL.LU R10, [R1+0x6c] ;  /* 0x00006c00010a7983 */ /* 0x000f220000300800 */
[----:B------:R-:W-:-:S03]  /*92c0*/  IMAD.HI.U32 R20, R28, R4, RZ ;  /* 0x000000041c147227 */ /* 0x000fc600078e00ff */
[----:B------:R-:W4:Y:S04]  /*92d0*/  LDL.LU R14, [R1+0x68] ;  /* 0x00006800010e7983 */ /* 0x000f280000300800 */
[----:B------:R-:W-:Y:S01]  /*92e0*/  STL [R1+0x23c4], R8 ;  /* 0x0023c40801007387 */ /* 0x000fe20000100800 */
[----:B------:R-:W-:-:S03]  /*92f0*/  IMAD.MOV R0, RZ, RZ, -R3 ;  /* 0x000000ffff007224 */ /* 0x000fc600078e0a03 */
[----:B------:R-:W-:Y:S01]  /*9300*/  STL [R1+0x23c8], R7 ;  /* 0x0023c80701007387 */ /* 0x000fe20000100800 */
[----:B------:R-:W-:-:S03]  /*9310*/  IMAD.MOV R19, RZ, RZ, -R20 ;  /* 0x000000ffff137224 */ /* 0x000fc600078e0a14 */
[----:B------:R-:W-:Y:S04]  /*9320*/  STL [R1+0x23cc], R6 ;  /* 0x0023cc0601007387 */ /* 0x000fe80000100800 */
[----:B------:R-:W5:Y:S01]  /*9330*/  LDL.LU R15, [R1+0x64] ;  /* 0x00006400010f7983 */ /* 0x000f620000300800 */
[C---:B------:R-:W-:Y:S02]  /*9340*/  IMAD R5, R29.reuse, R0, R5 ;  /* 0x000000001d057224 */ /* 0x040fe400078e0205 */
[----:B------:R-:W-:-:S03]  /*9350*/  IMAD R4, R29, R19, R4 ;  /* 0x000000131d047224 */ /* 0x000fc600078e0204 */
[----:B------:R-:W-:Y:S04]  /*9360*/  STL [R1+0x23d0], R5 ;  /* 0x0023d00501007387 */ /* 0x000fe80000100800 */
[----:B------:R0:W-:Y:S01]  /*9370*/  STL [R1+0x23f4], R4 ;  /* 0x0023f40401007387 */ /* 0x0001e20000100800 */
[----:B--2---:R-:W-:-:S03]  /*9380*/  IABS R2, R25 ;  /* 0x0000001900027213 */ /* 0x004fc60000000000 */
[----:B------:R-:W2:Y:S01]  /*9390*/  LDL R25, [R1+0x1e08] ;  /* 0x001e080001197983 */ /* 0x000ea20000100800 */
[----:B------:R-:W-:Y:S01]  /*93a0*/  IABS R3, R18 ;  /* 0x0000001200037213 */ /* 0x000fe20000000000 */
[C---:B------:R-:W-:Y:S02]  /*93b0*/  IMAD.HI.U32 R19, R28.reuse, R2, RZ ;  /* 0x000000021c137227 */ /* 0x040fe400078e00ff */
[----:B------:R-:W2:Y:S02]  /*93c0*/  LDL.LU R16, [R1+0x60] ;  /* 0x0000600001107983 */ /* 0x000ea40000300800 */
[----:B------:R-:W-:Y:S01]  /*93d0*/  IMAD.HI.U32 R20, R28, R3, RZ ;  /* 0x000000031c147227 */ /* 0x000fe200078e00ff */
[----:B---3--:R-:W-:Y:S01]  /*93e0*/  IABS R0, R26 ;  /* 0x0000001a00007213 */ /* 0x008fe20000000000 */
[----:B------:R-:W3:Y:S02]  /*93f0*/  LDL.LU R11, [R1+0x58] ;  /* 0x00005800010b7983 */ /* 0x000ee40000300800 */
[----:B------:R-:W-:-:S02]  /*9400*/  IMAD.MOV R19, RZ, RZ, -R19 ;  /* 0x000000ffff137224 */ /* 0x000fc400078e0a13 */
[----:B------:R-:W-:Y:S01]  /*9410*/  IMAD.MOV R20, RZ, RZ, -R20 ;  /* 0x000000ffff147224 */ /* 0x000fe200078e0a14 */
[----:B------:R-:W3:Y:S01]  /*9420*/  LDL.LU R12, [R1+0x54] ;  /* 0x00005400010c7983 */ /* 0x000ee20000300800 */
[----:B------:R-:W-:Y:S01]  /*9430*/  IABS R27, R27 ;  /* 0x0000001b001b7213 */ /* 0x000fe20000000000 */
[C---:B------:R-:W-:Y:S02]  /*9440*/  IMAD R2, R29.reuse, R19, R2 ;  /* 0x000000131d027224 */ /* 0x040fe400078e0202 */
[----:B------:R-:W3:Y:S01]  /*9450*/  LDL.LU R13, [R1+0x50] ;  /* 0x00005000010d7983 */ /* 0x000ee20000300800 */
[----:B------:R-:W-:Y:S02]  /*9460*/  IMAD R3, R29, R20, R3 ;  /* 0x000000141d037224 */ /* 0x000fe400078e0203 */
[C---:B------:R-:W-:Y:S01]  /*9470*/  IMAD.HI.U32 R19, R28.reuse, R0, RZ ;  /* 0x000000001c137227 */ /* 0x040fe200078e00ff */
[----:B------:R-:W3:Y:S04]  /*9480*/  LDL.LU R17, [R1+0x4c] ;  /* 0x00004c0001117983 */ /* 0x000ee80000300800 */
[----:B0-----:R-:W3:Y:S01]  /*9490*/  LDL.LU R4, [R1+0x40] ;  /* 0x0000400001047983 */ /* 0x001ee20000300800 */
[----:B------:R-:W-:-:S03]  /*94a0*/  IMAD.HI.U32 R20, R28, R27, RZ ;  /* 0x0000001b1c147227 */ /* 0x000fc600078e00ff */
[----:B------:R-:W3:Y:S01]  /*94b0*/  LDL.LU R5, [R1+0x3c] ;  /* 0x00003c0001057983 */ /* 0x000ee20000300800 */
[----:B------:R-:W-:-:S03]  /*94c0*/  IMAD.MOV R19, RZ, RZ, -R19 ;  /* 0x000000ffff137224 */ /* 0x000fc600078e0a13 */
[----:B------:R-:W3:Y:S04]  /*94d0*/  LDL.LU R6, [R1+0x398] ;  /* 0x0003980001067983 */ /* 0x000ee80000300800 */
[----:B------:R-:W3:Y:S04]  /*94e0*/  LDL.LU R7, [R1+0x384] ;  /* 0x0003840001077983 */ /* 0x000ee80000300800 */
[----:B------:R-:W3:Y:S01]  /*94f0*/  LDL.LU R18, [R1+0x388] ;  /* 0x0003880001127983 */ /* 0x000ee20000300800 */
[----:B------:R-:W-:-:S03]  /*9500*/  IMAD.MOV R20, RZ, RZ, -R20 ;  /* 0x000000ffff147224 */ /* 0x000fc600078e0a14 */
[----:B------:R0:W-:Y:S01]  /*9510*/  STL [R1+0x23f8], R3 ;  /* 0x0023f80301007387 */ /* 0x0001e20000100800 */
[C---:B------:R-:W-:Y:S02]  /*9520*/  IMAD R0, R29.reuse, R19, R0 ;  /* 0x000000131d007224 */ /* 0x040fe400078e0200 */
[----:B------:R-:W-:Y:S01]  /*9530*/  IMAD R27, R29, R20, R27 ;  /* 0x000000141d1b7224 */ /* 0x000fe200078e021b */
[----:B0-----:R-:W3:Y:S04]  /*9540*/  LDL.LU R3, [R1+0x5c] ;  /* 0x00005c0001037983 */ /* 0x001ee80000300800 */
[----:B------:R0:W-:Y:S04]  /*9550*/  STL [R1+0x23fc], R2 ;  /* 0x0023fc0201007387 */ /* 0x0001e80000100800 */
[----:B0-----:R-:W3:Y:S04]  /*9560*/  LDL.LU R2, [R1+0x44] ;  /* 0x0000440001027983 */ /* 0x001ee80000300800 */
[----:B------:R-:W-:Y:S04]  /*9570*/  STL [R1+0x2400], R0 ;  /* 0x0024000001007387 */ /* 0x000fe80000100800 */
[----:B------:R-:W3:Y:S01]  /*9580*/  LDL.LU R20, [R1+0x48] ;  /* 0x0000480001147983 */ /* 0x000ee20000300800 */
[----:B----4-:R-:W-:-:S02]  /*9590*/  ISETP.GT.U32.AND P1, PT, R22, R10, PT ;  /* 0x0000000a1600720c */ /* 0x010fc40003f24070 */
[C---:B-----5:R-:W-:Y:S02]  /*95a0*/  ISETP.GT.U32.AND P4, PT, R29.reuse, R15, PT ;  /* 0x0000000f1d00720c */ /* 0x060fe40003f84070 */
[----:B------:R-:W-:Y:S02]  /*95b0*/  ISETP.GT.U32.AND P2, PT, R29, R14, PT ;  /* 0x0000000e1d00720c */ /* 0x000fe40003f44070 */
[----:B------:R-:W-:-:S07]  /*95c0*/  ISETP.GT.U32.AND P0, PT, R22, R9, PT ;  /* 0x000000091600720c */ /* 0x000fce0003f04070 */
[----:B------:R-:W-:Y:S02]  /*95d0*/  @!P1 IMAD.IADD R10, R10, 0x1, -R22 ;  /* 0x000000010a0a9824 */ /* 0x000fe400078e0a16 */
[--C-:B------:R-:W-:Y:S02]  /*95e0*/  @!P4 IMAD.IADD R15, R15, 0x1, -R29.reuse ;  /* 0x000000010f0fc824 */ /* 0x100fe400078e0a1d */
[----:B------:R-:W-:-:S03]  /*95f0*/  @!P2 IMAD.IADD R14, R14, 0x1, -R29 ;  /* 0x000000010e0ea824 */ /* 0x000fc600078e0a1d */
[----:B------:R-:W-:Y:S02]  /*9600*/  ISETP.GT.U32.AND P6, PT, R29, R15, PT ;  /* 0x0000000f1d00720c */ /* 0x000fe40003fc4070 */
[----:B------:R-:W-:Y:S01]  /*9610*/  ISETP.GT.U32.AND P3, PT, R22, R10, PT ;  /* 0x0000000a1600720c */ /* 0x000fe20003f64070 */
[----:B------:R-:W-:Y:S01]  /*9620*/  @!P0 IMAD.IADD R9, R9, 0x1, -R22 ;  /* 0x0000000109098824 */ /* 0x000fe200078e0a16 */
[----:B------:R-:W-:-:S04]  /*9630*/  IABS R26, R21 ;  /* 0x00000015001a7213 */ /* 0x000fc80000000000 */
[----:B------:R-:W-:-:S05]  /*9640*/  ISETP.GT.U32.AND P1, PT, R22, R9, PT ;  /* 0x000000091600720c */ /* 0x000fca0003f24070 */
[----:B------:R-:W-:Y:S02]  /*9650*/  @!P6 IMAD.IADD R15, R15, 0x1, -R29 ;  /* 0x000000010f0fe824 */ /* 0x000fe400078e0a1d */
[----:B------:R-:W-:Y:S01]  /*9660*/  @!P3 IMAD.IADD R10, R10, 0x1, -R22 ;  /* 0x000000010a0ab824 */ /* 0x000fe200078e0a16 */
[----:B------:R-:W-:Y:S01]  /*9670*/  ISETP.GT.U32.AND P0, PT, R29, R14, PT ;  /* 0x0000000e1d00720c */ /* 0x000fe20003f04070 */
[----:B------:R-:W-:-:S04]  /*9680*/  IMAD.HI.U32 R21, R28, R26, RZ ;  /* 0x0000001a1c157227 */ /* 0x000fc800078e00ff */
[----:B------:R-:W-:Y:S02]  /*9690*/  IMAD.MOV R21, RZ, RZ, -R21 ;  /* 0x000000ffff157224 */ /* 0x000fe400078e0a15 */
[----:B------:R-:W-:Y:S02]  /*96a0*/  @!P1 IMAD.IADD R9, R9, 0x1, -R22 ;  /* 0x0000000109099824 */ /* 0x000fe400078e0a16 */
[C---:B------:R-:W-:Y:S01]  /*96b0*/  IMAD R26, R29.reuse, R21, R26 ;  /* 0x000000151d1a7224 */ /* 0x040fe200078e021a */
[----:B------:R-:W-:Y:S03]  /*96c0*/  STL [R1+0x2404], R27 ;  /* 0x0024041b01007387 */ /* 0x000fe60000100800 */
[----:B------:R-:W-:Y:S01]  /*96d0*/  @!P0 IMAD.IADD R14, R14, 0x1, -R29 ;  /* 0x000000010e0e8824 */ /* 0x000fe200078e0a1d */
[----:B------:R-:W-:Y:S04]  /*96e0*/  STL [R1+0x2408], R26 ;  /* 0x0024081a01007387 */ /* 0x000fe80000100800 */
[----:B------:R-:W-:Y:S04]  /*96f0*/  STL [R1+0x70], R9 ;  /* 0x0000700901007387 */ /* 0x000fe80000100800 */
[----:B------:R-:W-:Y:S04]  /*9700*/  STL [R1+0x6c], R10 ;  /* 0x00006c0a01007387 */ /* 0x000fe80000100800 */
[----:B------:R-:W4:Y:S04]  /*9710*/  LDL.LU R8, [R1+0x38c] ;  /* 0x00038c0001087983 */ /* 0x000f280000300800 */
[----:B------:R0:W-:Y:S04]  /*9720*/  STL [R1+0x68], R14 ;  /* 0x0000680e01007387 */ /* 0x0001e80000100800 */
[----:B0-----:R-:W5:Y:S04]  /*9730*/  LDL.LU R14, [R1+0x390] ;  /* 0x00039000010e7983 */ /* 0x001f680000300800 */
[----:B------:R-:W4:Y:S04]  /*9740*/  LDL.LU R9, [R1+0x394] ;  /* 0x0003940001097983 */ /* 0x000f280000300800 */
[----:B------:R0:W-:Y:S04]  /*9750*/  STL [R1+0x64], R15 ;  /* 0x0000640f01007387 */ /* 0x0001e80000100800 */
[----:B------:R-:W4:Y:S04]  /*9760*/  LDL.LU R10, [R1+0x370] ;  /* 0x00037000010a7983 */ /* 0x000f280000300800 */
[----:B0-----:R-:W4:Y:S01]  /*9770*/  LDL.LU R15, [R1+0x374] ;  /* 0x00037400010f7983 */ /* 0x001f220000300800 */
[----:B--2---:R-:W-:-:S02]  /*9780*/  ISETP.GT.U32.AND P2, PT, R29, R16, PT ;  /* 0x000000101d00720c */ /* 0x004fc40003f44070 */
[C---:B---3--:R-:W-:Y:S02]  /*9790*/  ISETP.GT.U32.AND P4, PT, R29.reuse, R11, PT ;  /* 0x0000000b1d00720c */ /* 0x048fe40003f84070 */
[----:B------:R-:W-:-:S09]  /*97a0*/  ISETP.GT.U32.AND P3, PT, R29, R12, PT ;  /* 0x0000000c1d00720c */ /* 0x000fd20003f64070 */
[--C-:B------:R-:W-:Y:S02]  /*97b0*/  @!P2 IMAD.IADD R16, R16, 0x1, -R29.reuse ;  /* 0x000000011010a824 */ /* 0x100fe400078e0a1d */
[--C-:B------:R-:W-:Y:S01]  /*97c0*/  @!P4 IMAD.IADD R11, R11, 0x1, -R29.reuse ;  /* 0x000000010b0bc824 */ /* 0x100fe200078e0a1d */
[C---:B------:R-:W-:Y:S01]  /*97d0*/  ISETP.GT.U32.AND P4, PT, R29.reuse, R5, PT ;  /* 0x000000051d00720c */ /* 0x040fe20003f84070 */
[----:B------:R-:W-:Y:S01]  /*97e0*/  @!P3 IMAD.IADD R12, R12, 0x1, -R29 ;  /* 0x000000010c0cb824 */ /* 0x000fe200078e0a1d */
[C---:B------:R-:W-:Y:S02]  /*97f0*/  ISETP.GT.U32.AND P5, PT, R29.reuse, R3, PT ;  /* 0x000000031d00720c */ /* 0x040fe40003fa4070 */
[----:B------:R-:W-:-:S11]  /*9800*/  ISETP.GT.U32.AND P2, PT, R29, R2, PT ;  /* 0x000000021d00720c */ /* 0x000fd60003f44070 */
[--C-:B------:R-:W-:Y:S01]  /*9810*/  @!P5 IMAD.IADD R3, R3, 0x1, -R29.reuse ;  /* 0x000000010303d824 */ /* 0x100fe200078e0a1d */
[C---:B------:R-:W-:Y:S02]  /*9820*/  ISETP.GT.U32.AND P5, PT, R29.reuse, R4, PT ;  /* 0x000000041d00720c */ /* 0x040fe40003fa4070 */
[C---:B------:R-:W-:Y:S01]  /*9830*/  ISETP.GT.U32.AND P6, PT, R29.reuse, R20, PT ;  /* 0x000000141d00720c */ /* 0x040fe20003fc4070 */
[----:B------:R-:W-:Y:S01]  /*9840*/  @!P2 IMAD.IADD R2, R2, 0x1, -R29 ;  /* 0x000000010202a824 */ /* 0x000fe200078e0a1d */
[----:B------:R-:W-:-:S09]  /*9850*/  ISETP.GT.U32.AND P2, PT, R29, R3, PT ;  /* 0x000000031d00720c */ /* 0x000fd20003f44070 */
[--C-:B------:R-:W-:Y:S02]  /*9860*/  @!P5 IMAD.IADD R4, R4, 0x1, -R29.reuse ;  /* 0x000000010404d824 */ /* 0x100fe400078e0a1d */
[--C-:B------:R-:W-:Y:S01]  /*9870*/  @!P6 IMAD.IADD R20, R20, 0x1, -R29.reuse ;  /* 0x000000011414e824 */ /* 0x100fe200078e0a1d */
[----:B------:R-:W-:Y:S01]  /*9880*/  ISETP.GT.U32.AND P6, PT, R29, R16, PT ;  /* 0x000000101d00720c */ /* 0x000fe20003fc4070 */
[--C-:B------:R-:W-:Y:S01]  /*9890*/  @!P4 IMAD.IADD R5, R5, 0x1, -R29.reuse ;  /* 0x000000010505c824 */ /* 0x100fe200078e0a1d */
[C---:B------:R-:W-:Y:S02]  /*98a0*/  ISETP.GT.U32.AND P5, PT, R29.reuse, R11, PT ;  /* 0x0000000b1d00720c */ /* 0x040fe40003fa4070 */
[C---:B------:R-:W-:Y:S02]  /*98b0*/  ISETP.GT.U32.AND P4, PT, R29.reuse, R12, PT ;  /* 0x0000000c1d00720c */ /* 0x040fe40003f84070 */
[C---:B------:R-:W-:Y:S02]  /*98c0*/  ISETP.GT.U32.AND P1, PT, R29.reuse, R13, PT ;  /* 0x0000000d1d00720c */ /* 0x040fe40003f24070 */
[----:B------:R-:W-:Y:S01]  /*98d0*/  ISETP.GT.U32.AND P3, PT, R29, R6, PT ;  /* 0x000000061d00720c */ /* 0x000fe20003f64070 */
[----:B------:R-:W-:-:S04]  /*98e0*/  @!P2 IMAD.IADD R3, R3, 0x1, -R29 ;  /* 0x000000010303a824 */ /* 0x000fc800078e0a1d */
[--C-:B------:R-:W-:Y:S02]  /*98f0*/  @!P6 IMAD.IADD R16, R16, 0x1, -R29.reuse ;  /* 0x000000011010e824 */ /* 0x100fe400078e0a1d */
[----:B------:R-:W-:-:S03]  /*9900*/  @!P5 IMAD.IADD R11, R11, 0x1, -R29 ;  /* 0x000000010b0bd824 */ /* 0x000fc600078e0a1d */
[----:B------:R0:W-:Y:S01]  /*9910*/  STL [R1+0x60], R16 ;  /* 0x0000601001007387 */ /* 0x0001e20000100800 */
[--C-:B------:R-:W-:Y:S02]  /*9920*/  @!P4 IMAD.IADD R12, R12, 0x1, -R29.reuse ;  /* 0x000000010c0cc824 */ /* 0x100fe400078e0a1d */
[--C-:B------:R-:W-:Y:S01]  /*9930*/  @!P1 IMAD.IADD R13, R13, 0x1, -R29.reuse ;  /* 0x000000010d0d9824 */ /* 0x100fe200078e0a1d */
[----:B0-----:R-:W2:Y:S04]  /*9940*/  LDL.LU R16, [R1+0x378] ;  /* 0x0003780001107983 */ /* 0x001ea80000300800 */
[----:B------:R-:W3:Y:S04]  /*9950*/  LDL.LU R0, [R1+0x37c] ;  /* 0x00037c0001007983 */ /* 0x000ee80000300800 */
[----:B------:R0:W-:Y:S01]  /*9960*/  STL [R1+0x5c], R3 ;  /* 0x00005c0301007387 */ /* 0x0001e20000100800 */
[----:B------:R-:W-:Y:S01]  /*9970*/  @!P3 IMAD.IADD R6, R6, 0x1, -R29 ;  /* 0x000000010606b824 */ /* 0x000fe200078e0a1d */
[----:B------:R-:W-:-:S02]  /*9980*/  ISETP.GT.U32.AND P3, PT, R29, R13, PT ;  /* 0x0000000d1d00720c */ /* 0x000fc40003f64070 */
[----:B0-----:R-:W2:Y:S04]  /*9990*/  LDL.LU R3, [R1+0x380] ;  /* 0x0003800001037983 */ /* 0x001ea80000300800 */
[----:B------:R0:W-:Y:S04]  /*99a0*/  STL [R1+0x58], R11 ;  /* 0x0000580b01007387 */ /* 0x0001e80000100800 */
[----:B0-----:R-:W2:Y:S04]  /*99b0*/  LDL.LU R11, [R1+0x35c] ;  /* 0x00035c00010b7983 */ /* 0x001ea80000300800 */
[----:B------:R0:W-:Y:S04]  /*99c0*/  STL [R1+0x54], R12 ;  /* 0x0000540c01007387 */ /* 0x0001e80000100800 */
[----:B0-----:R-:W2:Y:S01]  /*99d0*/  LDL.LU R12, [R1+0x360] ;  /* 0x00036000010c7983 */ /* 0x001ea20000300800 */
[----:B------:R-:W-:-:S05]  /*99e0*/  @!P3 IMAD.IADD R13, R13, 0x1, -R29 ;  /* 0x000000010d0db824 */ /* 0x000fca00078e0a1d */
[----:B------:R0:W-:Y:S04]  /*99f0*/  STL [R1+0x50], R13 ;  /* 0x0000500d01007387 */ /* 0x0001e80000100800 */
[----:B0-----:R-:W2:Y:S01]  /*9a00*/  LDL.LU R13, [R1+0x364] ;  /* 0x00036400010d7983 */ /* 0x001ea20000300800 */
[C---:B------:R-:W-:Y:S02]  /*9a10*/  ISETP.GT.U32.AND P0, PT, R29.reuse, R17, PT ;  /* 0x000000111d00720c */ /* 0x040fe40003f04070 */
[----:B------:R-:W-:-:S11]  /*9a20*/  ISETP.GT.U32.AND P1, PT, R29, R7, PT ;  /* 0x000000071d00720c */ /* 0x000fd60003f24070 */
[--C-:B------:R-:W-:Y:S01]  /*9a30*/  @!P0 IMAD.IADD R17, R17, 0x1, -R29.reuse ;  /* 0x0000000111118824 */ /* 0x100fe200078e0a1d */
[----:B------:R-:W-:Y:S01]  /*9a40*/  ISETP.GT.U32.AND P0, PT, R29, R18, PT ;  /* 0x000000121d00720c */ /* 0x000fe20003f04070 */
[----:B------:R-:W-:Y:S01]  /*9a50*/  @!P1 IMAD.IADD R7, R7, 0x1, -R29 ;  /* 0x0000000107079824 */ /* 0x000fe200078e0a1d */
[C---:B------:R-:W-:Y:S02]  /*9a60*/  ISETP.GT.U32.AND P2, PT, R29.reuse, R2, PT ;  /* 0x000000021d00720c */ /* 0x040fe40003f44070 */
[C---:B------:R-:W-:Y:S02]  /*9a70*/  ISETP.GT.U32.AND P1, PT, R29.reuse, R17, PT ;  /* 0x000000111d00720c */ /* 0x040fe40003f24070 */
[----:B------:R-:W-:-:S07]  /*9a80*/  ISETP.GT.U32.AND P5, PT, R29, R4, PT ;  /* 0x000000041d00720c */ /* 0x000fce0003fa4070 */
[--C-:B------:R-:W-:Y:S01]  /*9a90*/  @!P0 IMAD.IADD R18, R18, 0x1, -R29.reuse ;  /* 0x0000000112128824 */ /* 0x100fe200078e0a1d */
[C---:B------:R-:W-:Y:S01]  /*9aa0*/  ISETP.GT.U32.AND P0, PT, R29.reuse, R20, PT ;  /* 0x000000141d00720c */ /* 0x040fe20003f04070 */
[--C-:B------:R-:W-:Y:S01]  /*9ab0*/  @!P2 IMAD.IADD R2, R2, 0x1, -R29.reuse ;  /* 0x000000010202a824 */ /* 0x100fe200078e0a1d */
[C---:B------:R-:W-:Y:S02]  /*9ac0*/  ISETP.GT.U32.AND P4, PT, R29.reuse, R5, PT ;  /* 0x000000051d00720c */ /* 0x040fe40003f84070 */
[----:B------:R-:W-:Y:S01]  /*9ad0*/  ISETP.GT.U32.AND P6, PT, R29, R18, PT ;  /* 0x000000121d00720c */ /* 0x000fe20003fc4070 */
[--C-:B------:R-:W-:Y:S01]  /*9ae0*/  @!P1 IMAD.IADD R17, R17, 0x1, -R29.reuse ;  /* 0x0000000111119824 */ /* 0x100fe200078e0a1d */
[----:B-----5:R-:W-:Y:S01]  /*9af0*/  ISETP.GT.U32.AND P2, PT, R29, R14, PT ;  /* 0x0000000e1d00720c */ /* 0x020fe20003f44070 */
[----:B------:R-:W-:-:S06]  /*9b00*/  @!P5 IMAD.IADD R4, R4, 0x1, -R29 ;  /* 0x000000010404d824 */ /* 0x000fcc00078e0a1d */
[--C-:B------:R-:W-:Y:S01]  /*9b10*/  @!P0 IMAD.IADD R20, R20, 0x1, -R29.reuse ;  /* 0x0000000114148824 */ /* 0x100fe200078e0a1d */
[C---:B----4-:R-:W-:Y:S02]  /*9b20*/  ISETP.GT.U32.AND P0, PT, R29.reuse, R8, PT ;  /* 0x000000081d00720c */ /* 0x050fe40003f04070 */
[----:B------:R-:W-:Y:S01]  /*9b30*/  ISETP.GT.U32.AND P5, PT, R29, R9, PT ;  /* 0x000000091d00720c */ /* 0x000fe20003fa4070 */
[----:B------:R0:W-:Y:S01]  /*9b40*/  STL [R1+0x4c], R17 ;  /* 0x00004c1101007387 */ /* 0x0001e20000100800 */
[--C-:B------:R-:W-:Y:S02]  /*9b50*/  @!P6 IMAD.IADD R18, R18, 0x1, -R29.reuse ;  /* 0x000000011212e824 */ /* 0x100fe400078e0a1d */
[--C-:B------:R-:W-:Y:S01]  /*9b60*/  @!P4 IMAD.IADD R5, R5, 0x1, -R29.reuse ;  /* 0x000000010505c824 */ /* 0x100fe200078e0a1d */
[C---:B------:R-:W-:Y:S01]  /*9b70*/  ISETP.GT.U32.AND P4, PT, R29.reuse, R10, PT ;  /* 0x0000000a1d00720c */ /* 0x040fe20003f84070 */
[----:B0-----:R-:W4:Y:S05]  /*9b80*/  LDL.LU R17, [R1+0x36c] ;  /* 0x00036c0001117983 */ /* 0x001f2a0000300800 */
[--C-:B------:R-:W-:Y:S01]  /*9b90*/  @!P0 IMAD.IADD R8, R8, 0x1, -R29.reuse ;  /* 0x0000000108088824 */ /* 0x100fe200078e0a1d */
[C---:B------:R-:W-:Y:S01]  /*9ba0*/  ISETP.GT.U32.AND P3, PT, R29.reuse, R6, PT ;  /* 0x000000061d00720c */ /* 0x040fe20003f64070 */
[--C-:B------:R-:W-:Y:S01]  /*9bb0*/  @!P2 IMAD.IADD R14, R14, 0x1, -R29.reuse ;  /* 0x000000010e0ea824 */ /* 0x100fe200078e0a1d */
[----:B------:R-:W-:Y:S01]  /*9bc0*/  ISETP.GT.U32.AND P1, PT, R29, R7, PT ;  /* 0x000000071d00720c */ /* 0x000fe20003f24070 */
[----:B------:R-:W-:-:S03]  /*9bd0*/  @!P5 IMAD.IADD R9, R9, 0x1, -R29 ;  /* 0x000000010909d824 */ /* 0x000fc600078e0a1d */
[--C-:B------:R-:W-:Y:S01]  /*9be0*/  @!P4 IMAD.IADD R10, R10, 0x1, -R29.reuse ;  /* 0x000000010a0ac824 */ /* 0x100fe200078e0a1d */
[----:B------:R-:W-:Y:S04]  /*9bf0*/  STL [R1+0x48], R20 ;  /* 0x0000481401007387 */ /* 0x000fe80000100800 */
[----:B------:R-:W-:Y:S02]  /*9c00*/  STL [R1+0x44], R2 ;  /* 0x0000440201007387 */ /* 0x000fe40000100800 */
[--C-:B------:R-:W-:Y:S02]  /*9c10*/  @!P3 IMAD.IADD R6, R6, 0x1, -R29.reuse ;  /* 0x000000010606b824 */ /* 0x100fe400078e0a1d */
[----:B------:R-:W-:Y:S01]  /*9c20*/  STL [R1+0x40], R4 ;  /* 0x0000400401007387 */ /* 0x000fe20000100800 */
[----:B------:R-:W-:Y:S01]  /*9c30*/  @!P1 IMAD.IADD R7, R7, 0x1, -R29 ;  /* 0x0000000107079824 */ /* 0x000fe200078e0a1d */
[----:B------:R-:W-:-:S02]  /*9c40*/  ISETP.GT.U32.AND P3, PT, R29, R15, PT ;  /* 0x0000000f1d00720c */ /* 0x000fc40003f64070 */
[----:B------:R-:W-:Y:S04]  /*9c50*/  STL [R1+0x3c], R5 ;  /* 0x00003c0501007387 */ /* 0x000fe80000100800 */
[----:B------:R-:W-:Y:S04]  /*9c60*/  STL [R1+0x398], R6 ;  /* 0x0003980601007387 */ /* 0x000fe80000100800 */
[----:B------:R0:W-:Y:S04]  /*9c70*/  STL [R1+0x388], R18 ;  /* 0x0003881201007387 */ /* 0x0001e80000100800 */
[----:B------:R1:W-:Y:S04]  /*9c80*/  STL [R1+0x384], R7 ;  /* 0x0003840701007387 */ /* 0x0003e80000100800 */
[----:B0-----:R-:W5:Y:S04]  /*9c90*/  LDL.LU R18, [R1+0x348] ;  /* 0x0003480001127983 */ /* 0x001f680000300800 */
[----:B------:R-:W5:Y:S04]  /*9ca0*/  LDL.LU R4, [R1+0x34c] ;  /* 0x00034c0001047983 */ /* 0x000f680000300800 */
[----:B------:R-:W5:Y:S04]  /*9cb0*/  LDL.LU R5, [R1+0x350] ;  /* 0x0003500001057983 */ /* 0x000f680000300800 */
[----:B------:R-:W5:Y:S04]  /*9cc0*/  LDL.LU R6, [R1+0x354] ;  /* 0x0003540001067983 */ /* 0x000f680000300800 */
[----:B-1----:R-:W5:Y:S01]  /*9cd0*/  LDL.LU R7, [R1+0x358] ;  /* 0x0003580001077983 */ /* 0x002f620000300800 */
[----:B------:R-:W-:Y:S01]  /*9ce0*/  @!P3 IMAD.IADD R15, R15, 0x1, -R29 ;  /* 0x000000010f0fb824 */ /* 0x000fe200078e0a1d */
[----:B---3--:R-:W-:-:S02]  /*9cf0*/  ISETP.GT.U32.AND P6, PT, R29, R0, PT ;  /* 0x000000001d00720c */ /* 0x008fc40003fc4070 */
[----:B--2---:R-:W-:-:S11]  /*9d00*/  ISETP.GT.U32.AND P0, PT, R29, R3, PT ;  /* 0x000000031d00720c */ /* 0x004fd60003f04070 */
[--C-:B------:R-:W-:Y:S01]  /*9d10*/  @!P6 IMAD.IADD R0, R0, 0x1, -R29.reuse ;  /* 0x000000010000e824 */ /* 0x100fe200078e0a1d */
[C---:B------:R-:W-:Y:S02]  /*9d20*/  ISETP.GT.U32.AND P6, PT, R29.reuse, R8, PT ;  /* 0x000000081d00720c */ /* 0x040fe40003fc4070 */
[----:B------:R-:W-:Y:S01]  /*9d30*/  ISETP.GT.U32.AND P2, PT, R29, R11, PT ;  /* 0x0000000b1d00720c */ /* 0x000fe20003f44070 */
[----:B------:R-:W-:Y:S01]  /*9d40*/  @!P0 IMAD.IADD R3, R3, 0x1, -R29 ;  /* 0x0000000103038824 */ /* 0x000fe200078e0a1d */
[C---:B------:R-:W-:Y:S02]  /*9d50*/  ISETP.GT.U32.AND P0, PT, R29.reuse, R14, PT ;  /* 0x0000000e1d00720c */ /* 0x040fe40003f04070 */
[----:B------:R-:W-:-:S09]  /*9d60*/  ISETP.GT.U32.AND P5, PT, R29, R12, PT ;  /* 0x0000000c1d00720c */ /* 0x000fd20003fa4070 */
[--C-:B------:R-:W-:Y:S01]  /*9d70*/  @!P2 IMAD.IADD R11, R11, 0x1, -R29.reuse ;  /* 0x000000010b0ba824 */ /* 0x100fe200078e0a1d */
[C---:B------:R-:W-:Y:S01]  /*9d80*/  ISETP.GT.U32.AND P2, PT, R29.reuse, R9, PT ;  /* 0x000000091d00720c */ /* 0x040fe20003f44070 */
[--C-:B------:R-:W-:Y:S02]  /*9d90*/  @!P6 IMAD.IADD R8, R8, 0x1, -R29.reuse ;  /* 0x000000010808e824 */ /* 0x100fe400078e0a1d */
[--C-:B------:R-:W-:Y:S01]  /*9da0*/  @!P5 IMAD.IADD R12, R12, 0x1, -R29.reuse ;  /* 0x000000010c0cd824 */ /* 0x100fe200078e0a1d */
[C---:B------:R-:W-:Y:S02]  /*9db0*/  ISETP.GT.U32.AND P5, PT, R29.reuse, R10, PT ;  /* 0x0000000a1d00720c */ /* 0x040fe40003fa4070 */
[----:B------:R-:W-:Y:S01]  /*9dc0*/  ISETP.GT.U32.AND P4, PT, R29, R13, PT ;  /* 0x0000000d1d00720c */ /* 0x000fe20003f84070 */
[--C-:B------:R-:W-:Y:S01]  /*9dd0*/  @!P0 IMAD.IADD R14, R14, 0x1, -R29.reuse ;  /* 0x000000010e0e8824 */ /* 0x100fe200078e0a1d */
[----:B------:R-:W-:Y:S05]  /*9de0*/  STL [R1+0x38c], R8 ;  /* 0x00038c0801007387 */ /* 0x000fea0000100800 */
[--C-:B------:R-:W-:Y:S01]  /*9df0*/  @!P2 IMAD.IADD R9, R9, 0x1, -R29.reuse ;  /* 0x000000010909a824 */ /* 0x100fe200078e0a1d */
[----:B------:R0:W-:Y:S03]  /*9e00*/  STL [R1+0x390], R14 ;  /* 0x0003900e01007387 */ /* 0x0001e60000100800 */
[--C-:B------:R-:W-:Y:S01]  /*9e10*/  @!P5 IMAD.IADD R10, R10, 0x1, -R29.reuse ;  /* 0x000000010a0ad824 */ /* 0x100fe200078e0a1d */
[----:B0-----:R-:W2:Y:S04]  /*9e20*/  LDL.LU R14, [R1+0x334] ;  /* 0x00033400010e7983 */ /* 0x001ea80000300800 */
[----:B------:R-:W3:Y:S01]  /*9e30*/  LDL.LU R20, [R1+0x338] ;  /* 0x0003380001147983 */ /* 0x000ee20000300800 */
[----:B------:R-:W-:-:S03]  /*9e40*/  @!P4 IMAD.IADD R13, R13, 0x1, -R29 ;  /* 0x000000010d0dc824 */ /* 0x000fc600078e0a1d */
[----:B------:R0:W-:Y:S01]  /*9e50*/  STL [R1+0x394], R9 ;  /* 0x0003940901007387 */ /* 0x0001e20000100800 */
[----:B------:R-:W-:-:S03]  /*9e60*/  ISETP.GT.U32.AND P4, PT, R29, R15, PT ;  /* 0x0000000f1d00720c */ /* 0x000fc60003f84070 */
[----:B------:R-:W2:Y:S04]  /*9e70*/  LDL.LU R2, [R1+0x33c] ;  /* 0x00033c0001027983 */ /* 0x000ea80000300800 */
[----:B------:R1:W-:Y:S04]  /*9e80*/  STL [R1+0x370], R10 ;  /* 0x0003700a01007387 */ /* 0x0003e80000100800 */
[----:B------:R-:W2:Y:S04]  /*9e90*/  LDL.LU R8, [R1+0x340] ;  /* 0x0003400001087983 */ /* 0x000ea80000300800 */
[----:B0-----:R-:W2:Y:S01]  /*9ea0*/  LDL.LU R9, [R1+0x344] ;  /* 0x0003440001097983 */ /* 0x001ea20000300800 */
[----:B------:R-:W-:-:S05]  /*9eb0*/  @!P4 IMAD.IADD R15, R15, 0x1, -R29 ;  /* 0x000000010f0fc824 */ /* 0x000fca00078e0a1d */
[----:B------:R0:W-:Y:S04]  /*9ec0*/  STL [R1+0x374], R15 ;  /* 0x0003740f01007387 */ /* 0x0001e80000100800 */
[----:B-1----:R-:W2:Y:S01]  /*9ed0*/  LDL.LU R10, [R1+0x320] ;  /* 0x00032000010a7983 */ /* 0x002ea20000300800 */
[C---:B------:R-:W-:Y:S02]  /*9ee0*/  ISETP.GT.U32.AND P1, PT, R29.reuse, R16, PT ;  /* 0x000000101d00720c */ /* 0x040fe40003f24070 */
[C---:B------:R-:W-:Y:S02]  /*9ef0*/  ISETP.GT.U32.AND P3, PT, R29.reuse, R24, PT ;  /* 0x000000181d00720c */ /* 0x040fe40003f64070 */
[C---:B------:R-:W-:Y:S01]  /*9f00*/  ISETP.GT.U32.AND P0, PT, R29.reuse, R3, PT ;  /* 0x000000031d00720c */ /* 0x040fe20003f04070 */
[----:B0-----:R-:W2:Y:S08]  /*9f10*/  LDL.LU R15, [R1+0x324] ;  /* 0x00032400010f7983 */ /* 0x001eb00000300800 */
[--C-:B------:R-:W-:Y:S01]  /*9f20*/  @!P1 IMAD.IADD R16, R16, 0x1, -R29.reuse ;  /* 0x0000000110109824 */ /* 0x100fe200078e0a1d */
[----:B----4-:R-:W-:Y:S01]  /*9f30*/  ISETP.GT.U32.AND P1, PT, R29, R17, PT ;  /* 0x000000111d00720c */ /* 0x010fe20003f24070 */
[----:B------:R-:W-:-:S03]  /*9f40*/  @!P3 IMAD.IADD R24, R24, 0x1, -R29 ;  /* 0x000000011818b824 */ /* 0x000fc600078e0a1d */
[C---:B------:R-:W-:Y:S02]  /*9f50*/  ISETP.GT.U32.AND P3, PT, R29.reuse, R16, PT ;  /* 0x000000101d00720c */ /* 0x040fe40003f64070 */
[----:B------:R-:W-:-:S07]  /*9f60*/  ISETP.GT.U32.AND P2, PT, R29, R11, PT ;  /* 0x0000000b1d00720c */ /* 0x000fce0003f44070 */
[--C-:B------:R-:W-:Y:S01]  /*9f70*/  @!P1 IMAD.IADD R17, R17, 0x1, -R29.reuse ;  /* 0x0000000111119824 */ /* 0x100fe200078e0a1d */
[----:B------:R-:W-:Y:S01]  /*9f80*/  ISETP.GT.U32.AND P1, PT, R29, R0, PT ;  /* 0x000000001d00720c */ /* 0x000fe20003f24070 */
[----:B------:R-:W-:-:S03]  /*9f90*/  @!P0 IMAD.IADD R3, R3, 0x1, -R29 ;  /* 0x0000000103038824 */ /* 0x000fc600078e0a1d */
[C---:B------:R-:W-:Y:S01]  /*9fa0*/  ISETP.GT.U32.AND P6, PT, R29.reuse, R17, PT ;  /* 0x000000111d00720c */ /* 0x040fe20003fc4070 */
[--C-:B------:R-:W-:Y:S01]  /*9fb0*/  @!P3 IMAD.IADD R16, R16, 0x1, -R29.reuse ;  /* 0x000000011010b824 */ /* 0x100fe200078e0a1d */
[----:B------:R-:W-:Y:S01]  /*9fc0*/  ISETP.GT.U32.AND P5, PT, R29, R12, PT ;  /* 0x0000000c1d00720c */ /* 0x000fe20003fa4070 */
[----:B------:R-:W-:-:S06]  /*9fd0*/  @!P2 IMAD.IADD R11, R11, 0x1, -R29 ;  /* 0x000000010b0ba824 */ /* 0x000fcc00078e0a1d */
[--C-:B------:R-:W-:Y:S01]  /*9fe0*/  @!P1 IMAD.IADD R0, R0, 0x1, -R29.reuse ;  /* 0x0000000100009824 */ /* 0x100fe200078e0a1d */
[C---:B-----5:R-:W-:Y:S02]  /*9ff0*/  ISETP.GT.U32.AND P1, PT, R29.reuse, R18, PT ;  /* 0x000000121d00720c */ /* 0x060fe40003f24070 */
[C---:B------:R-:W-:Y:S01]  /*a000*/  ISETP.GT.U32.AND P0, PT, R29.reuse, R4, PT ;  /* 0x000000041d00720c */ /* 0x040fe20003f04070 */
[----:B------:R0:W-:Y:S01]  /*a010*/  STL [R1+0x378], R16 ;  /* 0x0003781001007387 */ /* 0x0001e20000100800 */
[----:B------:R-:W-:Y:S02]  /*a020*/  IABS R25, R25 ;  /* 0x0000001900197213 */ /* 0x000fe40000000000 */
[----:B------:R-:W-:Y:S01]  /*a030*/  ISETP.GT.U32.AND P2, PT, R29, R5, PT ;  /* 0x000000051d00720c */ /* 0x000fe20003f44070 */
[----:B------:R-:W-:Y:S01]  /*a040*/  @!P6 IMAD.IADD R17, R17, 0x1, -R29 ;  /* 0x000000011111e824 */ /* 0x000fe200078e0a1d */
[----:B0-----:R-:W4:Y:S01]  /*a050*/  LDL.LU R16, [R1+0x328] ;  /* 0x0003280001107983 */ /* 0x001f220000300800 */
[----:B------:R-:W-:Y:S01]  /*a060*/  IMAD.HI.U32 R19, R28, R25, RZ ;  /* 0x000000191c137227 */ /* 0x000fe200078e00ff */
[----:B------:R-:W-:-:S02]  /*a070*/  ISETP.GT.U32.AND P3, PT, R29, R24, PT ;  /* 0x000000181d00720c */ /* 0x000fc40003f64070 */
[C---:B------:R-:W-:Y:S01]  /*a080*/  ISETP.GT.U32.AND P4, PT, R29.reuse, R13, PT ;  /* 0x0000000d1d00720c */ /* 0x040fe20003f84070 */
[--C-:B------:R-:W-:Y:S02]  /*a090*/  @!P1 IMAD.IADD R18, R18, 0x1, -R29.reuse ;  /* 0x0000000112129824 */ /* 0x100fe400078e0a1d */
[--C-:B------:R-:W-:Y:S01]  /*a0a0*/  @!P5 IMAD.IADD R12, R12, 0x1, -R29.reuse ;  /* 0x000000010c0cd824 */ /* 0x100fe200078e0a1d */
[----:B------:R-:W-:Y:S01]  /*a0b0*/  ISETP.GT.U32.AND P5, PT, R29, R6, PT ;  /* 0x000000061d00720c */ /* 0x000fe20003fa4070 */
[----:B------:R-:W-:Y:S02]  /*a0c0*/  @!P0 IMAD.IADD R4, R4, 0x1, -R29 ;  /* 0x0000000104048824 */ /* 0x000fe400078e0a1d */
[----:B------:R-:W-:Y:S02]  /*a0d0*/  IMAD.MOV R19, RZ, RZ, -R19 ;  /* 0x000000ffff137224 */ /* 0x000fe400078e0a13 */
[----:B------:R-:W-:Y:S02]  /*a0e0*/  @!P2 IMAD.IADD R5, R5, 0x1, -R29 ;  /* 0x000000010505a824 */ /* 0x000fe400078e0a1d */
[----:B------:R-:W-:-:S02]  /*a0f0*/  IMAD R25, R29, R19, R25 ;  /* 0x000000131d197224 */ /* 0x000fc400078e0219 */
[--C-:B------:R-:W-:Y:S02]  /*a100*/  @!P3 IMAD.IADD R24, R24, 0x1, -R29.reuse ;  /* 0x000000011818b824 */ /* 0x100fe400078e0a1d */
[--C-:B------:R-:W-:Y:S01]  /*a110*/  @!P4 IMAD.IADD R13, R13, 0x1, -R29.reuse ;  /* 0x000000010d0dc824 */ /* 0x100fe200078e0a1d */
[----:B------:R-:W-:Y:S01]  /*a120*/  STL [R1+0x240c], R25 ;  /* 0x00240c1901007387 */ /* 0x000fe20000100800 */
[----:B------:R-:W-:-:S03]  /*a130*/  @!P5 IMAD.IADD R6, R6, 0x1, -R29 ;  /* 0x000000010606d824 */ /* 0x000fc600078e0a1d */
[----:B------:R-:W-:Y:S04]  /*a140*/  STL [R1+0x37c], R0 ;  /* 0x00037c0001007387 */ /* 0x000fe80000100800 */
[----:B------:R-:W-:Y:S01]  /*a150*/  STL [R1+0x380], R3 ;  /* 0x0003800301007387 */ /* 0x000fe20000100800 */
[----:B------:R-:W-:-:S03]  /*a160*/  ISETP.GT.U32.AND P4, PT, R29, R7, PT ;  /* 0x000000071d00720c */ /* 0x000fc60003f84070 */
[----:B------:R-:W-:Y:S04]  /*a170*/  STL [R1+0x35c], R11 ;  /* 0x00035c0b01007387 */ /* 0x000fe80000100800 */
[----:B------:R-:W-:Y:S04]  /*a180*/  STL [R1+0x360], R12 ;  /* 0x0003600c01007387 */ /* 0x000fe80000100800 */
[----:B------:R0:W-:Y:S04]  /*a190*/  STL [R1+0x368], R24 ;  /* 0x0003681801007387 */ /* 0x0001e80000100800 */
[----:B------:R-:W-:Y:S04]  /*a1a0*/  STL [R1+0x364], R13 ;  /* 0x0003640d01007387 */ /* 0x000fe80000100800 */
[----:B0-----:R-:W5:Y:S04]  /*a1b0*/  LDL R24, [R1+0x1e00] ;  /* 0x001e000001187983 */ /* 0x001f680000100800 */
[----:B------:R0:W-:Y:S04]  /*a1c0*/  STL [R1+0x36c], R17 ;  /* 0x00036c1101007387 */ /* 0x0001e80000100800 */
[----:B0-----:R-:W5:Y:S04]  /*a1d0*/  LDL.LU R17, [R1+0x32c] ;  /* 0x00032c0001117983 */ /* 0x001f680000300800 */
[----:B------:R-:W5:Y:S04]  /*a1e0*/  LDL.LU R3, [R1+0x330] ;  /* 0x0003300001037983 */ /* 0x000f680000300800 */
[----:B------:R-:W5:Y:S01]  /*a1f0*/  LDL.LU R11, [R1+0x30c] ;  /* 0x00030c00010b7983 */ /* 0x000f620000300800 */
[----:B------:R-:W-:-:S03]  /*a200*/  @!P4 IMAD.IADD R7, R7, 0x1, -R29 ;  /* 0x000000010707c824 */ /* 0x000fc600078e0a1d */
[----:B------:R-:W5:Y:S04]  /*a210*/  LDL.LU R12, [R1+0x310] ;  /* 0x00031000010c7983 */ /* 0x000f680000300800 */
[----:B------:R-:W5:Y:S01]  /*a220*/  LDL.LU R13, [R1+0x314] ;  /* 0x00031400010d7983 */ /* 0x000f620000300800 */
[C---:B---3--:R-:W-:Y:S02]  /*a230*/  ISETP.GT.U32.AND P6, PT, R29.reuse, R20, PT ;  /* 0x000000141d00720c */ /* 0x048fe40003fc4070 */
[C---:B--2---:R-:W-:Y:S02]  /*a240*/  ISETP.GT.U32.AND P1, PT, R29.reuse, R2, PT ;  /* 0x000000021d00720c */ /* 0x044fe40003f24070 */
[C---:B------:R-:W-:Y:S02]  /*a250*/  ISETP.GT.U32.AND P0, PT, R29.reuse, R8, PT ;  /* 0x000000081d00720c */ /* 0x040fe40003f04070 */
[----:B------:R-:W-:-:S07]  /*a260*/  ISETP.GT.U32.AND P2, PT, R29, R9, PT ;  /* 0x000000091d00720c */ /* 0x000fce0003f44070 */
[--C-:B------:R-:W-:Y:S01]  /*a270*/  @!P6 IMAD.IADD R20, R20, 0x1, -R29.reuse ;  /* 0x000000011414e824 */ /* 0x100fe200078e0a1d */
[C---:B------:R-:W-:Y:S01]  /*a280*/  ISETP.GT.U32.AND P6, PT, R29.reuse, R18, PT ;  /* 0x000000121d00720c */ /* 0x040fe20003fc4070 */
[--C-:B------:R-:W-:Y:S01]  /*a290*/  @!P1 IMAD.IADD R2, R2, 0x1, -R29.reuse ;  /* 0x0000000102029824 */ /* 0x100fe200078e0a1d */
[C---:B------:R-:W-:Y:S01]  /*a2a0*/  ISETP.GT.U32.AND P1, PT, R29.reuse, R4, PT ;  /* 0x000000041d00720c */ /* 0x040fe20003f24070 */
[--C-:B------:R-:W-:Y:S01]  /*a2b0*/  @!P0 IMAD.IADD R8, R8, 0x1, -R29.reuse ;  /* 0x0000000108088824 */ /* 0x100fe200078e0a1d */
[----:B------:R-:W-:Y:S01]  /*a2c0*/  ISETP.GT.U32.AND P0, PT, R29, R5, PT ;  /* 0x000000051d00720c */ /* 0x000fe20003f04070 */
[----:B------:R-:W-:Y:S01]  /*a2d0*/  @!P2 IMAD.IADD R9, R9, 0x1, -R29 ;  /* 0x000000010909a824 */ /* 0x000fe200078e0a1d */
[C---:B------:R-:W-:Y:S02]  /*a2e0*/  ISETP.GT.U32.AND P2, PT, R29.reuse, R6, PT ;  /* 0x000000061d00720c */ /* 0x040fe40003f44070 */
[----:B------:R-:W-:-:S05]  /*a2f0*/  ISETP.GT.U32.AND P5, PT, R29, R10, PT ;  /* 0x0000000a1d00720c */ /* 0x000fca0003fa4070 */
[--C-:B------:R-:W-:Y:S02]  /*a300*/  @!P6 IMAD.IADD R18, R18, 0x1, -R29.reuse ;  /* 0x000000011212e824 */ /* 0x100fe400078e0a1d */
[----:B------:R-:W-:-:S03]  /*a310*/  @!P1 IMAD.IADD R4, R4, 0x1, -R29 ;  /* 0x0000000104049824 */ /* 0x000fc600078e0a1d */
[----:B------:R0:W-:Y:S01]  /*a320*/  STL [R1+0x348], R18 ;  /* 0x0003481201007387 */ /* 0x0001e20000100800 */
[--C-:B------:R-:W-:Y:S02]  /*a330*/  @!P0 IMAD.IADD R5, R5, 0x1, -R29.reuse ;  /* 0x0000000105058824 */ /* 0x100fe400078e0a1d */
[--C-:B------:R-:W-:Y:S01]  /*a340*/  @!P2 IMAD.IADD R6, R6, 0x1, -R29.reuse ;  /* 0x000000010606a824 */ /* 0x100fe200078e0a1d */
[----:B0-----:R-:W2:Y:S01]  /*a350*/  LDL.LU R18, [R1+0x318] ;  /* 0x0003180001127983 */ /* 0x001ea20000300800 */
[----:B------:R-:W-:-:S03]  /*a360*/  @!P5 IMAD.IADD R10, R10, 0x1, -R29 ;  /* 0x000000010a0ad824 */ /* 0x000fc600078e0a1d */
[----:B------:R-:W3:Y:S01]  /*a370*/  LDL.LU R0, [R1+0x31c] ;  /* 0x00031c0001007983 */ /* 0x000ee20000300800 */
[----:B------:R-:W-:-:S03]  /*a380*/  ISETP.GT.U32.AND P5, PT, R29, R7, PT ;  /* 0x000000071d00720c */ /* 0x000fc60003fa4070 */
[----:B------:R0:W-:Y:S04]  /*a390*/  STL [R1+0x34c], R4 ;  /* 0x00034c0401007387 */ /* 0x0001e80000100800 */
[----:B------:R1:W-:Y:S04]  /*a3a0*/  STL [R1+0x350], R5 ;  /* 0x0003500501007387 */ /* 0x0003e80000100800 */
[----:B0-----:R-:W2:Y:S04]  /*a3b0*/  LDL.LU R4, [R1+0x2f8] ;  /* 0x0002f80001047983 */ /* 0x001ea80000300800 */
[----:B-1----:R-:W2:Y:S04]  /*a3c0*/  LDL.LU R5, [R1+0x2fc] ;  /* 0x0002fc0001057983 */ /* 0x002ea80000300800 */
        /* <DEDUP_REMOVED lines=8> */
[----:B----4-:R-:W-:Y:S01]  /*a450*/  ISETP.GT.U32.AND P3, PT, R29, R16, PT ;  /* 0x000000101d00720c */ /* 0x010fe20003f64070 */
        /* <DEDUP_REMOVED lines=9> */
[--C-:B------:R-:W-:Y:S02]  /*a4f0*/  @!P4 IMAD.IADD R14, R14, 0x1, -R29.reuse ;  /* 0x000000010e0ec824 */ /* 0x100fe400078e0a1d */
[----:B------:R-:W-:-:S06]  /*a500*/  @!P0 IMAD.IADD R8, R8, 0x1, -R29 ;  /* 0x0000000108088824 */ /* 0x000fcc00078e0a1d */
[--C-:B------:R-:W-:Y:S01]  /*a510*/  @!P3 IMAD.IADD R20, R20, 0x1, -R29.reuse ;  /* 0x000000011414b824 */ /* 0x100fe200078e0a1d */
[C---:B-----5:R-:W-:Y:S02]  /*a520*/  ISETP.GT.U32.AND P3, PT, R29.reuse, R17, PT ;  /* 0x000000111d00720c */ /* 0x060fe40003f64070 */
[C---:B------:R-:W-:Y:S02]  /*a530*/  ISETP.GT.U32.AND P1, PT, R29.reuse, R3, PT ;  /* 0x000000031d00720c */ /* 0x040fe40003f24070 */
[----:B------:R-:W-:Y:S01]  /*a540*/  ISETP.GT.U32.AND P0, PT, R29, R11, PT ;  /* 0x0000000b1d00720c */ /* 0x000fe20003f04070 */
[----:B------:R0:W-:Y:S01]  /*a550*/  STL [R1+0x334], R14 ;  /* 0x0003340e01007387 */ /* 0x0001e20000100800 */
[--C-:B------:R-:W-:Y:S02]  /*a560*/  @!P6 IMAD.IADD R16, R16, 0x1, -R29.reuse ;  /* 0x000000011010e824 */ /* 0x100fe400078e0a1d */
[----:B------:R-:W-:Y:S01]  /*a570*/  @!P2 IMAD.IADD R9, R9, 0x1, -R29 ;  /* 0x000000010909a824 */ /* 0x000fe200078e0a1d */
[----:B------:R-:W-:-:S04]  /*a580*/  ISETP.GT.U32.AND P2, PT, R29, R12, PT ;  /* 0x0000000c1d00720c */ /* 0x000fc80003f44070 */
[--C-:B------:R-:W-:Y:S01]  /*a590*/  @!P3 IMAD.IADD R17, R17, 0x1, -R29.reuse ;  /* 0x000000011111b824 */ /* 0x100fe200078e0a1d */
[----:B0-----:R-:W4:Y:S01]  /*a5a0*/  LDL.LU R14, [R1+0x308] ;  /* 0x00030800010e7983 */ /* 0x001f220000300800 */
[----:B------:R-:W-:Y:S01]  /*a5b0*/  ISETP.GT.U32.AND P5, PT, R29, R10, PT ;  /* 0x0000000a1d00720c */ /* 0x000fe20003fa4070 */
[--C-:B------:R-:W-:Y:S01]  /*a5c0*/  @!P1 IMAD.IADD R3, R3, 0x1, -R29.reuse ;  /* 0x0000000103039824 */ /* 0x100fe200078e0a1d */
[----:B------:R-:W-:Y:S01]  /*a5d0*/  ISETP.GT.U32.AND P4, PT, R29, R15, PT ;  /* 0x0000000f1d00720c */ /* 0x000fe20003f84070 */
[--C-:B------:R-:W-:Y:S01]  /*a5e0*/  @!P0 IMAD.IADD R11, R11, 0x1, -R29.reuse ;  /* 0x000000010b0b8824 */ /* 0x100fe200078e0a1d */
[----:B------:R-:W-:Y:S03]  /*a5f0*/  STL [R1+0x338], R20 ;  /* 0x0003381401007387 */ /* 0x000fe60000100800 */
[--C-:B------:R-:W-:Y:S01]  /*a600*/  @!P2 IMAD.IADD R12, R12, 0x1, -R29.reuse ;  /* 0x000000010c0ca824 */ /* 0x100fe200078e0a1d */
[----:B------:R-:W-:Y:S05]  /*a610*/  STL [R1+0x33c], R2 ;  /* 0x00033c0201007387 */ /* 0x000fea0000100800 */
[--C-:B------:R-:W-:Y:S01]  /*a620*/  @!P5 IMAD.IADD R10, R10, 0x1, -R29.reuse ;  /* 0x000000010a0ad824 */ /* 0x100fe200078e0a1d */
[----:B------:R-:W-:Y:S01]  /*a630*/  ISETP.GT.U32.AND P5, PT, R29, R13, PT ;  /* 0x0000000d1d00720c */ /* 0x000fe20003fa4070 */
[--C-:B------:R-:W-:Y:S01]  /*a640*/  @!P4 IMAD.IADD R15, R15, 0x1, -R29.reuse ;  /* 0x000000010f0fc824 */ /* 0x100fe200078e0a1d */
[----:B------:R-:W-:Y:S04]  /*a650*/  STL [R1+0x340], R8 ;  /* 0x0003400801007387 */ /* 0x000fe80000100800 */
[----:B------:R-:W-:Y:S04]  /*a660*/  STL [R1+0x344], R9 ;  /* 0x0003440901007387 */ /* 0x000fe80000100800 */
[----:B------:R-:W-:Y:S04]  /*a670*/  STL [R1+0x320], R10 ;  /* 0x0003200a01007387 */ /* 0x000fe80000100800 */
[----:B------:R0:W-:Y:S01]  /*a680*/  STL [R1+0x324], R15 ;  /* 0x0003240f01007387 */ /* 0x0001e20000100800 */
[----:B------:R-:W-:-:S03]  /*a690*/  @!P5 IMAD.IADD R13, R13, 0x1, -R29 ;  /* 0x000000010d0dd824 */ /* 0x000fc600078e0a1d */
[----:B0-----:R-:W5:Y:S04]  /*a6a0*/  LDL.LU R15, [R1+0x2e8] ;  /* 0x0002e800010f7983 */ /* 0x001f680000300800 */
[----:B------:R-:W5:Y:S04]  /*a6b0*/  LDL.LU R8, [R1+0x2ec] ;  /* 0x0002ec0001087983 */ /* 0x000f680000300800 */
[----:B------:R-:W5:Y:S04]  /*a6c0*/  LDL.LU R9, [R1+0x2f0] ;  /* 0x0002f00001097983 */ /* 0x000f680000300800 */
[----:B------:R0:W-:Y:S04]  /*a6d0*/  STL [R1+0x328], R16 ;  /* 0x0003281001007387 */ /* 0x0001e80000100800 */
[----:B------:R-:W5:Y:S04]  /*a6e0*/  LDL.LU R10, [R1+0x2f4] ;  /* 0x0002f400010a7983 */ /* 0x000f680000300800 */
[----:B0-----:R-:W5:Y:S01]  /*a6f0*/  LDL.LU R16, [R1+0x2d0] ;  /* 0x0002d00001107983 */ /* 0x001f620000300800 */
[----:B---3--:R-:W-:-:S02]  /*a700*/  ISETP.GT.U32.AND P6, PT, R29, R0, PT ;  /* 0x000000001d00720c */ /* 0x008fc40003fc4070 */
[C---:B--2---:R-:W-:Y:S02]  /*a710*/  ISETP.GT.U32.AND P3, PT, R29.reuse, R4, PT ;  /* 0x000000041d00720c */ /* 0x044fe40003f64070 */
[----:B------:R-:W-:-:S09]  /*a720*/  ISETP.GT.U32.AND P1, PT, R29, R5, PT ;  /* 0x000000051d00720c */ /* 0x000fd20003f24070 */
[--C-:B------:R-:W-:Y:S01]  /*a730*/  @!P6 IMAD.IADD R0, R0, 0x1, -R29.reuse ;  /* 0x000000010000e824 */ /* 0x100fe200078e0a1d */
[C---:B------:R-:W-:Y:S02]  /*a740*/  ISETP.GT.U32.AND P6, PT, R29.reuse, R17, PT ;  /* 0x000000111d00720c */ /* 0x040fe40003fc4070 */
[C---:B------:R-:W-:Y:S01]  /*a750*/  ISETP.GT.U32.AND P0, PT, R29.reuse, R6, PT ;  /* 0x000000061d00720c */ /* 0x040fe20003f04070 */
[--C-:B------:R-:W-:Y:S01]  /*a760*/  @!P3 IMAD.IADD R4, R4, 0x1, -R29.reuse ;  /* 0x000000010404b824 */ /* 0x100fe200078e0a1d */
[----:B------:R-:W-:Y:S01]  /*a770*/  ISETP.GT.U32.AND P3, PT, R29, R3, PT ;  /* 0x000000031d00720c */ /* 0x000fe20003f64070 */
[----:B------:R-:W-:Y:S01]  /*a780*/  @!P1 IMAD.IADD R5, R5, 0x1, -R29 ;  /* 0x0000000105059824 */ /* 0x000fe200078e0a1d */
[----:B------:R-:W-:-:S07]  /*a790*/  ISETP.GT.U32.AND P1, PT, R29, R11, PT ;  /* 0x0000000b1d00720c */ /* 0x000fce0003f24070 */
[--C-:B------:R-:W-:Y:S02]  /*a7a0*/  @!P6 IMAD.IADD R17, R17, 0x1, -R29.reuse ;  /* 0x000000011111e824 */ /* 0x100fe400078e0a1d */
[--C-:B------:R-:W-:Y:S01]  /*a7b0*/  @!P0 IMAD.IADD R6, R6, 0x1, -R29.reuse ;  /* 0x0000000106068824 */ /* 0x100fe200078e0a1d */
[C---:B------:R-:W-:Y:S02]  /*a7c0*/  ISETP.GT.U32.AND P0, PT, R29.reuse, R12, PT ;  /* 0x0000000c1d00720c */ /* 0x040fe40003f04070 */
[----:B------:R-:W-:Y:S01]  /*a7d0*/  ISETP.GT.U32.AND P2, PT, R29, R7, PT ;  /* 0x000000071d00720c */ /* 0x000fe20003f44070 */
[--C-:B------:R-:W-:Y:S01]  /*a7e0*/  @!P3 IMAD.IADD R3, R3, 0x1, -R29.reuse ;  /* 0x000000010303b824 */ /* 0x100fe200078e0a1d */
[----:B------:R0:W-:Y:S01]  /*a7f0*/  STL [R1+0x32c], R17 ;  /* 0x00032c1101007387 */ /* 0x0001e20000100800 */
[----:B------:R-:W-:-:S08]  /*a800*/  @!P1 IMAD.IADD R11, R11, 0x1, -R29 ;  /* 0x000000010b0b9824 */ /* 0x000fd000078e0a1d */
[--C-:B------:R-:W-:Y:S01]  /*a810*/  @!P0 IMAD.IADD R12, R12, 0x1, -R29.reuse ;  /* 0x000000010c0c8824 */ /* 0x100fe200078e0a1d */
[----:B0-----:R-:W2:Y:S01]  /*a820*/  LDL.LU R17, [R1+0x2d4] ;  /* 0x0002d40001117983 */ /* 0x001ea20000300800 */
[--C-:B------:R-:W-:Y:S01]  /*a830*/  @!P2 IMAD.IADD R7, R7, 0x1, -R29.reuse ;  /* 0x000000010707a824 */ /* 0x100fe200078e0a1d */
[----:B------:R-:W-:Y:S02]  /*a840*/  ISETP.GT.U32.AND P2, PT, R29, R13, PT ;  /* 0x0000000d1d00720c */ /* 0x000fe40003f44070 */
[----:B------:R0:W-:Y:S04]  /*a850*/  STL [R1+0x330], R3 ;  /* 0x0003300301007387 */ /* 0x0001e80000100800 */
[----:B------:R-:W3:Y:S04]  /*a860*/  LDL.LU R27, [R1+0x2d8] ;  /* 0x0002d800011b7983 */ /* 0x000ee80000300800 */
[----:B------:R1:W-:Y:S04]  /*a870*/  STL [R1+0x30c], R11 ;  /* 0x00030c0b01007387 */ /* 0x0003e80000100800 */
[----:B------:R-:W2:Y:S04]  /*a880*/  LDL.LU R2, [R1+0x2dc] ;  /* 0x0002dc0001027983 */ /* 0x000ea80000300800 */
[----:B------:R1:W-:Y:S04]  /*a890*/  STL [R1+0x310], R12 ;  /* 0x0003100c01007387 */ /* 0x0003e80000100800 */
[----:B0-----:R-:W2:Y:S04]  /*a8a0*/  LDL.LU R3, [R1+0x2e0] ;  /* 0x0002e00001037983 */ /* 0x001ea80000300800 */
[----:B-1----:R-:W2:Y:S01]  /*a8b0*/  LDL.LU R11, [R1+0x2bc] ;  /* 0x0002bc00010b7983 */ /* 0x002ea20000300800 */
[----:B------:R-:W-:-:S05]  /*a8c0*/  @!P2 IMAD.IADD R13, R13, 0x1, -R29 ;  /* 0x000000010d0da824 */ /* 0x000fca00078e0a1d */
[----:B------:R0:W-:Y:S04]  /*a8d0*/  STL [R1+0x314], R13 ;  /* 0x0003140d01007387 */ /* 0x0001e80000100800 */
[----:B------:R-:W2:Y:S01]  /*a8e0*/  LDL.LU R12, [R1+0x2c0] ;  /* 0x0002c000010c7983 */ /* 0x000ea20000300800 */
[C---:B------:R-:W-:Y:S02]  /*a8f0*/  ISETP.GT.U32.AND P4, PT, R29.reuse, R18, PT ;  /* 0x000000121d00720c */ /* 0x040fe40003f84070 */
[C---:B------:R-:W-:Y:S02]  /*a900*/  ISETP.GT.U32.AND P3, PT, R29.reuse, R4, PT ;  /* 0x000000041d00720c */ /* 0x040fe40003f64070 */
[----:B----4-:R-:W-:-:S09]  /*a910*/  ISETP.GT.U32.AND P5, PT, R29, R14, PT ;  /* 0x0000000e1d00720c */ /* 0x010fd20003fa4070 */
[--C-:B------:R-:W-:Y:S01]  /*a920*/  @!P4 IMAD.IADD R18, R18, 0x1, -R29.reuse ;  /* 0x000000011212c824 */ /* 0x100fe200078e0a1d */
[C---:B------:R-:W-:Y:S01]  /*a930*/  ISETP.GT.U32.AND P4, PT, R29.reuse, R23, PT ;  /* 0x000000171d00720c */ /* 0x040fe20003f84070 */
[----:B0-----:R-:W4:Y:S01]  /*a940*/  LDL.LU R13, [R1+0x2c4] ;  /* 0x0002c400010d7983 */ /* 0x001f220000300800 */
[----:B------:R-:W-:Y:S01]  /*a950*/  ISETP.GT.U32.AND P1, PT, R29, R5, PT ;  /* 0x000000051d00720c */ /* 0x000fe20003f24070 */
[----:B------:R-:W-:-:S10]  /*a960*/  @!P5 IMAD.IADD R14, R14, 0x1, -R29 ;  /* 0x000000010e0ed824 */ /* 0x000fd400078e0a1d */
[--C-:B------:R-:W-:Y:S01]  /*a970*/  @!P4 IMAD.IADD R23, R23, 0x1, -R29.reuse ;  /* 0x000000011717c824 */ /* 0x100fe200078e0a1d */
[C---:B------:R-:W-:Y:S02]  /*a980*/  ISETP.GT.U32.AND P4, PT, R29.reuse, R0, PT ;  /* 0x000000001d00720c */ /* 0x040fe40003f84070 */
[C---:B------:R-:W-:Y:S02]  /*a990*/  ISETP.GT.U32.AND P5, PT, R29.reuse, R18, PT ;  /* 0x000000121d00720c */ /* 0x040fe40003fa4070 */
[C---:B------:R-:W-:Y:S01]  /*a9a0*/  ISETP.GT.U32.AND P6, PT, R29.reuse, R23, PT ;  /* 0x000000171d00720c */ /* 0x040fe20003fc4070 */
[--C-:B------:R-:W-:Y:S01]  /*a9b0*/  @!P3 IMAD.IADD R4, R4, 0x1, -R29.reuse ;  /* 0x000000010404b824 */ /* 0x100fe200078e0a1d */
[----:B------:R-:W-:Y:S01]  /*a9c0*/  ISETP.GT.U32.AND P0, PT, R29, R6, PT ;  /* 0x000000061d00720c */ /* 0x000fe20003f04070 */
[----:B------:R-:W-:-:S06]  /*a9d0*/  @!P1 IMAD.IADD R5, R5, 0x1, -R29 ;  /* 0x0000000105059824 */ /* 0x000fcc00078e0a1d */
[--C-:B------:R-:W-:Y:S02]  /*a9e0*/  @!P4 IMAD.IADD R0, R0, 0x1, -R29.reuse ;  /* 0x000000010000c824 */ /* 0x100fe400078e0a1d */
[--C-:B------:R-:W-:Y:S01]  /*a9f0*/  @!P5 IMAD.IADD R18, R18, 0x1, -R29.reuse ;  /* 0x000000011212d824 */ /* 0x100fe200078e0a1d */
[C---:B-----5:R-:W-:Y:S02]  /*aa00*/  ISETP.GT.U32.AND P4, PT, R29.reuse, R15, PT ;  /* 0x0000000f1d00720c */ /* 0x060fe40003f84070 */
[C---:B------:R-:W-:Y:S02]  /*aa10*/  ISETP.GT.U32.AND P3, PT, R29.reuse, R8, PT ;  /* 0x000000081d00720c */ /* 0x040fe40003f64070 */
[----:B------:R0:W-:Y:S01]  /*aa20*/  STL [R1+0x318], R18 ;  /* 0x0003181201007387 */ /* 0x0001e20000100800 */
[----:B------:R-:W-:Y:S01]  /*aa30*/  ISETP.GT.U32.AND P1, PT, R29, R9, PT ;  /* 0x000000091d00720c */ /* 0x000fe20003f24070 */
[----:B------:R-:W-:Y:S02]  /*aa40*/  @!P6 IMAD.IADD R23, R23, 0x1, -R29 ;  /* 0x000000011717e824 */ /* 0x000fe400078e0a1d */
[----:B0-----:R-:W5:Y:S01]  /*aa50*/  LDL.LU R18, [R1+0x2c8] ;  /* 0x0002c80001127983 */ /* 0x001f620000300800 */
[----:B------:R-:W-:-:S04]  /*aa60*/  ISETP.GT.U32.AND P2, PT, R29, R7, PT ;  /* 0x000000071d00720c */ /* 0x000fc80003f44070 */
[--C-:B------:R-:W-:Y:S01]  /*aa70*/  @!P4 IMAD.IADD R15, R15, 0x1, -R29.reuse ;  /* 0x000000010f0fc824 */ /* 0x100fe200078e0a1d */
[C---:B------:R-:W-:Y:S01]  /*aa80*/  ISETP.GT.U32.AND P5, PT, R29.reuse, R14, PT ;  /* 0x0000000e1d00720c */ /* 0x040fe20003fa4070 */
[--C-:B------:R-:W-:Y:S01]  /*aa90*/  @!P0 IMAD.IADD R6, R6, 0x1, -R29.reuse ;  /* 0x0000000106068824 */ /* 0x100fe200078e0a1d */
[----:B------:R-:W-:Y:S01]  /*aaa0*/  ISETP.GT.U32.AND P0, PT, R29, R10, PT ;  /* 0x0000000a1d00720c */ /* 0x000fe20003f04070 */
[--C-:B------:R-:W-:Y:S02]  /*aab0*/  @!P3 IMAD.IADD R8, R8, 0x1, -R29.reuse ;  /* 0x000000010808b824 */ /* 0x100fe400078e0a1d */
[--C-:B------:R-:W-:Y:S01]  /*aac0*/  @!P1 IMAD.IADD R9, R9, 0x1, -R29.reuse ;  /* 0x0000000109099824 */ /* 0x100fe200078e0a1d */
[----:B------:R-:W-:Y:S02]  /*aad0*/  STL [R1+0x31c], R0 ;  /* 0x00031c0001007387 */ /* 0x000fe40000100800 */
[----:B------:R-:W-:Y:S02]  /*aae0*/  @!P2 IMAD.IADD R7, R7, 0x1, -R29 ;  /* 0x000000010707a824 */ /* 0x000fe400078e0a1d */
[----:B------:R-:W-:Y:S01]  /*aaf0*/  STL [R1+0x2f8], R4 ;  /* 0x0002f80401007387 */ /* 0x000fe20000100800 */
[----:B------:R-:W-:-:S02]  /*ab00*/  ISETP.GT.U32.AND P2, PT, R29, R16, PT ;  /* 0x000000101d00720c */ /* 0x000fc40003f44070 */
[--C-:B------:R-:W-:Y:S02]  /*ab10*/  @!P5 IMAD.IADD R14, R14, 0x1, -R29.reuse ;  /* 0x000000010e0ed824 */ /* 0x100fe400078e0a1d */
[--C-:B------:R-:W-:Y:S01]  /*ab20*/  @!P0 IMAD.IADD R10, R10, 0x1, -R29.reuse ;  /* 0x000000010a0a8824 */ /* 0x100fe200078e0a1d */
[----:B------:R-:W-:Y:S04]  /*ab30*/  STL [R1+0x2fc], R5 ;  /* 0x0002fc0501007387 */ /* 0x000fe80000100800 */
[----:B------:R-:W-:Y:S04]  /*ab40*/  STL [R1+0x300], R6 ;  /* 0x0003000601007387 */ /* 0x000fe80000100800 */
[----:B------:R-:W-:Y:S04]  /*ab50*/  STL [R1+0x304], R7 ;  /* 0x0003040701007387 */ /* 0x000fe80000100800 */
[----:B------:R0:W-:Y:S04]  /*ab60*/  STL [R1+0x2e4], R23 ;  /* 0x0002e41701007387 */ /* 0x0001e80000100800 */
[----:B------:R1:W-:Y:S04]  /*ab70*/  STL [R1+0x308], R14 ;  /* 0x0003080e01007387 */ /* 0x0003e80000100800 */
[----:B0-----:R-:W5:Y:S04]  /*ab80*/  LDL R23, [R1+0x1df8] ;  /* 0x001df80001177983 */ /* 0x001f680000100800 */
[----:B-1----:R-:W5:Y:S01]  /*ab90*/  LDL.LU R14, [R1+0x2cc] ;  /* 0x0002cc00010e7983 */ /* 0x002f620000300800 */
[----:B------:R-:W-:-:S03]  /*aba0*/  @!P2 IMAD.IADD R16, R16, 0x1, -R29 ;  /* 0x000000011010a824 */ /* 0x000fc600078e0a1d */
[----:B------:R-:W5:Y:S04]  /*abb0*/  LDL.LU R4, [R1+0x2a8] ;  /* 0x0002a80001047983 */ /* 0x000f680000300800 */
[----:B------:R-:W5:Y:S04]  /*abc0*/  LDL.LU R5, [R1+0x2ac] ;  /* 0x0002ac0001057983 */ /* 0x000f680000300800 */
[----:B------:R-:W5:Y:S04]  /*abd0*/  LDL.LU R6, [R1+0x2b0] ;  /* 0x0002b00001067983 */ /* 0x000f680000300800 */
[----:B------:R-:W5:Y:S01]  /*abe0*/  LDL.LU R7, [R1+0x2b4] ;  /* 0x0002b40001077983 */ /* 0x000f620000300800 */
[----:B---3--:R-:W-:-:S02]  /*abf0*/  ISETP.GT.U32.AND P6, PT, R29, R27, PT ;  /* 0x0000001b1d00720c */ /* 0x008fc40003fc4070 */
[C---:B--2---:R-:W-:Y:S02]  /*ac00*/  ISETP.GT.U32.AND P4, PT, R29.reuse, R2, PT ;  /* 0x000000021d00720c */ /* 0x044fe40003f84070 */
[C---:B------:R-:W-:Y:S02]  /*ac10*/  ISETP.GT.U32.AND P3, PT, R29.reuse, R3, PT ;  /* 0x000000031d00720c */ /* 0x040fe40003f64070 */
[----:B------:R-:W-:-:S07]  /*ac20*/  ISETP.GT.U32.AND P1, PT, R29, R11, PT ;  /* 0x0000000b1d00720c */ /* 0x000fce0003f24070 */
[--C-:B------:R-:W-:Y:S01]  /*ac30*/  @!P6 IMAD.IADD R27, R27, 0x1, -R29.reuse ;  /* 0x000000011b1be824 */ /* 0x100fe200078e0a1d */
[C---:B------:R-:W-:Y:S01]  /*ac40*/  ISETP.GT.U32.AND P6, PT, R29.reuse, R15, PT ;  /* 0x0000000f1d00720c */ /* 0x040fe20003fc4070 */
[--C-:B------:R-:W-:Y:S01]  /*ac50*/  @!P4 IMAD.IADD R2, R2, 0x1, -R29.reuse ;  /* 0x000000010202c824 */ /* 0x100fe200078e0a1d */
[----:B------:R-:W-:Y:S01]  /*ac60*/  ISETP.GT.U32.AND P4, PT, R29, R8, PT ;  /* 0x000000081d00720c */ /* 0x000fe20003f84070 */
[--C-:B------:R-:W-:Y:S01]  /*ac70*/  @!P3 IMAD.IADD R3, R3, 0x1, -R29.reuse ;  /* 0x000000010303b824 */ /* 0x100fe200078e0a1d */
[C---:B------:R-:W-:Y:S02]  /*ac80*/  ISETP.GT.U32.AND P3, PT, R29.reuse, R9, PT ;  /* 0x000000091d00720c */ /* 0x040fe40003f64070 */
[----:B------:R-:W-:Y:S01]  /*ac90*/  ISETP.GT.U32.AND P0, PT, R29, R12, PT ;  /* 0x0000000c1d00720c */ /* 0x000fe20003f04070 */
[----:B------:R-:W-:Y:S01]  /*aca0*/  @!P1 IMAD.IADD R11, R11, 0x1, -R29 ;  /* 0x000000010b0b9824 */ /* 0x000fe200078e0a1d */
[----:B------:R-:W-:-:S05]  /*acb0*/  ISETP.GT.U32.AND P1, PT, R29, R10, PT ;  /* 0x0000000a1d00720c */ /* 0x000fca0003f24070 */
[--C-:B------:R-:W-:Y:S02]  /*acc0*/  @!P6 IMAD.IADD R15, R15, 0x1, -R29.reuse ;  /* 0x000000010f0fe824 */ /* 0x100fe400078e0a1d */
[----:B------:R-:W-:-:S03]  /*acd0*/  @!P4 IMAD.IADD R8, R8, 0x1, -R29 ;  /* 0x000000010808c824 */ /* 0x000fc600078e0a1d */
[----:B------:R0:W-:Y:S01]  /*ace0*/  STL [R1+0x2e8], R15 ;  /* 0x0002e80f01007387 */ /* 0x0001e20000100800 */
[--C-:B------:R-:W-:Y:S02]  /*acf0*/  @!P3 IMAD.IADD R9, R9, 0x1, -R29.reuse ;  /* 0x000000010909b824 */ /* 0x100fe400078e0a1d */
[--C-:B------:R-:W-:Y:S01]  /*ad00*/  @!P0 IMAD.IADD R12, R12, 0x1, -R29.reuse ;  /* 0x000000010c0c8824 */ /* 0x100fe200078e0a1d */
[----:B------:R-:W-:Y:S01]  /*ad10*/  ISETP.GT.U32.AND P0, PT, R29, R16, PT ;  /* 0x000000101d00720c */ /* 0x000fe20003f04070 */
[--C-:B------:R-:W-:Y:S01]  /*ad20*/  @!P1 IMAD.IADD R10, R10, 0x1, -R29.reuse ;  /* 0x000000010a0a9824 */ /* 0x100fe200078e0a1d */
[----:B0-----:R-:W2:Y:S04]  /*ad30*/  LDL.LU R15, [R1+0x2b8] ;  /* 0x0002b800010f7983 */ /* 0x001ea80000300800 */
        /* <DEDUP_REMOVED lines=9> */
[----:B----4-:R-:W4:Y:S04]  /*add0*/  LDL.LU R10, [R1+0x2a4] ;  /* 0x0002a400010a7983 */ /* 0x010f280000300800 */
[----:B0-----:R-:W4:Y:S01]  /*ade0*/  LDL.LU R16, [R1+0x280] ;  /* 0x0002800001107983 */ /* 0x001f220000300800 */
[C---:B------:R-:W-:Y:S02]  /*adf0*/  ISETP.GT.U32.AND P5, PT, R29.reuse, R17, PT ;  /* 0x000000111d00720c */ /* 0x040fe40003fa4070 */
[----:B------:R-:W-:-:S11]  /*ae00*/  ISETP.GT.U32.AND P2, PT, R29, R13, PT ;  /* 0x0000000d1d00720c */ /* 0x000fd60003f44070 */
[--C-:B------:R-:W-:Y:S01]  /*ae10*/  @!P5 IMAD.IADD R17, R17, 0x1, -R29.reuse ;  /* 0x000000011111d824 */ /* 0x100fe200078e0a1d */
[----:B-----5:R-:W-:Y:S01]  /*ae20*/  ISETP.GT.U32.AND P5, PT, R29, R18, PT ;  /* 0x000000121d00720c */ /* 0x020fe20003fa4070 */
[----:B------:R-:W-:Y:S01]  /*ae30*/  @!P2 IMAD.IADD R13, R13, 0x1, -R29 ;  /* 0x000000010d0da824 */ /* 0x000fe200078e0a1d */
[C---:B------:R-:W-:Y:S02]  /*ae40*/  ISETP.GT.U32.AND P4, PT, R29.reuse, R2, PT ;  /* 0x000000021d00720c */ /* 0x040fe40003f84070 */
[C---:B------:R-:W-:Y:S02]  /*ae50*/  ISETP.GT.U32.AND P2, PT, R29.reuse, R17, PT ;  /* 0x000000111d00720c */ /* 0x040fe40003f44070 */
[----:B------:R-:W-:-:S07]  /*ae60*/  ISETP.GT.U32.AND P3, PT, R29, R3, PT ;  /* 0x000000031d00720c */ /* 0x000fce0003f64070 */
[----:B------:R-:W-:Y:S01]  /*ae70*/  @!P5 IMAD.IADD R18, R18, 0x1, -R29 ;  /* 0x000000011212d824 */ /* 0x000fe200078e0a1d */
[----:B------:R-:W-:-:S04]  /*ae80*/  ISETP.GT.U32.AND P5, PT, R29, R27, PT ;  /* 0x0000001b1d00720c */ /* 0x000fc80003fa4070 */
[----:B------:R-:W-:Y:S01]  /*ae90*/  ISETP.GT.U32.AND P6, PT, R29, R18, PT ;  /* 0x000000121d00720c */ /* 0x000fe20003fc4070 */
[--C-:B------:R-:W-:Y:S01]  /*aea0*/  @!P2 IMAD.IADD R17, R17, 0x1, -R29.reuse ;  /* 0x000000011111a824 */ /* 0x100fe200078e0a1d */
[----:B------:R-:W-:Y:S01]  /*aeb0*/  ISETP.GT.U32.AND P1, PT, R29, R11, PT ;  /* 0x0000000b1d00720c */ /* 0x000fe20003f24070 */
[----:B------:R-:W-:-:S06]  /*aec0*/  @!P4 IMAD.IADD R2, R2, 0x1, -R29 ;  /* 0x000000010202c824 */ /* 0x000fcc00078e0a1d */
[--C-:B------:R-:W-:Y:S02]  /*aed0*/  @!P5 IMAD.IADD R27, R27, 0x1, -R29.reuse ;  /* 0x000000011b1bd824 */ /* 0x100fe400078e0a1d */
[----:B------:R-:W-:Y:S01]  /*aee0*/  @!P3 IMAD.IADD R3, R3, 0x1, -R29 ;  /* 0x000000010303b824 */ /* 0x000fe200078e0a1d */
[----:B------:R0:W-:Y:S01]  /*aef0*/  STL [R1+0x2d4], R17 ;  /* 0x0002d41101007387 */ /* 0x0001e20000100800 */
[----:B------:R-:W-:-:S03]  /*af00*/  ISETP.GT.U32.AND P5, PT, R29, R14, PT ;  /* 0x0000000e1d00720c */ /* 0x000fc60003fa4070 */
[----:B0-----:R-:W5:Y:S01]  /*af10*/  LDL.LU R17, [R1+0x284] ;  /* 0x0002840001117983 */ /* 0x001f620000300800 */
[C---:B------:R-:W-:Y:S02]  /*af20*/  ISETP.GT.U32.AND P4, PT, R29.reuse, R4, PT ;  /* 0x000000041d00720c */ /* 0x040fe40003f84070 */
[C---:B------:R-:W-:Y:S01]  /*af30*/  ISETP.GT.U32.AND P3, PT, R29.reuse, R5, PT ;  /* 0x000000051d00720c */ /* 0x040fe20003f64070 */
[--C-:B------:R-:W-:Y:S01]  /*af40*/  @!P6 IMAD.IADD R18, R18, 0x1, -R29.reuse ;  /* 0x000000011212e824 */ /* 0x100fe200078e0a1d */
[----:B------:R-:W-:Y:S01]  /*af50*/  ISETP.GT.U32.AND P0, PT, R29, R12, PT ;  /* 0x0000000c1d00720c */ /* 0x000fe20003f04070 */
[----:B------:R-:W-:-:S04]  /*af60*/  @!P1 IMAD.IADD R11, R11, 0x1, -R29 ;  /* 0x000000010b0b9824 */ /* 0x000fc800078e0a1d */
[--C-:B------:R-:W-:Y:S01]  /*af70*/  @!P5 IMAD.IADD R14, R14, 0x1, -R29.reuse ;  /* 0x000000010e0ed824 */ /* 0x100fe200078e0a1d */
[C---:B------:R-:W-:Y:S02]  /*af80*/  ISETP.GT.U32.AND P1, PT, R29.reuse, R6, PT ;  /* 0x000000061d00720c */ /* 0x040fe40003f24070 */
[----:B------:R-:W-:Y:S01]  /*af90*/  ISETP.GT.U32.AND P2, PT, R29, R13, PT ;  /* 0x0000000d1d00720c */ /* 0x000fe20003f44070 */
[--C-:B------:R-:W-:Y:S02]  /*afa0*/  @!P4 IMAD.IADD R4, R4, 0x1, -R29.reuse ;  /* 0x000000010404c824 */ /* 0x100fe400078e0a1d */
[--C-:B------:R-:W-:Y:S02]  /*afb0*/  @!P3 IMAD.IADD R5, R5, 0x1, -R29.reuse ;  /* 0x000000010505b824 */ /* 0x100fe400078e0a1d */
[--C-:B------:R-:W-:Y:S01]  /*afc0*/  @!P0 IMAD.IADD R12, R12, 0x1, -R29.reuse ;  /* 0x000000010c0c8824 */ /* 0x100fe200078e0a1d */
[----:B------:R-:W-:Y:S01]  /*afd0*/  ISETP.GT.U32.AND P0, PT, R29, R7, PT ;  /* 0x000000071d00720c */ /* 0x000fe20003f04070 */
[----:B------:R-:W-:Y:S04]  /*afe0*/  STL [R1+0x2d8], R27 ;  /* 0x0002d81b01007387 */ /* 0x000fe80000100800 */
[--C-:B------:R-:W-:Y:S01]  /*aff0*/  @!P1 IMAD.IADD R6, R6, 0x1, -R29.reuse ;  /* 0x0000000106069824 */ /* 0x100fe200078e0a1d */
[----:B------:R-:W-:Y:S01]  /*b000*/  STL [R1+0x2dc], R2 ;  /* 0x0002dc0201007387 */ /* 0x000fe20000100800 */
[----:B------:R-:W-:-:S03]  /*b010*/  @!P2 IMAD.IADD R13, R13, 0x1, -R29 ;  /* 0x000000010d0da824 */ /* 0x000fc600078e0a1d */
[----:B------:R-:W-:Y:S04]  /*b020*/  STL [R1+0x2e0], R3 ;  /* 0x0002e00301007387 */ /* 0x000fe80000100800 */
[----:B------:R-:W-:Y:S04]  /*b030*/  STL [R1+0x2bc], R11 ;  /* 0x0002bc0b01007387 */ /* 0x000fe80000100800 */
[----:B------:R-:W-:Y:S04]  /*b040*/  STL [R1+0x2c0], R12 ;  /* 0x0002c00c01007387 */ /* 0x000fe80000100800 */
[----:B------:R0:W-:Y:S04]  /*b050*/  STL [R1+0x2c8], R18 ;  /* 0x0002c81201007387 */ /* 0x0001e80000100800 */
[----:B------:R1:W-:Y:S01]  /*b060*/  STL [R1+0x2c4], R13 ;  /* 0x0002c40d01007387 */ /* 0x0003e20000100800 */
[----:B------:R-:W-:-:S03]  /*b070*/  @!P0 IMAD.IADD R7, R7, 0x1, -R29 ;  /* 0x0000000107078824 */ /* 0x000fc600078e0a1d */
[----:B0-----:R-:W5:Y:S04]  /*b080*/  LDL.LU R18, [R1+0x288] ;  /* 0x0002880001127983 */ /* 0x001f680000300800 */
[----:B------:R-:W5:Y:S04]  /*b090*/  LDL.LU R2, [R1+0x28c] ;  /* 0x00028c0001027983 */ /* 0x000f680000300800 */
[----:B------:R-:W5:Y:S04]  /*b0a0*/  LDL.LU R11, [R1+0x290] ;  /* 0x00029000010b7983 */ /* 0x000f680000300800 */
[----:B------:R-:W5:Y:S04]  /*b0b0*/  LDL.LU R12, [R1+0x26c] ;  /* 0x00026c00010c7983 */ /* 0x000f680000300800 */
[----:B-1----:R-:W5:Y:S01]  /*b0c0*/  LDL.LU R13, [R1+0x270] ;  /* 0x00027000010d7983 */ /* 0x002f620000300800 */
[----:B---3--:R-:W-:-:S02]  /*b0d0*/  ISETP.GT.U32.AND P6, PT, R29, R20, PT ;  /* 0x000000141d00720c */ /* 0x008fc40003fc4070 */
        /* <DEDUP_REMOVED lines=8> */
[C---:B----4-:R-:W-:Y:S02]  /*b160*/  ISETP.GT.U32.AND P1, PT, R29.reuse, R10, PT ;  /* 0x0000000a1d00720c */ /* 0x050fe40003f24070 */
[----:B------:R-:W-:Y:S01]  /*b170*/  ISETP.GT.U32.AND P4, PT, R29, R5, PT ;  /* 0x000000051d00720c */ /* 0x000fe20003f84070 */
[----:B------:R-:W-:Y:S01]  /*b180*/  @!P3 IMAD.IADD R9, R9, 0x1, -R29 ;  /* 0x000000010909b824 */ /* 0x000fe200078e0a1d */
[C---:B------:R-:W-:Y:S02]  /*b190*/  ISETP.GT.U32.AND P3, PT, R29.reuse, R6, PT ;  /* 0x000000061d00720c */ /* 0x040fe40003f64070 */
[----:B------:R-:W-:-:S03]  /*b1a0*/  ISETP.GT.U32.AND P2, PT, R29, R15, PT ;  /* 0x0000000f1d00720c */ /* 0x000fc60003f44070 */
[--C-:B------:R-:W-:Y:S01]  /*b1b0*/  @!P6 IMAD.IADD R14, R14, 0x1, -R29.reuse ;  /* 0x000000010e0ee824 */ /* 0x100fe200078e0a1d */
[----:B------:R-:W-:Y:S01]  /*b1c0*/  ISETP.GT.U32.AND P0, PT, R29, R16, PT ;  /* 0x000000101d00720c */ /* 0x000fe20003f04070 */
[----:B------:R-:W-:-:S03]  /*b1d0*/  @!P5 IMAD.IADD R4, R4, 0x1, -R29 ;  /* 0x000000010404d824 */ /* 0x000fc600078e0a1d */
[----:B------:R0:W-:Y:S01]  /*b1e0*/  STL [R1+0x2cc], R14 ;  /* 0x0002cc0e01007387 */ /* 0x0001e20000100800 */
[--C-:B------:R-:W-:Y:S01]  /*b1f0*/  @!P1 IMAD.IADD R10, R10, 0x1, -R29.reuse ;  /* 0x000000010a0a9824 */ /* 0x100fe200078e0a1d */
[----:B------:R-:W-:Y:S01]  /*b200*/  ISETP.GT.U32.AND P1, PT, R29, R7, PT ;  /* 0x000000071d00720c */ /* 0x000fe20003f24070 */
[--C-:B------:R-:W-:Y:S02]  /*b210*/  @!P4 IMAD.IADD R5, R5, 0x1, -R29.reuse ;  /* 0x000000010505c824 */ /* 0x100fe400078e0a1d */
[--C-:B------:R-:W-:Y:S01]  /*b220*/  @!P3 IMAD.IADD R6, R6, 0x1, -R29.reuse ;  /* 0x000000010606b824 */ /* 0x100fe200078e0a1d */
[----:B0-----:R-:W2:Y:S04]  /*b230*/  LDL.LU R14, [R1+0x274] ;  /* 0x00027400010e7983 */ /* 0x001ea80000300800 */
[----:B------:R0:W-:Y:S01]  /*b240*/  STL [R1+0x2a8], R4 ;  /* 0x0002a80401007387 */ /* 0x0001e20000100800 */
[----:B------:R-:W-:-:S03]  /*b250*/  @!P2 IMAD.IADD R15, R15, 0x1, -R29 ;  /* 0x000000010f0fa824 */ /* 0x000fc600078e0a1d */
[----:B------:R-:W3:Y:S04]  /*b260*/  LDL.LU R27, [R1+0x278] ;  /* 0x00027800011b7983 */ /* 0x000ee80000300800 */
[----:B------:R1:W-:Y:S04]  /*b270*/  STL [R1+0x2ac], R5 ;  /* 0x0002ac0501007387 */ /* 0x0003e80000100800 */
[----:B------:R-:W4:Y:S01]  /*b280*/  LDL.LU R3, [R1+0x27c] ;  /* 0x00027c0001037983 */ /* 0x000f220000300800 */
[----:B------:R-:W-:-:S03]  /*b290*/  @!P0 IMAD.IADD R16, R16, 0x1, -R29 ;  /* 0x0000000110108824 */ /* 0x000fc600078e0a1d */
[----:B------:R-:W-:Y:S01]  /*b2a0*/  STL [R1+0x2b0], R6 ;  /* 0x0002b00601007387 */ /* 0x000fe20000100800 */
[----:B------:R-:W-:-:S03]  /*b2b0*/  ISETP.GT.U32.AND P0, PT, R29, R15, PT ;  /* 0x0000000f1d00720c */ /* 0x000fc60003f04070 */
[----:B0-----:R-:W2:Y:S01]  /*b2c0*/  LDL.LU R4, [R1+0x258] ;  /* 0x0002580001047983 */ /* 0x001ea20000300800 */
[----:B------:R-:W-:-:S03]  /*b2d0*/  @!P1 IMAD.IADD R7, R7, 0x1, -R29 ;  /* 0x0000000107079824 */ /* 0x000fc600078e0a1d */
[----:B-1----:R-:W2:Y:S04]  /*b2e0*/  LDL.LU R5, [R1+0x25c] ;  /* 0x00025c0001057983 */ /* 0x002ea80000300800 */
[----:B------:R0:W-:Y:S02]  /*b2f0*/  STL [R1+0x2b4], R7 ;  /* 0x0002b40701007387 */ /* 0x0001e40000100800 */
[----:B------:R-:W-:Y:S02]  /*b300*/  @!P0 IMAD.IADD R15, R15, 0x1, -R29 ;  /* 0x000000010f0f8824 */ /* 0x000fe400078e0a1d */
[----:B0-----:R-:W2:Y:S04]  /*b310*/  LDL.LU R7, [R1+0x260] ;  /* 0x0002600001077983 */ /* 0x001ea80000300800 */
[----:B------:R-:W2:Y:S04]  /*b320*/  LDL.LU R6, [R1+0x264] ;  /* 0x0002640001067983 */ /* 0x000ea80000300800 */
[----:B------:R0:W-:Y:S04]  /*b330*/  STL [R1+0x2b8], R15 ;  /* 0x0002b80f01007387 */ /* 0x0001e80000100800 */
[----:B0-----:R-:W2:Y:S01]  /*b340*/  LDL.LU R15, [R1+0x268] ;  /* 0x00026800010f7983 */ /* 0x001ea20000300800 */
[----:B-----5:R-:W-:-:S02]  /*b350*/  ISETP.GT.U32.AND P2, PT, R29, R17, PT ;  /* 0x000000111d00720c */ /* 0x020fc40003f44070 */
[----:B------:R-:W-:-:S11]  /*b360*/  ISETP.GT.U32.AND P5, PT, R29, R0, PT ;  /* 0x000000001d00720c */ /* 0x000fd60003fa4070 */
[--C-:B------:R-:W-:Y:S01]  /*b370*/  @!P2 IMAD.IADD R17, R17, 0x1, -R29.reuse ;  /* 0x000000011111a824 */ /* 0x100fe200078e0a1d */
[C---:B------:R-:W-:Y:S02]  /*b380*/  ISETP.GT.U32.AND P2, PT, R29.reuse, R20, PT ;  /* 0x000000141d00720c */ /* 0x040fe40003f44070 */
[C---:B------:R-:W-:Y:S02]  /*b390*/  ISETP.GT.U32.AND P4, PT, R29.reuse, R8, PT ;  /* 0x000000081d00720c */ /* 0x040fe40003f84070 */
[C---:B------:R-:W-:Y:S02]  /*b3a0*/  ISETP.GT.U32.AND P6, PT, R29.reuse, R17, PT ;  /* 0x000000111d00720c */ /* 0x040fe40003fc4070 */
[----:B------:R-:W-:Y:S01]  /*b3b0*/  ISETP.GT.U32.AND P3, PT, R29, R9, PT ;  /* 0x000000091d00720c */ /* 0x000fe20003f64070 */
[----:B------:R-:W-:-:S06]  /*b3c0*/  @!P5 IMAD.IADD R0, R0, 0x1, -R29 ;  /* 0x000000010000d824 */ /* 0x000fcc00078e0a1d */
[--C-:B------:R-:W-:Y:S01]  /*b3d0*/  @!P2 IMAD.IADD R20, R20, 0x1, -R29.reuse ;  /* 0x000000011414a824 */ /* 0x100fe200078e0a1d */
[C---:B------:R-:W-:Y:S02]  /*b3e0*/  ISETP.GT.U32.AND P2, PT, R29.reuse, R18, PT ;  /* 0x000000121d00720c */ /* 0x040fe40003f44070 */
[C---:B------:R-:W-:Y:S02]  /*b3f0*/  ISETP.GT.U32.AND P5, PT, R29.reuse, R2, PT ;  /* 0x000000021d00720c */ /* 0x040fe40003fa4070 */
[----:B------:R-:W-:Y:S01]  /*b400*/  ISETP.GT.U32.AND P1, PT, R29, R10, PT ;  /* 0x0000000a1d00720c */ /* 0x000fe20003f24070 */
[--C-:B------:R-:W-:Y:S01]  /*b410*/  @!P6 IMAD.IADD R17, R17, 0x1, -R29.reuse ;  /* 0x000000011111e824 */ /* 0x100fe200078e0a1d */
[C---:B------:R-:W-:Y:S01]  /*b420*/  ISETP.GT.U32.AND P0, PT, R29.reuse, R16, PT ;  /* 0x000000101d00720c */ /* 0x040fe20003f04070 */
[--C-:B------:R-:W-:Y:S01]  /*b430*/  @!P4 IMAD.IADD R8, R8, 0x1, -R29.reuse ;  /* 0x000000010808c824 */ /* 0x100fe200078e0a1d */
[----:B------:R-:W-:Y:S01]  /*b440*/  ISETP.GT.U32.AND P4, PT, R29, R11, PT ;  /* 0x0000000b1d00720c */ /* 0x000fe20003f84070 */
[----:B------:R-:W-:Y:S01]  /*b450*/  @!P3 IMAD.IADD R9, R9, 0x1, -R29 ;  /* 0x000000010909b824 */ /* 0x000fe200078e0a1d */
[----:B------:R-:W-:-:S03]  /*b460*/  ISETP.GT.U32.AND P3, PT, R29, R12, PT ;  /* 0x0000000c1d00720c */ /* 0x000fc60003f64070 */
[--C-:B------:R-:W-:Y:S02]  /*b470*/  @!P2 IMAD.IADD R18, R18, 0x1, -R29.reuse ;  /* 0x000000011212a824 */ /* 0x100fe400078e0a1d */
[--C-:B------:R-:W-:Y:S02]  /*b480*/  @!P5 IMAD.IADD R2, R2, 0x1, -R29.reuse ;  /* 0x000000010202d824 */ /* 0x100fe400078e0a1d */
[--C-:B------:R-:W-:Y:S01]  /*b490*/  @!P1 IMAD.IADD R10, R10, 0x1, -R29.reuse ;  /* 0x000000010a0a9824 */ /* 0x100fe200078e0a1d */
[----:B------:R-:W-:Y:S01]  /*b4a0*/  ISETP.GT.U32.AND P1, PT, R29, R13, PT ;  /* 0x0000000d1d00720c */ /* 0x000fe20003f24070 */
[--C-:B------:R-:W-:Y:S01]  /*b4b0*/  @!P0 IMAD.IADD R16, R16, 0x1, -R29.reuse ;  /* 0x0000000110108824 */ /* 0x100fe200078e0a1d */
[----:B------:R-:W-:Y:S01]  /*b4c0*/  STL [R1+0x294], R20 ;  /* 0x0002941401007387 */ /* 0x000fe20000100800 */
[--C-:B------:R-:W-:Y:S02]  /*b4d0*/  @!P4 IMAD.IADD R11, R11, 0x1, -R29.reuse ;  /* 0x000000010b0bc824 */ /* 0x100fe400078e0a1d */
[--C-:B------:R-:W-:Y:S01]  /*b4e0*/  @!P3 IMAD.IADD R12, R12, 0x1, -R29.reuse ;  /* 0x000000010c0cb824 */ /* 0x100fe200078e0a1d */
[----:B------:R-:W-:Y:S04]  /*b4f0*/  STL [R1+0x298], R0 ;  /* 0x0002980001007387 */ /* 0x000fe80000100800 */
[----:B------:R-:W-:Y:S04]  /*b500*/  STL [R1+0x29c], R8 ;  /* 0x00029c0801007387 */ /* 0x000fe80000100800 */
[----:B------:R-:W-:Y:S04]  /*b510*/  STL [R1+0x2a0], R9 ;  /* 0x0002a00901007387 */ /* 0x000fe80000100800 */
[----:B------:R-:W-:Y:S04]  /*b520*/  STL [R1+0x2a4], R10 ;  /* 0x0002a40a01007387 */ /* 0x000fe80000100800 */
[----:B------:R0:W-:Y:S01]  /*b530*/  STL [R1+0x284], R17 ;  /* 0x0002841101007387 */ /* 0x0001e20000100800 */
[----:B------:R-:W-:-:S03]  /*b540*/  @!P1 IMAD.IADD R13, R13, 0x1, -R29 ;  /* 0x000000010d0d9824 */ /* 0x000fc600078e0a1d */
[----:B------:R1:W-:Y:S04]  /*b550*/  STL [R1+0x280], R16 ;  /* 0x0002801001007387 */ /* 0x0003e80000100800 */
[----:B0-----:R-:W5:Y:S04]  /*b560*/  LDL.LU R17, [R1+0x244] ;  /* 0x0002440001117983 */ /* 0x001f680000300800 */
[----:B------:R-:W5:Y:S04]  /*b570*/  LDL.LU R8, [R1+0x248] ;  /* 0x0002480001087983 */ /* 0x000f680000300800 */
[----:B------:R-:W5:Y:S04]  /*b580*/  LDL.LU R9, [R1+0x24c] ;  /* 0x00024c0001097983 */ /* 0x000f680000300800 */
[----:B------:R-:W5:Y:S04]  /*b590*/  LDL.LU R10, [R1+0x250] ;  /* 0x00025000010a7983 */ /* 0x000f680000300800 */
[----:B-1----:R-:W5:Y:S01]  /*b5a0*/  LDL.LU R16, [R1+0x254] ;  /* 0x0002540001107983 */ /* 0x002f620000300800 */
[----:B---3--:R-:W-:-:S02]  /*b5b0*/  ISETP.GT.U32.AND P6, PT, R29, R27, PT ;  /* 0x0000001b1d00720c */ /* 0x008fc40003fc4070 */
[C---:B----4-:R-:W-:Y:S02]  /*b5c0*/  ISETP.GT.U32.AND P2, PT, R29.reuse, R3, PT ;  /* 0x000000031d00720c */ /* 0x050fe40003f44070 */
[----:B--2---:R-:W-:-:S09]  /*b5d0*/  ISETP.GT.U32.AND P5, PT, R29, R4, PT ;  /* 0x000000041d00720c */ /* 0x004fd20003fa4070 */
[--C-:B------:R-:W-:Y:S01]  /*b5e0*/  @!P6 IMAD.IADD R27, R27, 0x1, -R29.reuse ;  /* 0x000000011b1be824 */ /* 0x100fe200078e0a1d */
[C---:B------:R-:W-:Y:S02]  /*b5f0*/  ISETP.GT.U32.AND P0, PT, R29.reuse, R14, PT ;  /* 0x0000000e1d00720c */ /* 0x040fe40003f04070 */
[----:B------:R-:W-:Y:S01]  /*b600*/  ISETP.GT.U32.AND P6, PT, R29, R18, PT ;  /* 0x000000121d00720c */ /* 0x000fe20003fc4070 */
[--C-:B------:R-:W-:Y:S01]  /*b610*/  @!P2 IMAD.IADD R3, R3, 0x1, -R29.reuse ;  /* 0x000000010303a824 */ /* 0x100fe200078e0a1d */
[C---:B------:R-:W-:Y:S02]  /*b620*/  ISETP.GT.U32.AND P4, PT, R29.reuse, R5, PT ;  /* 0x000000051d00720c */ /* 0x040fe40003f84070 */
[C---:B------:R-:W-:Y:S01]  /*b630*/  ISETP.GT.U32.AND P2, PT, R29.reuse, R2, PT ;  /* 0x000000021d00720c */ /* 0x040fe20003f44070 */
[----:B------:R-:W-:Y:S01]  /*b640*/  @!P5 IMAD.IADD R4, R4, 0x1, -R29 ;  /* 0x000000010404d824 */ /* 0x000fe200078e0a1d */
[C---:B------:R-:W-:Y:S02]  /*b650*/  ISETP.GT.U32.AND P5, PT, R29.reuse, R11, PT ;  /* 0x0000000b1d00720c */ /* 0x040fe40003fa4070 */
[----:B------:R-:W-:-:S03]  /*b660*/  ISETP.GT.U32.AND P3, PT, R29, R7, PT ;  /* 0x000000071d00720c */ /* 0x000fc60003f64070 */
[--C-:B------:R-:W-:Y:S01]  /*b670*/  @!P0 IMAD.IADD R14, R14, 0x1, -R29.reuse ;  /* 0x000000010e0e8824 */ /* 0x100fe200078e0a1d */
[----:B------:R-:W-:Y:S01]  /*b680*/  ISETP.GT.U32.AND P1, PT, R29, R6, PT ;  /* 0x000000061d00720c */ /* 0x000fe20003f24070 */
[--C-:B------:R-:W-:Y:S02]  /*b690*/  @!P6 IMAD.IADD R18, R18, 0x1, -R29.reuse ;  /* 0x000000011212e824 */ /* 0x100fe400078e0a1d */
[--C-:B------:R-:W-:Y:S01]  /*b6a0*/  @!P4 IMAD.IADD R5, R5, 0x1, -R29.reuse ;  /* 0x000000010505c824 */ /* 0x100fe200078e0a1d */
[----:B------:R-:W-:Y:S01]  /*b6b0*/  ISETP.GT.U32.AND P4, PT, R29, R12, PT ;  /* 0x0000000c1d00720c */ /* 0x000fe20003f84070 */
[--C-:B------:R-:W-:Y:S01]  /*b6c0*/  @!P2 IMAD.IADD R2, R2, 0x1, -R29.reuse ;  /* 0x000000010202a824 */ /* 0x100fe200078e0a1d */
[----:B------:R0:W-:Y:S03]  /*b6d0*/  STL [R1+0x288], R18 ;  /* 0x0002881201007387 */ /* 0x0001e60000100800 */
[----:B------:R-:W-:Y:S01]  /*b6e0*/  @!P3 IMAD.IADD R7, R7, 0x1, -R29 ;  /* 0x000000010707b824 */ /* 0x000fe200078e0a1d */
[----:B------:R-:W-:-:S02]  /*b6f0*/  ISETP.GT.U32.AND P3, PT, R29, R13, PT ;  /* 0x0000000d1d00720c */ /* 0x000fc40003f64070 */
[----:B------:R-:W-:Y:S01]  /*b700*/  ISETP.GT.U32.AND P0, PT, R29, R15, PT ;  /* 0x0000000f1d00720c */ /* 0x000fe20003f04070 */
[--C-:B------:R-:W-:Y:S01]  /*b710*/  @!P5 IMAD.IADD R11, R11, 0x1, -R29.reuse ;  /* 0x000000010b0bd824 */ /* 0x100fe200078e0a1d */
[----:B0-----:R-:W2:Y:S04]  /*b720*/  LDL.LU R18, [R1+0x230] ;  /* 0x0002300001127983 */ /* 0x001ea80000300800 */
[----:B------:R-:W3:Y:S01]  /*b730*/  LDL.LU R20, [R1+0x234] ;  /* 0x0002340001147983 */ /* 0x000ee20000300800 */
[----:B------:R-:W-:-:S03]  /*b740*/  @!P1 IMAD.IADD R6, R6, 0x1, -R29 ;  /* 0x0000000106069824 */ /* 0x000fc600078e0a1d */
[----:B------:R0:W-:Y:S01]  /*b750*/  STL [R1+0x28c], R2 ;  /* 0x00028c0201007387 */ /* 0x0001e20000100800 */
[----:B------:R-:W-:-:S03]  /*b760*/  ISETP.GT.U32.AND P1, PT, R29, R14, PT ;  /* 0x0000000e1d00720c */ /* 0x000fc60003f24070 */
[----:B------:R-:W4:Y:S01]  /*b770*/  LDL.LU R0, [R1+0x238] ;  /* 0x0002380001007983 */ /* 0x000f220000300800 */
[----:B------:R-:W-:-:S03]  /*b780*/  @!P0 IMAD.IADD R15, R15, 0x1, -R29 ;  /* 0x000000010f0f8824 */ /* 0x000fc600078e0a1d */
[----:B------:R1:W-:Y:S01]  /*b790*/  STL [R1+0x290], R11 ;  /* 0x0002900b01007387 */ /* 0x0003e20000100800 */
[----:B------:R-:W-:-:S03]  /*b7a0*/  ISETP.GT.U32.AND P0, PT, R29, R27, PT ;  /* 0x0000001b1d00720c */ /* 0x000fc60003f04070 */
[----:B0-----:R-:W2:Y:S01]  /*b7b0*/  LDL.LU R2, [R1+0x23c] ;  /* 0x00023c0001027983 */ /* 0x001ea20000300800 */
[----:B------:R-:W-:Y:S01]  /*b7c0*/  ISETP.GT.U32.AND P2, PT, R29, R3, PT ;  /* 0x000000031d00720c */ /* 0x000fe20003f44070 */
[--C-:B------:R-:W-:Y:S01]  /*b7d0*/  @!P3 IMAD.IADD R13, R13, 0x1, -R29.reuse ;  /* 0x000000010d0db824 */ /* 0x100fe200078e0a1d */
[C---:B------:R-:W-:Y:S01]  /*b7e0*/  ISETP.GT.U32.AND P5, PT, R29.reuse, R4, PT ;  /* 0x000000041d00720c */ /* 0x040fe20003fa4070 */
[----:B-1----:R-:W2:Y:S01]  /*b7f0*/  LDL.LU R11, [R1+0x240] ;  /* 0x00024000010b7983 */ /* 0x002ea20000300800 */
[--C-:B------:R-:W-:Y:S01]  /*b800*/  @!P4 IMAD.IADD R12, R12, 0x1, -R29.reuse ;  /* 0x000000010c0cc824 */ /* 0x100fe200078e0a1d */
[C---:B------:R-:W-:Y:S02]  /*b810*/  ISETP.GT.U32.AND P3, PT, R29.reuse, R7, PT ;  /* 0x000000071d00720c */ /* 0x040fe40003f64070 */
[----:B------:R-:W-:Y:S01]  /*b820*/  ISETP.GT.U32.AND P4, PT, R29, R5, PT ;  /* 0x000000051d00720c */ /* 0x000fe20003f84070 */
[--C-:B------:R-:W-:Y:S01]  /*b830*/  @!P1 IMAD.IADD R14, R14, 0x1, -R29.reuse ;  /* 0x000000010e0e9824 */ /* 0x100fe200078e0a1d */
[----:B------:R0:W-:Y:S01]  /*b840*/  STL [R1+0x26c], R12 ;  /* 0x00026c0c01007387 */ /* 0x0001e20000100800 */
[----:B------:R-:W-:-:S03]  /*b850*/  @!P0 IMAD.IADD R27, R27, 0x1, -R29 ;  /* 0x000000011b1b8824 */ /* 0x000fc600078e0a1d */
[--C-:B------:R-:W-:Y:S02]  /*b860*/  @!P2 IMAD.IADD R3, R3, 0x1, -R29.reuse ;  /* 0x000000010303a824 */ /* 0x100fe400078e0a1d */
[--C-:B------:R-:W-:Y:S01]  /*b870*/  @!P5 IMAD.IADD R4, R4, 0x1, -R29.reuse ;  /* 0x000000010404d824 */ /* 0x100fe200078e0a1d */
[----:B0-----:R-:W2:Y:S02]  /*b880*/  LDL.LU R12, [R1+0x21c] ;  /* 0x00021c00010c7983 */ /* 0x001ea40000300800 */
[--C-:B------:R-:W-:Y:S02]  /*b890*/  @!P3 IMAD.IADD R7, R7, 0x1, -R29.reuse ;  /* 0x000000010707b824 */ /* 0x100fe400078e0a1d */
[----:B------:R0:W-:Y:S01]  /*b8a0*/  STL [R1+0x270], R13 ;  /* 0x0002700d01007387 */ /* 0x0001e20000100800 */
[----:B------:R-:W-:-:S03]  /*b8b0*/  @!P4 IMAD.IADD R5, R5, 0x1, -R29 ;  /* 0x000000010505c824 */ /* 0x000fc600078e0a1d */
[----:B0-----:R-:W2:Y:S04]  /*b8c0*/  LDL.LU R13, [R1+0x220] ;  /* 0x00022000010d7983 */ /* 0x001ea80000300800 */
[----:B------:R0:W-:Y:S04]  /*b8d0*/  STL [R1+0x274], R14 ;  /* 0x0002740e01007387 */ /* 0x0001e80000100800 */
[----:B0-----:R-:W2:Y:S04]  /*b8e0*/  LDL.LU R14, [R1+0x224] ;  /* 0x00022400010e7983 */ /* 0x001ea80000300800 */
[----:B------:R-:W-:Y:S04]  /*b8f0*/  STL [R1+0x278], R27 ;  /* 0x0002781b01007387 */ /* 0x000fe80000100800 */
[----:B------:R-:W-:Y:S04]  /*b900*/  STL [R1+0x27c], R3 ;  /* 0x00027c0301007387 */ /* 0x000fe80000100800 */
[----:B------:R-:W-:Y:S04]  /*b910*/  STL [R1+0x258], R4 ;  /* 0x0002580401007387 */ /* 0x000fe80000100800 */
[----:B------:R0:W-:Y:S04]  /*b920*/  STL [R1+0x260], R7 ;  /* 0x0002600701007387 */ /* 0x0001e80000100800 */
[----:B------:R-:W-:Y:S04]  /*b930*/  STL [R1+0x25c], R5 ;  /* 0x00025c0501007387 */ /* 0x000fe80000100800 */
[----:B0-----:R-:W2:Y:S01]  /*b940*/  LDL R7, [R1+0x1dfc] ;  /* 0x001dfc0001077983 */ /* 0x001ea20000100800 */
[----:B------:R-:W-:-:S02]  /*b950*/  ISETP.GT.U32.AND P6, PT, R29, R15, PT ;  /* 0x0000000f1d00720c */ /* 0x000fc40003fc4070 */
[C---:B-----5:R-:W-:Y:S02]  /*b960*/  ISETP.GT.U32.AND P0, PT, R29.reuse, R17, PT ;  /* 0x000000111d00720c */ /* 0x060fe40003f04070 */
[C---:B------:R-:W-:Y:S02]  /*b970*/  ISETP.GT.U32.AND P2, PT, R29.reuse, R8, PT ;  /* 0x000000081d00720c */ /* 0x040fe40003f44070 */
[C---:B------:R-:W-:Y:S02]  /*b980*/  ISETP.GT.U32.AND P5, PT, R29.reuse, R9, PT ;  /* 0x000000091d00720c */ /* 0x040fe40003fa4070 */
[----:B------:R-:W-:-:S05]  /*b990*/  ISETP.GT.U32.AND P4, PT, R29, R10, PT ;  /* 0x0000000a1d00720c */ /* 0x000fca0003f84070 */
[--C-:B------:R-:W-:Y:S02]  /*b9a0*/  @!P6 IMAD.IADD R15, R15, 0x1, -R29.reuse ;  /* 0x000000010f0fe824 */ /* 0x100fe400078e0a1d */
[--C-:B------:R-:W-:Y:S01]  /*b9b0*/  @!P0 IMAD.IADD R17, R17, 0x1, -R29.reuse ;  /* 0x0000000111118824 */ /* 0x100fe200078e0a1d */
[----:B------:R-:W-:Y:S01]  /*b9c0*/  ISETP.GT.U32.AND P1, PT, R29, R6, PT ;  /* 0x000000061d00720c */ /* 0x000fe20003f24070 */
[--C-:B------:R-:W-:Y:S02]  /*b9d0*/  @!P2 IMAD.IADD R8, R8, 0x1, -R29.reuse ;  /* 0x000000010808a824 */ /* 0x100fe400078e0a1d */
[--C-:B------:R-:W-:Y:S02]  /*b9e0*/  @!P5 IMAD.IADD R9, R9, 0x1, -R29.reuse ;  /* 0x000000010909d824 */ /* 0x100fe400078e0a1d */
[--C-:B------:R-:W-:Y:S01]  /*b9f0*/  @!P4 IMAD.IADD R10, R10, 0x1, -R29.reuse ;  /* 0x000000010a0ac824 */ /* 0x100fe200078e0a1d */
[----:B------:R-:W-:Y:S01]  /*ba00*/  ISETP.GT.U32.AND P3, PT, R29, R16, PT ;  /* 0x000000101d00720c */ /* 0x000fe20003f64070 */
[----:B------:R0:W-:Y:S06]  /*ba10*/  STL [R1+0x268], R15 ;  /* 0x0002680f01007387 */ /* 0x0001ec0000100800 */
[----:B------:R-:W-:-:S05]  /*ba20*/  @!P1 IMAD.IADD R6, R6, 0x1, -R29 ;  /* 0x0000000106069824 */ /* 0x000fca00078e0a1d */
[----:B------:R1:W-:Y:S04]  /*ba30*/  STL [R1+0x264], R6 ;  /* 0x0002640601007387 */ /* 0x0003e80000100800 */
[----:B0-----:R-:W5:Y:S04]  /*ba40*/  LDL.LU R15, [R1+0x228] ;  /* 0x00022800010f7983 */ /* 0x001f680000300800 */
[----:B------:R-:W5:Y:S04]  /*ba50*/  LDL.LU R3, [R1+0x22c] ;  /* 0x00022c0001037983 */ /* 0x000f680000300800 */
[----:B------:R-:W5:Y:S01]  /*ba60*/  LDL.LU R5, [R1+0x208] ;  /* 0x0002080001057983 */ /* 0x000f620000300800 */
[----:B------:R-:W-:-:S03]  /*ba70*/  @!P3 IMAD.IADD R16, R16, 0x1, -R29 ;  /* 0x000000011010b824 */ /* 0x000fc600078e0a1d */
[----:B-1----:R-:W5:Y:S01]  /*ba80*/  LDL.LU R6, [R1+0x20c] ;  /* 0x00020c0001067983 */ /* 0x002f620000300800 */
[C---:B---3--:R-:W-:Y:S02]  /*ba90*/  ISETP.GT.U32.AND P6, PT, R29.reuse, R20, PT ;  /* 0x000000141d00720c */ /* 0x048fe40003fc4070 */
[C---:B----4-:R-:W-:Y:S02]  /*baa0*/  ISETP.GT.U32.AND P0, PT, R29.reuse, R0, PT ;  /* 0x000000001d00720c */ /* 0x050fe40003f04070 */
[C---:B--2---:R-:W-:Y:S02]  /*bab0*/  ISETP.GT.U32.AND P2, PT, R29.reuse, R2, PT ;  /* 0x000000021d00720c */ /* 0x044fe40003f44070 */
        /* <DEDUP_REMOVED lines=11> */
[--C-:B------:R-:W-:Y:S02]  /*bb70*/  @!P0 IMAD.IADD R8, R8, 0x1, -R29.reuse ;  /* 0x0000000108088824 */ /* 0x100fe400078e0a1d */
[--C-:B------:R-:W-:Y:S02]  /*bb80*/  @!P2 IMAD.IADD R9, R9, 0x1, -R29.reuse ;  /* 0x000000010909a824 */ /* 0x100fe400078e0a1d */
[--C-:B------:R-:W-:Y:S02]  /*bb90*/  @!P5 IMAD.IADD R10, R10, 0x1, -R29.reuse ;  /* 0x000000010a0ad824 */ /* 0x100fe400078e0a1d */
[----:B------:R-:W-:Y:S01]  /*bba0*/  @!P4 IMAD.IADD R12, R12, 0x1, -R29 ;  /* 0x000000010c0cc824 */ /* 0x000fe200078e0a1d */
[----:B------:R-:W-:-:S13]  /*bbb0*/  ISETP.GT.U32.AND P4, PT, R29, R16, PT ;  /* 0x000000101d00720c */ /* 0x000fda0003f84070 */
[----:B------:R-:W-:Y:S01]  /*bbc0*/  @!P4 IMAD.IADD R16, R16, 0x1, -R29 ;  /* 0x000000011010c824 */ /* 0x000fe200078e0a1d */
[----:B------:R-:W-:Y:S02]  /*bbd0*/  IABS R22, R7 ;  /* 0x0000000700167213 */ /* 0x000fe40000000000 */
[----:B------:R-:W2:Y:S04]  /*bbe0*/  LDL.LU R7, [R1+0x210] ;  /* 0x0002100001077983 */ /* 0x000ea80000300800 */
[----:B------:R0:W-:Y:S04]  /*bbf0*/  STL [R1+0x244], R17 ;  /* 0x0002441101007387 */ /* 0x0001e80000100800 */
[----:B0-----:R-:W3:Y:S04]  /*bc00*/  LDL.LU R17, [R1+0x214] ;  /* 0x0002140001117983 */ /* 0x001ee80000300800 */
[----:B------:R0:W-:Y:S04]  /*bc10*/  STL [R1+0x248], R8 ;  /* 0x0002480801007387 */ /* 0x0001e80000100800 */
[----:B------:R-:W4:Y:S04]  /*bc20*/  LDL.LU R27, [R1+0x218] ;  /* 0x00021800011b7983 */ /* 0x000f280000300800 */
[----:B------:R1:W-:Y:S04]  /*bc30*/  STL [R1+0x24c], R9 ;  /* 0x00024c0901007387 */ /* 0x0003e80000100800 */
[----:B------:R-:W3:Y:S04]  /*bc40*/  LDL.LU R4, [R1+0x1f4] ;  /* 0x0001f40001047983 */ /* 0x000ee80000300800 */
[----:B------:R5:W-:Y:S04]  /*bc50*/  STL [R1+0x250], R10 ;  /* 0x0002500a01007387 */ /* 0x000be80000100800 */
[----:B0-----:R-:W3:Y:S04]  /*bc60*/  LDL.LU R8, [R1+0x1f8] ;  /* 0x0001f80001087983 */ /* 0x001ee80000300800 */
[----:B-1----:R-:W3:Y:S04]  /*bc70*/  LDL.LU R9, [R1+0x1fc] ;  /* 0x0001fc0001097983 */ /* 0x002ee80000300800 */
[----:B------:R0:W-:Y:S04]  /*bc80*/  STL [R1+0x254], R16 ;  /* 0x0002541001007387 */ /* 0x0001e80000100800 */
[----:B-----5:R-:W5:Y:S01]  /*bc90*/  LDL.LU R10, [R1+0x200] ;  /* 0x00020000010a7983 */ /* 0x020f620000300800 */
[----:B------:R-:W-:-:S02]  /*bca0*/  ISETP.GT.U32.AND P1, PT, R29, R18, PT ;  /* 0x000000121d00720c */ /* 0x000fc40003f24070 */
[C---:B------:R-:W-:Y:S02]  /*bcb0*/  ISETP.GT.U32.AND P3, PT, R29.reuse, R13, PT ;  /* 0x0000000d1d00720c */ /* 0x040fe40003f64070 */
[C---:B------:R-:W-:Y:S01]  /*bcc0*/  ISETP.GT.U32.AND P0, PT, R29.reuse, R0, PT ;  /* 0x000000001d00720c */ /* 0x040fe20003f04070 */
[----:B0-----:R-:W5:Y:S08]  /*bcd0*/  LDL.LU R16, [R1+0x204] ;  /* 0x0002040001107983 */ /* 0x001f700000300800 */
[--C-:B------:R-:W-:Y:S01]  /*bce0*/  @!P1 IMAD.IADD R18, R18, 0x1, -R29.reuse ;  /* 0x0000000112129824 */ /* 0x100fe200078e0a1d */
[----:B------:R-:W-:Y:S01]  /*bcf0*/  ISETP.GT.U32.AND P1, PT, R29, R14, PT ;  /* 0x0000000e1d00720c */ /* 0x000fe20003f24070 */
[----:B------:R-:W-:Y:S01]  /*bd00*/  @!P3 IMAD.IADD R13, R13, 0x1, -R29 ;  /* 0x000000010d0db824 */ /* 0x000fe200078e0a1d */
[----:B------:R-:W-:-:S02]  /*bd10*/  ISETP.GT.U32.AND P2, PT, R29, R2, PT ;  /* 0x000000021d00720c */ /* 0x000fc40003f44070 */
[----:B------:R-:W-:-:S09]  /*bd20*/  ISETP.GT.U32.AND P3, PT, R29, R18, PT ;  /* 0x000000121d00720c */ /* 0x000fd20003f64070 */
[--C-:B------:R-:W-:Y:S01]  /*bd30*/  @!P1 IMAD.IADD R14, R14, 0x1, -R29.reuse ;  /* 0x000000010e0e9824 */ /* 0x100fe200078e0a1d */
[C---:B------:R-:W-:Y:S01]  /*bd40*/  ISETP.GT.U32.AND P1, PT, R29.reuse, R20, PT ;  /* 0x000000141d00720c */ /* 0x040fe20003f24070 */
[--C-:B------:R-:W-:Y:S01]  /*bd50*/  @!P0 IMAD.IADD R0, R0, 0x1, -R29.reuse ;  /* 0x0000000100008824 */ /* 0x100fe200078e0a1d */
[C---:B------:R-:W-:Y:S02]  /*bd60*/  ISETP.GT.U32.AND P5, PT, R29.reuse, R11, PT ;  /* 0x0000000b1d00720c */ /* 0x040fe40003fa4070 */
[C---:B------:R-:W-:Y:S01]  /*bd70*/  ISETP.GT.U32.AND P6, PT, R29.reuse, R14, PT ;  /* 0x0000000e1d00720c */ /* 0x040fe20003fc4070 */
[--C-:B------:R-:W-:Y:S01]  /*bd80*/  @!P3 IMAD.IADD R18, R18, 0x1, -R29.reuse ;  /* 0x000000011212b824 */ /* 0x100fe200078e0a1d */
[C---:B------:R-:W-:Y:S01]  /*bd90*/  ISETP.GT.U32.AND P0, PT, R29.reuse, R3, PT ;  /* 0x000000031d00720c */ /* 0x040fe20003f04070 */
[----:B------:R-:W-:Y:S01]  /*bda0*/  @!P2 IMAD.IADD R2, R2, 0x1, -R29 ;  /* 0x000000010202a824 */ /* 0x000fe200078e0a1d */
[----:B------:R-:W-:-:S05]  /*bdb0*/  ISETP.GT.U32.AND P2, PT, R29, R5, PT ;  /* 0x000000051d00720c */ /* 0x000fca0003f44070 */
[--C-:B------:R-:W-:Y:S01]  /*bdc0*/  @!P1 IMAD.IADD R20, R20, 0x1, -R29.reuse ;  /* 0x0000000114149824 */ /* 0x100fe200078e0a1d */
[C---:B------:R-:W-:Y:S01]  /*bdd0*/  ISETP.GT.U32.AND P1, PT, R29.reuse, R15, PT ;  /* 0x0000000f1d00720c */ /* 0x040fe20003f24070 */
[----:B------:R0:W-:Y:S02]  /*bde0*/  STL [R1+0x230], R18 ;  /* 0x0002301201007387 */ /* 0x0001e40000100800 */
[--C-:B------:R-:W-:Y:S01]  /*bdf0*/  @!P6 IMAD.IADD R14, R14, 0x1, -R29.reuse ;  /* 0x000000010e0ee824 */ /* 0x100fe200078e0a1d */
[----:B------:R-:W-:Y:S01]  /*be00*/  ISETP.GT.U32.AND P4, PT, R29, R12, PT ;  /* 0x0000000c1d00720c */ /* 0x000fe20003f84070 */
[----:B------:R-:W-:Y:S01]  /*be10*/  @!P5 IMAD.IADD R11, R11, 0x1, -R29 ;  /* 0x000000010b0bd824 */ /* 0x000fe200078e0a1d */
[----:B0-----:R-:W5:Y:S01]  /*be20*/  LDL.LU R18, [R1+0x1dc] ;  /* 0x0001dc0001127983 */ /* 0x001f620000300800 */
[----:B------:R-:W-:-:S06]  /*be30*/  ISETP.GT.U32.AND P5, PT, R29, R6, PT ;  /* 0x000000061d00720c */ /* 0x000fcc0003fa4070 */
[--C-:B------:R-:W-:Y:S02]  /*be40*/  @!P1 IMAD.IADD R15, R15, 0x1, -R29.reuse ;  /* 0x000000010f0f9824 */ /* 0x100fe400078e0a1d */
[--C-:B------:R-:W-:Y:S01]  /*be50*/  @!P0 IMAD.IADD R3, R3, 0x1, -R29.reuse ;  /* 0x0000000103038824 */ /* 0x100fe200078e0a1d */
[----:B------:R-:W-:Y:S01]  /*be60*/  ISETP.GT.U32.AND P3, PT, R29, R13, PT ;  /* 0x0000000d1d00720c */ /* 0x000fe20003f64070 */
[--C-:B------:R-:W-:Y:S02]  /*be70*/  @!P2 IMAD.IADD R5, R5, 0x1, -R29.reuse ;  /* 0x000000010505a824 */ /* 0x100fe400078e0a1d */
[--C-:B------:R-:W-:Y:S01]  /*be80*/  @!P4 IMAD.IADD R12, R12, 0x1, -R29.reuse ;  /* 0x000000010c0cc824 */ /* 0x100fe200078e0a1d */
[----:B------:R-:W-:Y:S01]  /*be90*/  STL [R1+0x234], R20 ;  /* 0x0002341401007387 */ /* 0x000fe20000100800 */
[----:B------:R-:W-:-:S03]  /*bea0*/  @!P5 IMAD.IADD R6, R6, 0x1, -R29 ;  /* 0x000000010606d824 */ /* 0x000fc600078e0a1d */
[----:B------:R-:W-:Y:S05]  /*beb0*/  STL [R1+0x238], R0 ;  /* 0x0002380001007387 */ /* 0x000fea0000100800 */
[----:B------:R-:W-:Y:S01]  /*bec0*/  @!P3 IMAD.IADD R13, R13, 0x1, -R29 ;  /* 0x000000010d0db824 */ /* 0x000fe200078e0a1d */
[----:B------:R-:W-:Y:S04]  /*bed0*/  STL [R1+0x23c], R2 ;  /* 0x00023c0201007387 */ /* 0x000fe80000100800 */
[----:B------:R0:W-:Y:S04]  /*bee0*/  STL [R1+0x240], R11 ;  /* 0x0002400b01007387 */ /* 0x0001e80000100800 */
[----:B------:R1:W-:Y:S04]  /*bef0*/  STL [R1+0x21c], R12 ;  /* 0x00021c0c01007387 */ /* 0x0003e80000100800 */
[----:B0-----:R-:W5:Y:S04]  /*bf00*/  LDL.LU R11, [R1+0x1e0] ;  /* 0x0001e000010b7983 */ /* 0x001f680000300800 */
[----:B------:R0:W-:Y:S04]  /*bf10*/  STL [R1+0x220], R13 ;  /* 0x0002200d01007387 */ /* 0x0001e80000100800 */
[----:B------:R-:W5:Y:S04]  /*bf20*/  LDL.LU R0, [R1+0x1e4] ;  /* 0x0001e40001007983 */ /* 0x000f680000300800 */
[----:B-1----:R-:W5:Y:S04]  /*bf30*/  LDL.LU R12, [R1+0x1e8] ;  /* 0x0001e800010c7983 */ /* 0x002f680000300800 */
[----:B------:R1:W-:Y:S04]  /*bf40*/  STL [R1+0x224], R14 ;  /* 0x0002240e01007387 */ /* 0x0003e80000100800 */
[----:B0-----:R-:W5:Y:S04]  /*bf50*/  LDL.LU R13, [R1+0x1ec] ;  /* 0x0001ec00010d7983 */ /* 0x001f680000300800 */
[----:B-1----:R-:W5:Y:S01]  /*bf60*/  LDL.LU R14, [R1+0x1c4] ;  /* 0x0001c400010e7983 */ /* 0x002f620000300800 */
[----:B--2---:R-:W-:-:S02]  /*bf70*/  ISETP.GT.U32.AND P4, PT, R29, R7, PT ;  /* 0x000000071d00720c */ /* 0x004fc40003f84070 */
[C---:B----4-:R-:W-:Y:S02]  /*bf80*/  ISETP.GT.U32.AND P6, PT, R29.reuse, R27, PT ;  /* 0x0000001b1d00720c */ /* 0x050fe40003fc4070 */
[C---:B---3--:R-:W-:Y:S02]  /*bf90*/  ISETP.GT.U32.AND P1, PT, R29.reuse, R4, PT ;  /* 0x000000041d00720c */ /* 0x048fe40003f24070 */
[C---:B------:R-:W-:Y:S02]  /*bfa0*/  ISETP.GT.U32.AND P0, PT, R29.reuse, R8, PT ;  /* 0x000000081d00720c */ /* 0x040fe40003f04070 */
[----:B------:R-:W-:-:S07]  /*bfb0*/  ISETP.GT.U32.AND P2, PT, R29, R9, PT ;  /* 0x000000091d00720c */ /* 0x000fce0003f44070 */
[--C-:B------:R-:W-:Y:S01]  /*bfc0*/  @!P6 IMAD.IADD R27, R27, 0x1, -R29.reuse ;  /* 0x000000011b1be824 */ /* 0x100fe200078e0a1d */
[C---:B------:R-:W-:Y:S01]  /*bfd0*/  ISETP.GT.U32.AND P6, PT, R29.reuse, R15, PT ;  /* 0x0000000f1d00720c */ /* 0x040fe20003fc4070 */
[--C-:B------:R-:W-:Y:S01]  /*bfe0*/  @!P1 IMAD.IADD R4, R4, 0x1, -R29.reuse ;  /* 0x0000000104049824 */ /* 0x100fe200078e0a1d */
[C---:B------:R-:W-:Y:S01]  /*bff0*/  ISETP.GT.U32.AND P1, PT, R29.reuse, R3, PT ;  /* 0x000000031d00720c */ /* 0x040fe20003f24070 */
[--C-:B------:R-:W-:Y:S01]  /*c000*/  @!P0 IMAD.IADD R8, R8, 0x1, -R29.reuse ;  /* 0x0000000108088824 */ /* 0x100fe200078e0a1d */
[C---:B------:R-:W-:Y:S02]  /*c010*/  ISETP.GT.U32.AND P0, PT, R29.reuse, R5, PT ;  /* 0x000000051d00720c */ /* 0x040fe40003f04070 */
[----:B-----5:R-:W-:Y:S01]  /*c020*/  ISETP.GT.U32.AND P5, PT, R29, R10, PT ;  /* 0x0000000a1d00720c */ /* 0x020fe20003fa4070 */
[----:B------:R-:W-:Y:S01]  /*c030*/  @!P2 IMAD.IADD R9, R9, 0x1, -R29 ;  /* 0x000000010909a824 */ /* 0x000fe200078e0a1d */
[----:B------:R-:W-:-:S05]  /*c040*/  ISETP.GT.U32.AND P2, PT, R29, R6, PT ;  /* 0x000000061d00720c */ /* 0x000fca0003f44070 */
[--C-:B------:R-:W-:Y:S02]  /*c050*/  @!P6 IMAD.IADD R15, R15, 0x1, -R29.reuse ;  /* 0x000000010f0fe824 */ /* 0x100fe400078e0a1d */
[--C-:B------:R-:W-:Y:S02]  /*c060*/  @!P4 IMAD.IADD R7, R7, 0x1, -R29.reuse ;  /* 0x000000010707c824 */ /* 0x100fe400078e0a1d */
[--C-:B------:R-:W-:Y:S01]  /*c070*/  @!P1 IMAD.IADD R3, R3, 0x1, -R29.reuse ;  /* 0x0000000103039824 */ /* 0x100fe200078e0a1d */
        /* <DEDUP_REMOVED lines=9> */
[----:B------:R-:W4:Y:S04]  /*c110*/  LDL.LU R2, [R1+0x1d4] ;  /* 0x0001d40001027983 */ /* 0x000f280000300800 */
[----:B------:R5:W-:Y:S04]  /*c120*/  STL [R1+0x20c], R6 ;  /* 0x00020c0601007387 */ /* 0x000be80000100800 */
[----:B0-----:R-:W2:Y:S04]  /*c130*/  LDL.LU R3, [R1+0x1d8] ;  /* 0x0001d80001037983 */ /* 0x001ea80000300800 */
[----:B-1----:R-:W2:Y:S01]  /*c140*/  LDL.LU R5, [R1+0x1b0] ;  /* 0x0001b00001057983 */ /* 0x002ea20000300800 */
[----:B------:R-:W-:-:S05]  /*c150*/  @!P5 IMAD.IADD R7, R7, 0x1, -R29 ;  /* 0x000000010707d824 */ /* 0x000fca00078e0a1d */
[----:B------:R0:W-:Y:S04]  /*c160*/  STL [R1+0x210], R7 ;  /* 0x0002100701007387 */ /* 0x0001e80000100800 */
[----:B-----5:R-:W5:Y:S04]  /*c170*/  LDL.LU R6, [R1+0x1b4] ;  /* 0x0001b40001067983 */ /* 0x020f680000300800 */
[----:B0-----:R-:W5:Y:S01]  /*c180*/  LDL.LU R7, [R1+0x1b8] ;  /* 0x0001b80001077983 */ /* 0x001f620000300800 */
[C---:B------:R-:W-:Y:S02]  /*c190*/  ISETP.GT.U32.AND P3, PT, R29.reuse, R17, PT ;  /* 0x000000111d00720c */ /* 0x040fe40003f64070 */
[----:B------:R-:W-:-:S11]  /*c1a0*/  ISETP.GT.U32.AND P4, PT, R29, R16, PT ;  /* 0x000000101d00720c */ /* 0x000fd60003f84070 */
[--C-:B------:R-:W-:Y:S01]  /*c1b0*/  @!P3 IMAD.IADD R17, R17, 0x1, -R29.reuse ;  /* 0x000000011111b824 */ /* 0x100fe200078e0a1d */
[C---:B------:R-:W-:Y:S01]  /*c1c0*/  ISETP.GT.U32.AND P3, PT, R29.reuse, R18, PT ;  /* 0x000000121d00720c */ /* 0x040fe20003f64070 */
[----:B------:R-:W-:Y:S01]  /*c1d0*/  @!P4 IMAD.IADD R16, R16, 0x1, -R29 ;  /* 0x000000011010c824 */ /* 0x000fe200078e0a1d */
[C---:B------:R-:W-:Y:S02]  /*c1e0*/  ISETP.GT.U32.AND P1, PT, R29.reuse, R4, PT ;  /* 0x000000041d00720c */ /* 0x040fe40003f24070 */
[C---:B------:R-:W-:Y:S02]  /*c1f0*/  ISETP.GT.U32.AND P4, PT, R29.reuse, R17, PT ;  /* 0x000000111d00720c */ /* 0x040fe40003f84070 */
[----:B------:R-:W-:-:S07]  /*c200*/  ISETP.GT.U32.AND P0, PT, R29, R8, PT ;  /* 0x000000081d00720c */ /* 0x000fce0003f04070 */
[--C-:B------:R-:W-:Y:S01]  /*c210*/  @!P3 IMAD.IADD R18, R18, 0x1, -R29.reuse ;  /* 0x000000011212b824 */ /* 0x100fe200078e0a1d */
[----:B------:R-:W-:Y:S01]  /*c220*/  ISETP.GT.U32.AND P3, PT, R29, R27, PT ;  /* 0x0000001b1d00720c */ /* 0x000fe20003f64070 */
[----:B------:R-:W-:-:S03]  /*c230*/  @!P1 IMAD.IADD R4, R4, 0x1, -R29 ;  /* 0x0000000104049824 */ /* 0x000fc600078e0a1d */
[----:B------:R-:W-:Y:S01]  /*c240*/  ISETP.GT.U32.AND P6, PT, R29, R18, PT ;  /* 0x000000121d00720c */ /* 0x000fe20003fc4070 */
[----:B------:R-:W-:Y:S01]  /*c250*/  @!P4 IMAD.IADD R17, R17, 0x1, -R29 ;  /* 0x000000011111c824 */ /* 0x000fe200078e0a1d */
[C---:B------:R-:W-:Y:S02]  /*c260*/  ISETP.GT.U32.AND P2, PT, R29.reuse, R9, PT ;  /* 0x000000091d00720c */ /* 0x040fe40003f44070 */
[----:B------:R-:W-:-:S05]  /*c270*/  ISETP.GT.U32.AND P1, PT, R29, R0, PT ;  /* 0x000000001d00720c */ /* 0x000fca0003f24070 */
[--C-:B------:R-:W-:Y:S01]  /*c280*/  @!P3 IMAD.IADD R27, R27, 0x1, -R29.reuse ;  /* 0x000000011b1bb824 */ /* 0x100fe200078e0a1d */
[C---:B------:R-:W-:Y:S01]  /*c290*/  ISETP.GT.U32.AND P3, PT, R29.reuse, R11, PT ;  /* 0x0000000b1d00720c */ /* 0x040fe20003f64070 */
[--C-:B------:R-:W-:Y:S01]  /*c2a0*/  @!P0 IMAD.IADD R8, R8, 0x1, -R29.reuse ;  /* 0x0000000108088824 */ /* 0x100fe200078e0a1d */
[C---:B------:R-:W-:Y:S01]  /*c2b0*/  ISETP.GT.U32.AND P5, PT, R29.reuse, R10, PT ;  /* 0x0000000a1d00720c */ /* 0x040fe20003fa4070 */
[----:B------:R0:W-:Y:S01]  /*c2c0*/  STL [R1+0x214], R17 ;  /* 0x0002141101007387 */ /* 0x0001e20000100800 */
[C---:B------:R-:W-:Y:S01]  /*c2d0*/  ISETP.GT.U32.AND P0, PT, R29.reuse, R12, PT ;  /* 0x0000000c1d00720c */ /* 0x040fe20003f04070 */
[--C-:B------:R-:W-:Y:S01]  /*c2e0*/  @!P6 IMAD.IADD R18, R18, 0x1, -R29.reuse ;  /* 0x000000011212e824 */ /* 0x100fe200078e0a1d */
[----:B------:R-:W-:Y:S01]  /*c2f0*/  ISETP.GT.U32.AND P4, PT, R29, R16, PT ;  /* 0x000000101d00720c */ /* 0x000fe20003f84070 */
[----:B0-----:R-:W5:Y:S06]  /*c300*/  LDL.LU R17, [R1+0x1bc] ;  /* 0x0001bc0001117983 */ /* 0x001f6c0000300800 */
[----:B------:R-:W-:-:S02]  /*c310*/  @!P3 IMAD.IADD R11, R11, 0x1, -R29 ;  /* 0x000000010b0bb824 */ /* 0x000fc400078e0a1d */
[--C-:B------:R-:W-:Y:S01]  /*c320*/  @!P2 IMAD.IADD R9, R9, 0x1, -R29.reuse ;  /* 0x000000010909a824 */ /* 0x100fe200078e0a1d */
[C---:B------:R-:W-:Y:S01]  /*c330*/  ISETP.GT.U32.AND P2, PT, R29.reuse, R13, PT ;  /* 0x0000000d1d00720c */ /* 0x040fe20003f44070 */
[--C-:B------:R-:W-:Y:S02]  /*c340*/  @!P1 IMAD.IADD R0, R0, 0x1, -R29.reuse ;  /* 0x0000000100009824 */ /* 0x100fe400078e0a1d */
[--C-:B------:R-:W-:Y:S01]  /*c350*/  @!P5 IMAD.IADD R10, R10, 0x1, -R29.reuse ;  /* 0x000000010a0ad824 */ /* 0x100fe200078e0a1d */
[----:B------:R-:W-:Y:S01]  /*c360*/  ISETP.GT.U32.AND P5, PT, R29, R14, PT ;  /* 0x0000000e1d00720c */ /* 0x000fe20003fa4070 */
[--C-:B------:R-:W-:Y:S01]  /*c370*/  @!P0 IMAD.IADD R12, R12, 0x1, -R29.reuse ;  /* 0x000000010c0c8824 */ /* 0x100fe200078e0a1d */
[----:B------:R-:W-:Y:S01]  /*c380*/  STL [R1+0x218], R27 ;  /* 0x0002181b01007387 */ /* 0x000fe20000100800 */
[----:B------:R-:W-:-:S03]  /*c390*/  @!P4 IMAD.IADD R16, R16, 0x1, -R29 ;  /* 0x000000011010c824 */ /* 0x000fc600078e0a1d */
[----:B------:R-:W-:Y:S03]  /*c3a0*/  STL [R1+0x1f4], R4 ;  /* 0x0001f40401007387 */ /* 0x000fe60000100800 */
[--C-:B------:R-:W-:Y:S01]  /*c3b0*/  @!P2 IMAD.IADD R13, R13, 0x1, -R29.reuse ;  /* 0x000000010d0da824 */ /* 0x100fe200078e0a1d */
[----:B------:R-:W-:Y:S03]  /*c3c0*/  STL [R1+0x1f8], R8 ;  /* 0x0001f80801007387 */ /* 0x000fe60000100800 */
[----:B------:R-:W-:Y:S01]  /*c3d0*/  @!P5 IMAD.IADD R14, R14, 0x1, -R29 ;  /* 0x000000010e0ed824 */ /* 0x000fe200078e0a1d */
[----:B------:R-:W-:Y:S04]  /*c3e0*/  STL [R1+0x1fc], R9 ;  /* 0x0001fc0901007387 */ /* 0x000fe80000100800 */
[----:B------:R-:W-:Y:S04]  /*c3f0*/  STL [R1+0x200], R10 ;  /* 0x0002000a01007387 */ /* 0x000fe80000100800 */
[----:B------:R0:W-:Y:S04]  /*c400*/  STL [R1+0x204], R16 ;  /* 0x0002041001007387 */ /* 0x0001e80000100800 */
[----:B0-----:R-:W5:Y:S04]  /*c410*/  LDL R16, [R1+0xc94] ;  /* 0x000c940001107983 */ /* 0x001f680000100800 */
[----:B------:R0:W-:Y:S04]  /*c420*/  STL [R1+0x1dc], R18 ;  /* 0x0001dc1201007387 */ /* 0x0001e80000100800 */
[----:B0-----:R-:W5:Y:S04]  /*c430*/  LDL.LU R18, [R1+0x1c0] ;  /* 0x0001c00001127983 */ /* 0x001f680000300800 */
[----:B------:R-:W5:Y:S04]  /*c440*/  LDL.LU R4, [R1+0x19c] ;  /* 0x00019c0001047983 */ /* 0x000f680000300800 */
[----:B------:R-:W5:Y:S04]  /*c450*/  LDL.LU R8, [R1+0x1a0] ;  /* 0x0001a00001087983 */ /* 0x000f680000300800 */
[----:B------:R-:W5:Y:S04]  /*c460*/  LDL.LU R9, [R1+0x1a4] ;  /* 0x0001a40001097983 */ /* 0x000f680000300800 */
[----:B------:R-:W5:Y:S01]  /*c470*/  LDL.LU R10, [R1+0x1a8] ;  /* 0x0001a800010a7983 */ /* 0x000f620000300800 */
[----:B---3--:R-:W-:-:S02]  /*c480*/  ISETP.GT.U32.AND P6, PT, R29, R20, PT ;  /* 0x000000141d00720c */ /* 0x008fc40003fc4070 */
[C---:B----4-:R-:W-:Y:S02]  /*c490*/  ISETP.GT.U32.AND P3, PT, R29.reuse, R2, PT ;  /* 0x000000021d00720c */ /* 0x050fe40003f64070 */
[C---:B--2---:R-:W-:Y:S02]  /*c4a0*/  ISETP.GT.U32.AND P1, PT, R29.reuse, R3, PT ;  /* 0x000000031d00720c */ /* 0x044fe40003f24070 */
[----:B------:R-:W-:-:S07]  /*c4b0*/  ISETP.GT.U32.AND P0, PT, R29, R5, PT ;  /* 0x000000051d00720c */ /* 0x000fce0003f04070 */
[--C-:B------:R-:W-:Y:S01]  /*c4c0*/  @!P6 IMAD.IADD R20, R20, 0x1, -R29.reuse ;  /* 0x000000011414e824 */ /* 0x100fe200078e0a1d */
[C---:B------:R-:W-:Y:S01]  /*c4d0*/  ISETP.GT.U32.AND P6, PT, R29.reuse, R11, PT ;  /* 0x0000000b1d00720c */ /* 0x040fe20003fc4070 */
[--C-:B------:R-:W-:Y:S01]  /*c4e0*/  @!P3 IMAD.IADD R2, R2, 0x1, -R29.reuse ;  /* 0x000000010202b824 */ /* 0x100fe200078e0a1d */
[C---:B------:R-:W-:Y:S02]  /*c4f0*/  ISETP.GT.U32.AND P4, PT, R29.reuse, R15, PT ;  /* 0x0000000f1d00720c */ /* 0x040fe40003f84070 */
[----:B------:R-:W-:Y:S01]  /*c500*/  ISETP.GT.U32.AND P3, PT, R29, R0, PT ;  /* 0x000000001d00720c */ /* 0x000fe20003f64070 */
[--C-:B------:R-:W-:Y:S01]  /*c510*/  @!P1 IMAD.IADD R3, R3, 0x1, -R29.reuse ;  /* 0x0000000103039824 */ /* 0x100fe200078e0a1d */
[C---:B-----5:R-:W-:Y:S02]  /*c520*/  ISETP.GT.U32.AND P2, PT, R29.reuse, R6, PT ;  /* 0x000000061d00720c */ /* 0x060fe40003f44070 */
[----:B------:R-:W-:Y:S01]  /*c530*/  ISETP.GT.U32.AND P1, PT, R29, R12, PT ;  /* 0x0000000c1d00720c */ /* 0x000fe20003f24070 */
[----:B------:R-:W-:Y:S01]  /*c540*/  @!P0 IMAD.IADD R5, R5, 0x1, -R29 ;  /* 0x0000000105058824 */ /* 0x000fe200078e0a1d */
[----:B------:R-:W-:-:S02]  /*c550*/  ISETP.GT.U32.AND P0, PT, R29, R13, PT ;  /* 0x0000000d1d00720c */ /* 0x000fc40003f04070 */
[----:B------:R-:W-:Y:S01]  /*c560*/  ISETP.GT.U32.AND P5, PT, R29, R7, PT ;  /* 0x000000071d00720c */ /* 0x000fe20003fa4070 */
[--C-:B------:R-:W-:Y:S02]  /*c570*/  @!P6 IMAD.IADD R11, R11, 0x1, -R29.reuse ;  /* 0x000000010b0be824 */ /* 0x100fe400078e0a1d */
[--C-:B------:R-:W-:Y:S02]  /*c580*/  @!P4 IMAD.IADD R15, R15, 0x1, -R29.reuse ;  /* 0x000000010f0fc824 */ /* 0x100fe400078e0a1d */
[--C-:B------:R-:W-:Y:S01]  /*c590*/  @!P3 IMAD.IADD R0, R0, 0x1, -R29.reuse ;  /* 0x000000010000b824 */ /* 0x100fe200078e0a1d */
[----:B------:R0:W-:Y:S01]  /*c5a0*/  STL [R1+0x1e0], R11 ;  /* 0x0001e00b01007387 */ /* 0x0001e20000100800 */
[--C-:B------:R-:W-:Y:S01]  /*c5b0*/  @!P2 IMAD.IADD R6, R6, 0x1, -R29.reuse ;  /* 0x000000010606a824 */ /* 0x100fe200078e0a1d */
[----:B------:R-:W-:Y:S01]  /*c5c0*/  ISETP.GT.U32.AND P2, PT, R29, R14, PT ;  /* 0x0000000e1d00720c */ /* 0x000fe20003f44070 */
[--C-:B------:R-:W-:Y:S02]  /*c5d0*/  @!P1 IMAD.IADD R12, R12, 0x1, -R29.reuse ;  /* 0x000000010c0c9824 */ /* 0x100fe400078e0a1d */
[----:B------:R-:W-:-:S02]  /*c5e0*/  @!P0 IMAD.IADD R13, R13, 0x1, -R29 ;  /* 0x000000010d0d8824 */ /* 0x000fc400078e0a1d */
[--C-:B------:R-:W-:Y:S01]  /*c5f0*/  @!P5 IMAD.IADD R7, R7, 0x1, -R29.reuse ;  /* 0x000000010707d824 */ /* 0x100fe200078e0a1d */
[----:B------:R-:W-:Y:S01]  /*c600*/  ISETP.GT.U32.AND P5, PT, R29, R15, PT ;  /* 0x0000000f1d00720c */ /* 0x000fe20003fa4070 */
[----:B0-----:R-:W2:Y:S04]  /*c610*/  LDL.LU R11, [R1+0x1ac] ;  /* 0x0001ac00010b7983 */ /* 0x001ea80000300800 */
[----:B------:R0:W-:Y:S04]  /*c620*/  STL [R1+0x1e4], R0 ;  /* 0x0001e40001007387 */ /* 0x0001e80000100800 */
[----:B------:R-:W3:Y:S04]  /*c630*/  LDL.LU R27, [R1+0x180] ;  /* 0x00018000011b7983 */ /* 0x000ee80000300800 */
[----:B------:R1:W-:Y:S04]  /*c640*/  STL [R1+0x1e8], R12 ;  /* 0x0001e80c01007387 */ /* 0x0003e80000100800 */
[----:B0-----:R-:W4:Y:S04]  /*c650*/  LDL.LU R0, [R1+0x184] ;  /* 0x0001840001007983 */ /* 0x001f280000300800 */
[----:B------:R0:W-:Y:S04]  /*c660*/  STL [R1+0x1ec], R13 ;  /* 0x0001ec0d01007387 */ /* 0x0001e80000100800 */
[----:B-1----:R-:W5:Y:S01]  /*c670*/  LDL.LU R12, [R1+0x188] ;  /* 0x00018800010c7983 */ /* 0x002f620000300800 */
[----:B------:R-:W-:-:S03]  /*c680*/  @!P2 IMAD.IADD R14, R14, 0x1, -R29 ;  /* 0x000000010e0ea824 */ /* 0x000fc600078e0a1d */
[----:B0-----:R-:W2:Y:S01]  /*c690*/  LDL.LU R13, [R1+0x18c] ;  /* 0x00018c00010d7983 */ /* 0x001ea20000300800 */
[----:B------:R-:W-:-:S03]  /*c6a0*/  @!P5 IMAD.IADD R15, R15, 0x1, -R29 ;  /* 0x000000010f0fd824 */ /* 0x000fc600078e0a1d */
[----:B------:R0:W-:Y:S04]  /*c6b0*/  STL [R1+0x1c4], R14 ;  /* 0x0001c40e01007387 */ /* 0x0001e80000100800 */
[----:B0-----:R-:W2:Y:S04]  /*c6c0*/  LDL.LU R14, [R1+0x190] ;  /* 0x00019000010e7983 */ /* 0x001ea80000300800 */
[----:B------:R0:W-:Y:S04]  /*c6d0*/  STL [R1+0x1cc], R15 ;  /* 0x0001cc0f01007387 */ /* 0x0001e80000100800 */
[----:B0-----:R-:W2:Y:S01]  /*c6e0*/  LDL.LU R15, [R1+0x168] ;  /* 0x00016800010f7983 */ /* 0x001ea20000300800 */
[----:B------:R-:W-:-:S02]  /*c6f0*/  ISETP.GT.U32.AND P4, PT, R29, R17, PT ;  /* 0x000000111d00720c */ /* 0x000fc40003f84070 */
[C---:B------:R-:W-:Y:S02]  /*c700*/  ISETP.GT.U32.AND P3, PT, R29.reuse, R2, PT ;  /* 0x000000021d00720c */ /* 0x040fe40003f64070 */
[----:B------:R-:W-:-:S09]  /*c710*/  ISETP.GT.U32.AND P1, PT, R29, R3, PT ;  /* 0x000000031d00720c */ /* 0x000fd20003f24070 */
[----:B------:R-:W-:Y:S01]  /*c720*/  @!P4 IMAD.IADD R17, R17, 0x1, -R29 ;  /* 0x000000011111c824 */ /* 0x000fe200078e0a1d */
[----:B------:R-:W-:-:S04]  /*c730*/  ISETP.GT.U32.AND P4, PT, R29, R20, PT ;  /* 0x000000141d00720c */ /* 0x000fc80003f84070 */
[C---:B------:R-:W-:Y:S01]  /*c740*/  ISETP.GT.U32.AND P6, PT, R29.reuse, R17, PT ;  /* 0x000000111d00720c */ /* 0x040fe20003fc4070 */
[----:B------:R-:W-:Y:S01]  /*c750*/  @!P3 IMAD.IADD R2, R2, 0x1, -R29 ;  /* 0x000000010202b824 */ /* 0x000fe200078e0a1d */
[C---:B------:R-:W-:Y:S02]  /*c760*/  ISETP.GT.U32.AND P0, PT, R29.reuse, R5, PT ;  /* 0x000000051d00720c */ /* 0x040fe40003f04070 */
[----:B------:R-:W-:-:S05]  /*c770*/  ISETP.GT.U32.AND P2, PT, R29, R6, PT ;  /* 0x000000061d00720c */ /* 0x000fca0003f44070 */
[--C-:B------:R-:W-:Y:S02]  /*c780*/  @!P4 IMAD.IADD R20, R20, 0x1, -R29.reuse ;  /* 0x000000011414c824 */ /* 0x100fe400078e0a1d */
[--C-:B------:R-:W-:Y:S01]  /*c790*/  @!P1 IMAD.IADD R3, R3, 0x1, -R29.reuse ;  /* 0x0000000103039824 */ /* 0x100fe200078e0a1d */
[C---:B------:R-:W-:Y:S02]  /*c7a0*/  ISETP.GT.U32.AND P4, PT, R29.reuse, R18, PT ;  /* 0x000000121d00720c */ /* 0x040fe40003f84070 */
[C---:B------:R-:W-:Y:S02]  /*c7b0*/  ISETP.GT.U32.AND P3, PT, R29.reuse, R4, PT ;  /* 0x000000041d00720c */ /* 0x040fe40003f64070 */
[----:B------:R-:W-:Y:S02]  /*c7c0*/  IABS R21, R16 ;  /* 0x0000001000157213 */ /* 0x000fe40000000000 */
[----:B------:R-:W-:Y:S01]  /*c7d0*/  ISETP.GT.U32.AND P1, PT, R29, R8, PT ;  /* 0x000000081d00720c */ /* 0x000fe20003f24070 */
[----:B------:R-:W2:Y:S01]  /*c7e0*/  LDL.LU R16, [R1+0x170] ;  /* 0x0001700001107983 */ /* 0x000ea20000300800 */
[--C-:B------:R-:W-:Y:S01]  /*c7f0*/  @!P6 IMAD.IADD R17, R17, 0x1, -R29.reuse ;  /* 0x000000011111e824 */ /* 0x100fe200078e0a1d */
[----:B------:R-:W-:Y:S01]  /*c800*/  ISETP.GT.U32.AND P5, PT, R29, R7, PT ;  /* 0x000000071d00720c */ /* 0x000fe20003fa4070 */
[----:B------:R-:W-:-:S03]  /*c810*/  @!P0 IMAD.IADD R5, R5, 0x1, -R29 ;  /* 0x0000000105058824 */ /* 0x000fc600078e0a1d */
[--C-:B------:R-:W-:Y:S01]  /*c820*/  @!P4 IMAD.IADD R18, R18, 0x1, -R29.reuse ;  /* 0x000000011212c824 */ /* 0x100fe200078e0a1d */
[C---:B------:R-:W-:Y:S01]  /*c830*/  ISETP.GT.U32.AND P0, PT, R29.reuse, R9, PT ;  /* 0x000000091d00720c */ /* 0x040fe20003f04070 */
[--C-:B------:R-:W-:Y:S01]  /*c840*/  @!P2 IMAD.IADD R6, R6, 0x1, -R29.reuse ;  /* 0x000000010606a824 */ /* 0x100fe200078e0a1d */
[----:B------:R-:W-:Y:S01]  /*c850*/  ISETP.GT.U32.AND P2, PT, R29, R10, PT ;  /* 0x0000000a1d00720c */ /* 0x000fe20003f44070 */
[--C-:B------:R-:W-:Y:S02]  /*c860*/  @!P3 IMAD.IADD R4, R4, 0x1, -R29.reuse ;  /* 0x000000010404b824 */ /* 0x100fe400078e0a1d */
[----:B------:R-:W-:-:S03]  /*c870*/  @!P1 IMAD.IADD R8, R8, 0x1, -R29 ;  /* 0x0000000108089824 */ /* 0x000fc600078e0a1d */
[--C-:B------:R-:W-:Y:S01]  /*c880*/  @!P5 IMAD.IADD R7, R7, 0x1, -R29.reuse ;  /* 0x000000010707d824 */ /* 0x100fe200078e0a1d */
        /* <DEDUP_REMOVED lines=8> */
[----:B------:R1:W-:Y:S04]  /*c910*/  STL [R1+0x1b8], R7 ;  /* 0x0001b80701007387 */ /* 0x0003e80000100800 */
[----:B0-----:R-:W2:Y:S04]  /*c920*/  LDL.LU R17, [R1+0x174] ;  /* 0x0001740001117983 */ /* 0x001ea80000300800 */
[----:B------:R-:W2:Y:S04]  /*c930*/  LDL.LU R2, [R1+0x178] ;  /* 0x0001780001027983 */ /* 0x000ea80000300800 */
[----:B------:R-:W2:Y:S04]  /*c940*/  LDL.LU R5, [R1+0x17c] ;  /* 0x00017c0001057983 */ /* 0x000ea80000300800 */
[----:B------:R-:W2:Y:S04]  /*c950*/  LDL.LU R6, [R1+0x148] ;  /* 0x0001480001067983 */ /* 0x000ea80000300800 */
[----:B-1----:R-:W2:Y:S01]  /*c960*/  LDL.LU R7, [R1+0x14c] ;  /* 0x00014c0001077983 */ /* 0x002ea20000300800 */
[----:B---3--:R-:W-:-:S02]  /*c970*/  ISETP.GT.U32.AND P6, PT, R29, R27, PT ;  /* 0x0000001b1d00720c */ /* 0x008fc40003fc4070 */
[C---:B----4-:R-:W-:Y:S02]  /*c980*/  ISETP.GT.U32.AND P4, PT, R29.reuse, R0, PT ;  /* 0x000000001d00720c */ /* 0x050fe40003f84070 */
[C---:B-----5:R-:W-:Y:S02]  /*c990*/  ISETP.GT.U32.AND P3, PT, R29.reuse, R12, PT ;  /* 0x0000000c1d00720c */ /* 0x060fe40003f64070 */
[----:B--2---:R-:W-:-:S07]  /*c9a0*/  ISETP.GT.U32.AND P1, PT, R29, R13, PT ;  /* 0x0000000d1d00720c */ /* 0x004fce0003f24070 */
[--C-:B------:R-:W-:Y:S01]  /*c9b0*/  @!P6 IMAD.IADD R27, R27, 0x1, -R29.reuse ;  /* 0x000000011b1be824 */ /* 0x100fe200078e0a1d */
[C---:B------:R-:W-:Y:S01]  /*c9c0*/  ISETP.GT.U32.AND P5, PT, R29.reuse, R11, PT ;  /* 0x0000000b1d00720c */ /* 0x040fe20003fa4070 */
[--C-:B------:R-:W-:Y:S01]  /*c9d0*/  @!P4 IMAD.IADD R0, R0, 0x1, -R29.reuse ;  /* 0x000000010000c824 */ /* 0x100fe200078e0a1d */
[C---:B------:R-:W-:Y:S02]  /*c9e0*/  ISETP.GT.U32.AND P6, PT, R29.reuse, R18, PT ;  /* 0x000000121d00720c */ /* 0x040fe40003fc4070 */
[C---:B------:R-:W-:Y:S01]  /*c9f0*/  ISETP.GT.U32.AND P4, PT, R29.reuse, R4, PT ;  /* 0x000000041d00720c */ /* 0x040fe20003f84070 */
[--C-:B------:R-:W-:Y:S01]  /*ca00*/  @!P3 IMAD.IADD R12, R12, 0x1, -R29.reuse ;  /* 0x000000010c0cb824 */ /* 0x100fe200078e0a1d */
[C---:B------:R-:W-:Y:S02]  /*ca10*/  ISETP.GT.U32.AND P3, PT, R29.reuse, R8, PT ;  /* 0x000000081d00720c */ /* 0x040fe40003f64070 */
[----:B------:R-:W-:Y:S01]  /*ca20*/  ISETP.GT.U32.AND P0, PT, R29, R14, PT ;  /* 0x0000000e1d00720c */ /* 0x000fe20003f04070 */
[----:B------:R-:W-:Y:S01]  /*ca30*/  @!P1 IMAD.IADD R13, R13, 0x1, -R29 ;  /* 0x000000010d0d9824 */ /* 0x000fe200078e0a1d */
[----:B------:R-:W-:-:S03]  /*ca40*/  ISETP.GT.U32.AND P1, PT, R29, R9, PT ;  /* 0x000000091d00720c */ /* 0x000fc60003f24070 */
[--C-:B------:R-:W-:Y:S02]  /*ca50*/  @!P5 IMAD.IADD R11, R11, 0x1, -R29.reuse ;  /* 0x000000010b0bd824 */ /* 0x100fe400078e0a1d */
[--C-:B------:R-:W-:Y:S01]  /*ca60*/  @!P6 IMAD.IADD R18, R18, 0x1, -R29.reuse ;  /* 0x000000011212e824 */ /* 0x100fe200078e0a1d */
[----:B------:R-:W-:Y:S01]  /*ca70*/  ISETP.GT.U32.AND P2, PT, R29, R15, PT ;  /* 0x0000000f1d00720c */ /* 0x000fe20003f44070 */
[----:B------:R-:W-:-:S04]  /*ca80*/  @!P4 IMAD.IADD R4, R4, 0x1, -R29 ;  /* 0x000000010404c824 */ /* 0x000fc800078e0a1d */
[--C-:B------:R-:W-:Y:S01]  /*ca90*/  @!P0 IMAD.IADD R14, R14, 0x1, -R29.reuse ;  /* 0x000000010e0e8824 */ /* 0x100fe200078e0a1d */
[----:B------:R-:W-:Y:S01]  /*caa0*/  ISETP.GT.U32.AND P0, PT, R29, R10, PT ;  /* 0x0000000a1d00720c */ /* 0x000fe20003f04070 */
[----:B------:R0:W-:Y:S01]  /*cab0*/  STL [R1+0x1c0], R18 ;  /* 0x0001c01201007387 */ /* 0x0001e20000100800 */
[--C-:B------:R-:W-:Y:S02]  /*cac0*/  @!P3 IMAD.IADD R8, R8, 0x1, -R29.reuse ;  /* 0x000000010808b824 */ /* 0x100fe400078e0a1d */
[----:B------:R-:W-:-:S03]  /*cad0*/  @!P1 IMAD.IADD R9, R9, 0x1, -R29 ;  /* 0x0000000109099824 */ /* 0x000fc600078e0a1d */
[--C-:B------:R-:W-:Y:S01]  /*cae0*/  @!P2 IMAD.IADD R15, R15, 0x1, -R29.reuse ;  /* 0x000000010f0fa824 */ /* 0x100fe200078e0a1d */
[----:B------:R-:W-:Y:S01]  /*caf0*/  ISETP.GT.U32.AND P2, PT, R29, R11, PT ;  /* 0x0000000b1d00720c */ /* 0x000fe20003f44070 */
[----:B0-----:R-:W2:Y:S04]  /*cb00*/  LDL.LU R18, [R1+0x150] ;  /* 0x0001500001127983 */ /* 0x001ea80000300800 */
[----:B------:R0:W-:Y:S04]  /*cb10*/  STL [R1+0x19c], R4 ;  /* 0x00019c0401007387 */ /* 0x0001e80000100800 */
[----:B------:R-:W3:Y:S04]  /*cb20*/  LDL.LU R20, [R1+0x154] ;  /* 0x0001540001147983 */ /* 0x000ee80000300800 */
[----:B------:R1:W-:Y:S04]  /*cb30*/  STL [R1+0x1a0], R8 ;  /* 0x0001a00801007387 */ /* 0x0003e80000100800 */
[----:B------:R-:W4:Y:S04]  /*cb40*/  LDL.LU R3, [R1+0x158] ;  /* 0x0001580001037983 */ /* 0x000f280000300800 */
[----:B------:R-:W-:Y:S04]  /*cb50*/  STL [R1+0x1a4], R9 ;  /* 0x0001a40901007387 */ /* 0x000fe80000100800 */
[----:B0-----:R-:W5:Y:S01]  /*cb60*/  LDL.LU R4, [R1+0x134] ;  /* 0x0001340001047983 */ /* 0x001f620000300800 */
[----:B------:R-:W-:-:S02]  /*cb70*/  @!P0 IMAD.IADD R10, R10, 0x1, -R29 ;  /* 0x000000010a0a8824 */ /* 0x000fc400078e0a1d */
[----:B------:R-:W-:Y:S01]  /*cb80*/  @!P2 IMAD.IADD R11, R11, 0x1, -R29 ;  /* 0x000000010b0ba824 */ /* 0x000fe200078e0a1d */
[----:B-1----:R-:W2:Y:S04]  /*cb90*/  LDL.LU R8, [R1+0x138] ;  /* 0x0001380001087983 */ /* 0x002ea80000300800 */
[----:B------:R-:W-:Y:S04]  /*cba0*/  STL [R1+0x1a8], R10 ;  /* 0x0001a80a01007387 */ /* 0x000fe80000100800 */
[----:B------:R0:W-:Y:S04]  /*cbb0*/  STL [R1+0x1ac], R11 ;  /* 0x0001ac0b01007387 */ /* 0x0001e80000100800 */
[----:B0-----:R-:W2:Y:S04]  /*cbc0*/  LDL.LU R11, [R1+0x13c] ;  /* 0x00013c00010b7983 */ /* 0x001ea80000300800 */
[----:B------:R-:W2:Y:S04]  /*cbd0*/  LDL.LU R9, [R1+0x140] ;  /* 0x0001400001097983 */ /* 0x000ea80000300800 */
[----:B------:R-:W2:Y:S01]  /*cbe0*/  LDL.LU R10, [R1+0x144] ;  /* 0x00014400010a7983 */ /* 0x000ea20000300800 */
[----:B------:R-:W-:-:S02]  /*cbf0*/  ISETP.GT.U32.AND P5, PT, R29, R16, PT ;  /* 0x000000101d00720c */ /* 0x000fc40003fa4070 */
        /* <DEDUP_REMOVED lines=10> */
[C---:B------:R-:W-:Y:S01]  /*cca0*/  ISETP.GT.U32.AND P0, PT, R29.reuse, R14, PT ;  /* 0x0000000e1d00720c */ /* 0x040fe20003f04070 */
        /* <DEDUP_REMOVED lines=10> */
[--C-:B------:R-:W-:Y:S02]  /*cd50*/  @!P2 IMAD.IADD R15, R15, 0x1, -R29.reuse ;  /* 0x000000010f0fa824 */ /* 0x100fe400078e0a1d */
[--C-:B------:R-:W-:Y:S02]  /*cd60*/  @!P3 IMAD.IADD R5, R5, 0x1, -R29.reuse ;  /* 0x000000010505b824 */ /* 0x100fe400078e0a1d */
[--C-:B------:R-:W-:Y:S01]  /*cd70*/  @!P1 IMAD.IADD R6, R6, 0x1, -R29.reuse ;  /* 0x0000000106069824 */ /* 0x100fe200078e0a1d */
[----:B------:R-:W-:Y:S04]  /*cd80*/  STL [R1+0x180], R27 ;  /* 0x0001801b01007387 */ /* 0x000fe80000100800 */
[----:B------:R-:W-:Y:S04]  /*cd90*/  STL [R1+0x184], R0 ;  /* 0x0001840001007387 */ /* 0x000fe80000100800 */
[----:B------:R0:W-:Y:S04]  /*cda0*/  STL [R1+0x188], R12 ;  /* 0x0001880c01007387 */ /* 0x0001e80000100800 */
[----:B------:R1:W-:Y:S01]  /*cdb0*/  STL [R1+0x18c], R13 ;  /* 0x00018c0d01007387 */ /* 0x0003e20000100800 */
[----:B------:R-:W-:-:S03]  /*cdc0*/  @!P0 IMAD.IADD R7, R7, 0x1, -R29 ;  /* 0x0000000107078824 */ /* 0x000fc600078e0a1d */
[----:B------:R1:W-:Y:S04]  /*cdd0*/  STL [R1+0x190], R14 ;  /* 0x0001900e01007387 */ /* 0x0003e80000100800 */
[----:B0-----:R-:W2:Y:S04]  /*cde0*/  LDL.LU R12, [R1+0x10c] ;  /* 0x00010c00010c7983 */ /* 0x001ea80000300800 */
[----:B------:R0:W-:Y:S04]  /*cdf0*/  STL [R1+0x168], R15 ;  /* 0x0001680f01007387 */ /* 0x0001e80000100800 */
[----:B-1----:R-:W2:Y:S04]  /*ce00*/  LDL.LU R13, [R1+0x110] ;  /* 0x00011000010d7983 */ /* 0x002ea80000300800 */
[----:B------:R-:W2:Y:S04]  /*ce10*/  LDL.LU R14, [R1+0x114] ;  /* 0x00011400010e7983 */ /* 0x000ea80000300800 */
[----:B------:R1:W-:Y:S04]  /*ce20*/  STL [R1+0x170], R16 ;  /* 0x0001701001007387 */ /* 0x0003e80000100800 */
[----:B0-----:R-:W2:Y:S04]  /*ce30*/  LDL.LU R15, [R1+0x118] ;  /* 0x00011800010f7983 */ /* 0x001ea80000300800 */
[----:B-1----:R-:W2:Y:S01]  /*ce40*/  LDL.LU R16, [R1+0x11c] ;  /* 0x00011c0001107983 */ /* 0x002ea20000300800 */
[----:B---3--:R-:W-:-:S02]  /*ce50*/  ISETP.GT.U32.AND P6, PT, R29, R20, PT ;  /* 0x000000141d00720c */ /* 0x008fc40003fc4070 */
[C---:B----4-:R-:W-:Y:S02]  /*ce60*/  ISETP.GT.U32.AND P5, PT, R29.reuse, R3, PT ;  /* 0x000000031d00720c */ /* 0x050fe40003fa4070 */
[----:B-----5:R-:W-:-:S09]  /*ce70*/  ISETP.GT.U32.AND P4, PT, R29, R4, PT ;  /* 0x000000041d00720c */ /* 0x020fd20003f84070 */
[--C-:B------:R-:W-:Y:S01]  /*ce80*/  @!P6 IMAD.IADD R20, R20, 0x1, -R29.reuse ;  /* 0x000000011414e824 */ /* 0x100fe200078e0a1d */
[C---:B--2---:R-:W-:Y:S02]  /*ce90*/  ISETP.GT.U32.AND P2, PT, R29.reuse, R18, PT ;  /* 0x000000121d00720c */ /* 0x044fe40003f44070 */
        /* <DEDUP_REMOVED lines=9> */
[--C-:B------:R-:W-:Y:S01]  /*cf30*/  @!P6 IMAD.IADD R17, R17, 0x1, -R29.reuse ;  /* 0x000000011111e824 */ /* 0x100fe200078e0a1d */
[C---:B------:R-:W-:Y:S01]  /*cf40*/  ISETP.GT.U32.AND P2, PT, R29.reuse, R10, PT ;  /* 0x0000000a1d00720c */ /* 0x040fe20003f44070 */
[--C-:B------:R-:W-:Y:S01]  /*cf50*/  @!P3 IMAD.IADD R8, R8, 0x1, -R29.reuse ;  /* 0x000000010808b824 */ /* 0x100fe200078e0a1d */
[----:B------:R-:W-:Y:S01]  /*cf60*/  ISETP.GT.U32.AND P3, PT, R29, R6, PT ;  /* 0x000000061d00720c */ /* 0x000fe20003f64070 */
[----:B------:R-:W-:-:S04]  /*cf70*/  @!P5 IMAD.IADD R2, R2, 0x1, -R29 ;  /* 0x000000010202d824 */ /* 0x000fc800078e0a1d */
[--C-:B------:R-:W-:Y:S01]  /*cf80*/  @!P1 IMAD.IADD R11, R11, 0x1, -R29.reuse ;  /* 0x000000010b0b9824 */ /* 0x100fe200078e0a1d */
[----:B------:R-:W-:Y:S01]  /*cf90*/  ISETP.GT.U32.AND P1, PT, R29, R7, PT ;  /* 0x000000071d00720c */ /* 0x000fe20003f24070 */
[----:B------:R0:W-:Y:S01]  /*cfa0*/  STL [R1+0x174], R17 ;  /* 0x0001741101007387 */ /* 0x0001e20000100800 */
[--C-:B------:R-:W-:Y:S02]  /*cfb0*/  @!P4 IMAD.IADD R5, R5, 0x1, -R29.reuse ;  /* 0x000000010505c824 */ /* 0x100fe400078e0a1d */
[--C-:B------:R-:W-:Y:S01]  /*cfc0*/  @!P0 IMAD.IADD R9, R9, 0x1, -R29.reuse ;  /* 0x0000000109098824 */ /* 0x100fe200078e0a1d */
[----:B------:R-:W-:Y:S01]  /*cfd0*/  ISETP.GT.U32.AND P0, PT, R29, R18, PT ;  /* 0x000000121d00720c */ /* 0x000fe20003f04070 */
[----:B0-----:R-:W2:Y:S04]  /*cfe0*/  LDL.LU R17, [R1+0xf4] ;  /* 0x0000f40001117983 */ /* 0x001ea80000300800 */
[----:B------:R-:W3:Y:S04]  /*cff0*/  LDL.LU R27, [R1+0xfc] ;  /* 0x0000fc00011b7983 */ /* 0x000ee80000300800 */
[----:B------:R0:W-:Y:S04]  /*d000*/  STL [R1+0x178], R2 ;  /* 0x0001780201007387 */ /* 0x0001e80000100800 */
[----:B------:R-:W4:Y:S01]  /*d010*/  LDL.LU R0, [R1+0x100] ;  /* 0x0001000001007983 */ /* 0x000f220000300800 */
[----:B------:R-:W-:-:S03]  /*d020*/  @!P2 IMAD.IADD R10, R10, 0x1, -R29 ;  /* 0x000000010a0aa824 */ /* 0x000fc600078e0a1d */
[----:B------:R1:W-:Y:S01]  /*d030*/  STL [R1+0x17c], R5 ;  /* 0x00017c0501007387 */ /* 0x0003e20000100800 */
[----:B------:R-:W-:-:S03]  /*d040*/  ISETP.GT.U32.AND P2, PT, R29, R20, PT ;  /* 0x000000141d00720c */ /* 0x000fc60003f44070 */
[----:B0-----:R-:W5:Y:S01]  /*d050*/  LDL.LU R2, [R1+0x104] ;  /* 0x0001040001027983 */ /* 0x001f620000300800 */
[C---:B------:R-:W-:Y:S01]  /*d060*/  ISETP.GT.U32.AND P6, PT, R29.reuse, R3, PT ;  /* 0x000000031d00720c */ /* 0x040fe20003fc4070 */
[--C-:B------:R-:W-:Y:S01]  /*d070*/  @!P3 IMAD.IADD R6, R6, 0x1, -R29.reuse ;  /* 0x000000010606b824 */ /* 0x100fe200078e0a1d */
[----:B------:R-:W-:Y:S01]  /*d080*/  ISETP.GT.U32.AND P5, PT, R29, R4, PT ;  /* 0x000000041d00720c */ /* 0x000fe20003fa4070 */
[----:B-1----:R-:W2:Y:S01]  /*d090*/  LDL.LU R5, [R1+0x108] ;  /* 0x0001080001057983 */ /* 0x002ea20000300800 */
[--C-:B------:R-:W-:Y:S01]  /*d0a0*/  @!P1 IMAD.IADD R7, R7, 0x1, -R29.reuse ;  /* 0x0000000107079824 */ /* 0x100fe200078e0a1d */
[C---:B------:R-:W-:Y:S02]  /*d0b0*/  ISETP.GT.U32.AND P1, PT, R29.reuse, R11, PT ;  /* 0x0000000b1d00720c */ /* 0x040fe40003f24070 */
[----:B------:R-:W-:Y:S01]  /*d0c0*/  ISETP.GT.U32.AND P3, PT, R29, R8, PT ;  /* 0x000000081d00720c */ /* 0x000fe20003f64070 */
[----:B------:R0:W-:Y:S01]  /*d0d0*/  STL [R1+0x148], R6 ;  /* 0x0001480601007387 */ /* 0x0001e20000100800 */
[----:B------:R-:W-:-:S02]  /*d0e0*/  @!P0 IMAD.IADD R18, R18, 0x1, -R29 ;  /* 0x0000000112128824 */ /* 0x000fc400078e0a1d */
[--C-:B------:R-:W-:Y:S01]  /*d0f0*/  @!P2 IMAD.IADD R20, R20, 0x1, -R29.reuse ;  /* 0x000000011414a824 */ /* 0x100fe200078e0a1d */
[----:B0-----:R-:W2:Y:S01]  /*d100*/  LDL.LU R6, [R1+0xd0] ;  /* 0x0000d00001067983 */ /* 0x001ea20000300800 */
[--C-:B------:R-:W-:Y:S02]  /*d110*/  @!P6 IMAD.IADD R3, R3, 0x1, -R29.reuse ;  /* 0x000000010303e824 */ /* 0x100fe400078e0a1d */
[--C-:B------:R-:W-:Y:S01]  /*d120*/  @!P5 IMAD.IADD R4, R4, 0x1, -R29.reuse ;  /* 0x000000010404d824 */ /* 0x100fe200078e0a1d */
[----:B------:R0:W-:Y:S02]  /*d130*/  STL [R1+0x14c], R7 ;  /* 0x00014c0701007387 */ /* 0x0001e40000100800 */
[--C-:B------:R-:W-:Y:S02]  /*d140*/  @!P1 IMAD.IADD R11, R11, 0x1, -R29.reuse ;  /* 0x000000010b0b9824 */ /* 0x100fe400078e0a1d */
[----:B------:R-:W-:Y:S01]  /*d150*/  @!P3 IMAD.IADD R8, R8, 0x1, -R29 ;  /* 0x000000010808b824 */ /* 0x000fe200078e0a1d */
[----:B0-----:R-:W2:Y:S04]  /*d160*/  LDL.LU R7, [R1+0xd4] ;  /* 0x0000d40001077983 */ /* 0x001ea80000300800 */
[----:B------:R0:W-:Y:S04]  /*d170*/  STL [R1+0x150], R18 ;  /* 0x0001501201007387 */ /* 0x0001e80000100800 */
[----:B0-----:R-:W2:Y:S04]  /*d180*/  LDL.LU R18, [R1+0xd8] ;  /* 0x0000d80001127983 */ /* 0x001ea80000300800 */
[----:B------:R-:W-:Y:S04]  /*d190*/  STL [R1+0x154], R20 ;  /* 0x0001541401007387 */ /* 0x000fe80000100800 */
[----:B------:R-:W-:Y:S04]  /*d1a0*/  STL [R1+0x158], R3 ;  /* 0x0001580301007387 */ /* 0x000fe80000100800 */
[----:B------:R-:W-:Y:S04]  /*d1b0*/  STL [R1+0x134], R4 ;  /* 0x0001340401007387 */ /* 0x000fe80000100800 */
[----:B------:R0:W-:Y:S04]  /*d1c0*/  STL [R1+0x13c], R11 ;  /* 0x00013c0b01007387 */ /* 0x0001e80000100800 */
[----:B------:R1:W-:Y:S04]  /*d1d0*/  STL [R1+0x138], R8 ;  /* 0x0001380801007387 */ /* 0x0003e80000100800 */
[----:B0-----:R-:W2:Y:S01]  /*d1e0*/  LDL R11, [R1+0x1df4] ;  /* 0x001df400010b7983 */ /* 0x001ea20000100800 */
[----:B------:R-:W-:-:S02]  /*d1f0*/  ISETP.GT.U32.AND P4, PT, R29, R10, PT ;  /* 0x0000000a1d00720c */ /* 0x000fc40003f84070 */
[C---:B------:R-:W-:Y:S01]  /*d200*/  ISETP.GT.U32.AND P2, PT, R29.reuse, R12, PT ;  /* 0x0000000c1d00720c */ /* 0x040fe20003f44070 */
[----:B-1----:R-:W2:Y:S01]  /*d210*/  LDL.LU R8, [R1+0xdc] ;  /* 0x0000dc0001087983 */ /* 0x002ea20000300800 */
[C---:B------:R-:W-:Y:S02]  /*d220*/  ISETP.GT.U32.AND P6, PT, R29.reuse, R13, PT ;  /* 0x0000000d1d00720c */ /* 0x040fe40003fc4070 */
[C---:B------:R-:W-:Y:S02]  /*d230*/  ISETP.GT.U32.AND P5, PT, R29.reuse, R14, PT ;  /* 0x0000000e1d00720c */ /* 0x040fe40003fa4070 */
[----:B------:R-:W-:-:S05]  /*d240*/  ISETP.GT.U32.AND P3, PT, R29, R15, PT ;  /* 0x0000000f1d00720c */ /* 0x000fca0003f64070 */
[--C-:B------:R-:W-:Y:S02]  /*d250*/  @!P4 IMAD.IADD R10, R10, 0x1, -R29.reuse ;  /* 0x000000010a0ac824 */ /* 0x100fe400078e0a1d */
[--C-:B------:R-:W-:Y:S02]  /*d260*/  @!P2 IMAD.IADD R12, R12, 0x1, -R29.reuse ;  /* 0x000000010c0ca824 */ /* 0x100fe400078e0a1d */
[--C-:B------:R-:W-:Y:S01]  /*d270*/  @!P6 IMAD.IADD R13, R13, 0x1, -R29.reuse ;  /* 0x000000010d0de824 */ /* 0x100fe200078e0a1d */
[C---:B------:R-:W-:Y:S01]  /*d280*/  ISETP.GT.U32.AND P0, PT, R29.reuse, R9, PT ;  /* 0x000000091d00720c */ /* 0x040fe20003f04070 */
[--C-:B------:R-:W-:Y:S01]  /*d290*/  @!P5 IMAD.IADD R14, R14, 0x1, -R29.reuse ;  /* 0x000000010e0ed824 */ /* 0x100fe200078e0a1d */
[----:B------:R-:W-:Y:S01]  /*d2a0*/  ISETP.GT.U32.AND P1, PT, R29, R16, PT ;  /* 0x000000101d00720c */ /* 0x000fe20003f24070 */
[----:B------:R-:W-:-:S10]  /*d2b0*/  @!P3 IMAD.IADD R15, R15, 0x1, -R29 ;  /* 0x000000010f0fb824 */ /* 0x000fd400078e0a1d */
[--C-:B------:R-:W-:Y:S02]  /*d2c0*/  @!P0 IMAD.IADD R9, R9, 0x1, -R29.reuse ;  /* 0x0000000109098824 */ /* 0x100fe400078e0a1d */
[----:B------:R-:W-:-:S03]  /*d2d0*/  @!P1 IMAD.IADD R16, R16, 0x1, -R29 ;  /* 0x0000000110109824 */ /* 0x000fc600078e0a1d */
[----:B------:R0:W-:Y:S04]  /*d2e0*/  STL [R1+0x140], R9 ;  /* 0x0001400901007387 */ /* 0x0001e80000100800 */
[----:B------:R-:W2:Y:S04]  /*d2f0*/  LDL.LU R3, [R1+0xe0] ;  /* 0x0000e00001037983 */ /* 0x000ea80000300800 */
[----:B------:R-:W-:Y:S04]  /*d300*/  STL [R1+0x144], R10 ;  /* 0x0001440a01007387 */ /* 0x000fe80000100800 */
[----:B------:R-:W2:Y:S04]  /*d310*/  LDL.LU R4, [R1+0xbc] ;  /* 0x0000bc0001047983 */ /* 0x000ea80000300800 */
[----:B0-----:R-:W2:Y:S01]  /*d320*/  LDL.LU R9, [R1+0xc0] ;  /* 0x0000c00001097983 */ /* 0x001ea20000300800 */
[----:B---3--:R-:W-:-:S02]  /*d330*/  ISETP.GT.U32.AND P4, PT, R29, R27, PT ;  /* 0x0000001b1d00720c */ /* 0x008fc40003f84070 */
[C---:B----4-:R-:W-:Y:S02]  /*d340*/  ISETP.GT.U32.AND P2, PT, R29.reuse, R0, PT ;  /* 0x000000001d00720c */ /* 0x050fe40003f44070 */
[C---:B-----5:R-:W-:Y:S02]  /*d350*/  ISETP.GT.U32.AND P6, PT, R29.reuse, R2, PT ;  /* 0x000000021d00720c */ /* 0x060fe40003fc4070 */
[----:B--2---:R-:W-:-:S07]  /*d360*/  ISETP.GT.U32.AND P5, PT, R29, R5, PT ;  /* 0x000000051d00720c */ /* 0x004fce0003fa4070 */
[--C-:B------:R-:W-:Y:S01]  /*d370*/  @!P4 IMAD.IADD R27, R27, 0x1, -R29.reuse ;  /* 0x000000011b1bc824 */ /* 0x100fe200078e0a1d */
[C---:B------:R-:W-:Y:S01]  /*d380*/  ISETP.GT.U32.AND P4, PT, R29.reuse, R12, PT ;  /* 0x0000000c1d00720c */ /* 0x040fe20003f84070 */
[--C-:B------:R-:W-:Y:S01]  /*d390*/  @!P2 IMAD.IADD R0, R0, 0x1, -R29.reuse ;  /* 0x000000010000a824 */ /* 0x100fe200078e0a1d */
[C---:B------:R-:W-:Y:S01]  /*d3a0*/  ISETP.GT.U32.AND P2, PT, R29.reuse, R13, PT ;  /* 0x0000000d1d00720c */ /* 0x040fe20003f44070 */
[--C-:B------:R-:W-:Y:S01]  /*d3b0*/  @!P6 IMAD.IADD R2, R2, 0x1, -R29.reuse ;  /* 0x000000010202e824 */ /* 0x100fe200078e0a1d */
[C---:B------:R-:W-:Y:S02]  /*d3c0*/  ISETP.GT.U32.AND P6, PT, R29.reuse, R14, PT ;  /* 0x0000000e1d00720c */ /* 0x040fe40003fc4070 */
[----:B------:R-:W-:Y:S01]  /*d3d0*/  ISETP.GT.U32.AND P3, PT, R29, R6, PT ;  /* 0x000000061d00720c */ /* 0x000fe20003f64070 */
[----:B------:R-:W-:Y:S01]  /*d3e0*/  @!P5 IMAD.IADD R5, R5, 0x1, -R29 ;  /* 0x000000010505d824 */ /* 0x000fe200078e0a1d */
[----:B------:R-:W-:-:S05]  /*d3f0*/  ISETP.GT.U32.AND P5, PT, R29, R15, PT ;  /* 0x0000000f1d00720c */ /* 0x000fca0003fa4070 */
[--C-:B------:R-:W-:Y:S02]  /*d400*/  @!P4 IMAD.IADD R12, R12, 0x1, -R29.reuse ;  /* 0x000000010c0cc824 */ /* 0x100fe400078e0a1d */
[--C-:B------:R-:W-:Y:S02]  /*d410*/  @!P2 IMAD.IADD R13, R13, 0x1, -R29.reuse ;  /* 0x000000010d0da824 */ /* 0x100fe400078e0a1d */
[--C-:B------:R-:W-:Y:S02]  /*d420*/  @!P6 IMAD.IADD R14, R14, 0x1, -R29.reuse ;  /* 0x000000010e0ee824 */ /* 0x100fe400078e0a1d */
[--C-:B------:R-:W-:Y:S01]  /*d430*/  @!P3 IMAD.IADD R6, R6, 0x1, -R29.reuse ;  /* 0x000000010606b824 */ /* 0x100fe200078e0a1d */
[----:B------:R-:W-:Y:S01]  /*d440*/  ISETP.GT.U32.AND P3, PT, R29, R16, PT ;  /* 0x000000101d00720c */ /* 0x000fe20003f64070 */
[----:B------:R-:W-:-:S12]  /*d450*/  @!P5 IMAD.IADD R15, R15, 0x1, -R29 ;  /* 0x000000010f0fd824 */ /* 0x000fd800078e0a1d */
        /* <DEDUP_REMOVED lines=8> */
[----:B------:R-:W5:Y:S04]  /*d4e0*/  LDL.LU R10, [R1+0xa8] ;  /* 0x0000a800010a7983 */ /* 0x000f680000300800 */
[----:B------:R1:W-:Y:S04]  /*d4f0*/  STL [R1+0x118], R15 ;  /* 0x0001180f01007387 */ /* 0x0003e80000100800 */
[----:B0-----:R-:W3:Y:S04]  /*d500*/  LDL.LU R13, [R1+0xac] ;  /* 0x0000ac00010d7983 */ /* 0x001ee80000300800 */
[----:B-1----:R-:W3:Y:S04]  /*d510*/  LDL.LU R14, [R1+0xb0] ;  /* 0x0000b000010e7983 */ /* 0x002ee80000300800 */
[----:B------:R0:W-:Y:S04]  /*d520*/  STL [R1+0x11c], R16 ;  /* 0x00011c1001007387 */ /* 0x0001e80000100800 */
[----:B------:R-:W3:Y:S01]  /*d530*/  LDL.LU R15, [R1+0xb4] ;  /* 0x0000b400010f7983 */ /* 0x000ee20000300800 */
[----:B------:R-:W-:-:S02]  /*d540*/  ISETP.GT.U32.AND P0, PT, R29, R17, PT ;  /* 0x000000111d00720c */ /* 0x000fc40003f04070 */
[C---:B------:R-:W-:Y:S02]  /*d550*/  ISETP.GT.U32.AND P1, PT, R29.reuse, R7, PT ;  /* 0x000000071d00720c */ /* 0x040fe40003f24070 */
[----:B------:R-:W-:Y:S01]  /*d560*/  ISETP.GT.U32.AND P2, PT, R29, R0, PT ;  /* 0x000000001d00720c */ /* 0x000fe20003f44070 */
[----:B0-----:R-:W3:Y:S08]  /*d570*/  LDL.LU R16, [R1+0xb8] ;  /* 0x0000b80001107983 */ /* 0x001ef00000300800 */
[--C-:B------:R-:W-:Y:S01]  /*d580*/  @!P0 IMAD.IADD R17, R17, 0x1, -R29.reuse ;  /* 0x0000000111118824 */ /* 0x100fe200078e0a1d */
[----:B------:R-:W-:Y:S01]  /*d590*/  ISETP.GT.U32.AND P0, PT, R29, R18, PT ;  /* 0x000000121d00720c */ /* 0x000fe20003f04070 */
[----:B------:R-:W-:-:S03]  /*d5a0*/  @!P1 IMAD.IADD R7, R7, 0x1, -R29 ;  /* 0x0000000107079824 */ /* 0x000fc600078e0a1d */
[C---:B------:R-:W-:Y:S02]  /*d5b0*/  ISETP.GT.U32.AND P1, PT, R29.reuse, R17, PT ;  /* 0x000000111d00720c */ /* 0x040fe40003f24070 */
[----:B------:R-:W-:-:S07]  /*d5c0*/  ISETP.GT.U32.AND P4, PT, R29, R2, PT ;  /* 0x000000021d00720c */ /* 0x000fce0003f84070 */
[--C-:B------:R-:W-:Y:S01]  /*d5d0*/  @!P0 IMAD.IADD R18, R18, 0x1, -R29.reuse ;  /* 0x0000000112128824 */ /* 0x100fe200078e0a1d */
[C---:B------:R-:W-:Y:S02]  /*d5e0*/  ISETP.GT.U32.AND P0, PT, R29.reuse, R27, PT ;  /* 0x0000001b1d00720c */ /* 0x040fe40003f04070 */
[----:B------:R-:W-:Y:S01]  /*d5f0*/  ISETP.GT.U32.AND P5, PT, R29, R5, PT ;  /* 0x000000051d00720c */ /* 0x000fe20003fa4070 */
[--C-:B------:R-:W-:Y:S01]  /*d600*/  @!P1 IMAD.IADD R17, R17, 0x1, -R29.reuse ;  /* 0x0000000111119824 */ /* 0x100fe200078e0a1d */
[C---:B------:R-:W-:Y:S01]  /*d610*/  ISETP.GT.U32.AND P1, PT, R29.reuse, R18, PT ;  /* 0x000000121d00720c */ /* 0x040fe20003f24070 */
[--C-:B------:R-:W-:Y:S01]  /*d620*/  @!P2 IMAD.IADD R0, R0, 0x1, -R29.reuse ;  /* 0x000000010000a824 */ /* 0x100fe200078e0a1d */
[C---:B------:R-:W-:Y:S01]  /*d630*/  ISETP.GT.U32.AND P2, PT, R29.reuse, R3, PT ;  /* 0x000000031d00720c */ /* 0x040fe20003f44070 */
[----:B------:R-:W-:Y:S01]  /*d640*/  @!P4 IMAD.IADD R2, R2, 0x1, -R29 ;  /* 0x000000010202c824 */ /* 0x000fe200078e0a1d */
[----:B------:R-:W-:-:S05]  /*d650*/  ISETP.GT.U32.AND P4, PT, R29, R4, PT ;  /* 0x000000041d00720c */ /* 0x000fca0003f84070 */
[--C-:B------:R-:W-:Y:S01]  /*d660*/  @!P0 IMAD.IADD R27, R27, 0x1, -R29.reuse ;  /* 0x000000011b1b8824 */ /* 0x100fe200078e0a1d */
[C---:B------:R-:W-:Y:S02]  /*d670*/  ISETP.GT.U32.AND P0, PT, R29.reuse, R8, PT ;  /* 0x000000081d00720c */ /* 0x040fe40003f04070 */
[----:B------:R-:W-:Y:S01]  /*d680*/  ISETP.GT.U32.AND P3, PT, R29, R6, PT ;  /* 0x000000061d00720c */ /* 0x000fe20003f64070 */
[--C-:B------:R-:W-:Y:S01]  /*d690*/  @!P5 IMAD.IADD R5, R5, 0x1, -R29.reuse ;  /* 0x000000010505d824 */ /* 0x100fe200078e0a1d */
[----:B------:R-:W-:Y:S01]  /*d6a0*/  ISETP.GT.U32.AND P5, PT, R29, R9, PT ;  /* 0x000000091d00720c */ /* 0x000fe20003fa4070 */
[--C-:B------:R-:W-:Y:S01]  /*d6b0*/  @!P1 IMAD.IADD R18, R18, 0x1, -R29.reuse ;  /* 0x0000000112129824 */ /* 0x100fe200078e0a1d */
[----:B------:R0:W-:Y:S01]  /*d6c0*/  STL [R1+0xf4], R17 ;  /* 0x0000f41101007387 */ /* 0x0001e20000100800 */
[--C-:B------:R-:W-:Y:S01]  /*d6d0*/  @!P2 IMAD.IADD R3, R3, 0x1, -R29.reuse ;  /* 0x000000010303a824 */ /* 0x100fe200078e0a1d */
[----:B------:R-:W-:Y:S01]  /*d6e0*/  ISETP.GT.U32.AND P6, PT, R29, R7, PT ;  /* 0x000000071d00720c */ /* 0x000fe20003fc4070 */
[----:B------:R-:W-:-:S04]  /*d6f0*/  @!P4 IMAD.IADD R4, R4, 0x1, -R29 ;  /* 0x000000010404c824 */ /* 0x000fc800078e0a1d */
[--C-:B------:R-:W-:Y:S01]  /*d700*/  @!P0 IMAD.IADD R8, R8, 0x1, -R29.reuse ;  /* 0x0000000108088824 */ /* 0x100fe200078e0a1d */
[----:B0-----:R-:W3:Y:S01]  /*d710*/  LDL.LU R17, [R1+0x98] ;  /* 0x0000980001117983 */ /* 0x001ee20000300800 */
[--C-:B------:R-:W-:Y:S02]  /*d720*/  @!P3 IMAD.IADD R6, R6, 0x1, -R29.reuse ;  /* 0x000000010606b824 */ /* 0x100fe400078e0a1d */
[--C-:B------:R-:W-:Y:S01]  /*d730*/  @!P5 IMAD.IADD R9, R9, 0x1, -R29.reuse ;  /* 0x000000010909d824 */ /* 0x100fe200078e0a1d */
[----:B------:R-:W-:Y:S03]  /*d740*/  STL [R1+0xfc], R27 ;  /* 0x0000fc1b01007387 */ /* 0x000fe60000100800 */
[----:B------:R-:W-:Y:S01]  /*d750*/  @!P6 IMAD.IADD R7, R7, 0x1, -R29 ;  /* 0x000000010707e824 */ /* 0x000fe200078e0a1d */
[----:B------:R-:W-:Y:S04]  /*d760*/  STL [R1+0x100], R0 ;  /* 0x0001000001007387 */ /* 0x000fe80000100800 */
[----:B------:R-:W-:Y:S04]  /*d770*/  STL [R1+0x104], R2 ;  /* 0x0001040201007387 */ /* 0x000fe80000100800 */
[----:B------:R-:W-:Y:S04]  /*d780*/  STL [R1+0x108], R5 ;  /* 0x0001080501007387 */ /* 0x000fe80000100800 */
[----:B------:R-:W-:Y:S04]  /*d790*/  STL [R1+0xd0], R6 ;  /* 0x0000d00601007387 */ /* 0x000fe80000100800 */
[----:B------:R0:W-:Y:S04]  /*d7a0*/  STL [R1+0xd8], R18 ;  /* 0x0000d81201007387 */ /* 0x0001e80000100800 */
[----:B------:R1:W-:Y:S04]  /*d7b0*/  STL [R1+0xd4], R7 ;  /* 0x0000d40701007387 */ /* 0x0003e80000100800 */
[----:B0-----:R-:W3:Y:S04]  /*d7c0*/  LDL.LU R18, [R1+0x9c] ;  /* 0x00009c0001127983 */ /* 0x001ee80000300800 */
[----:B------:R-:W3:Y:S04]  /*d7d0*/  LDL.LU R27, [R1+0xa0] ;  /* 0x0000a000011b7983 */ /* 0x000ee80000300800 */
[----:B------:R-:W3:Y:S04]  /*d7e0*/  LDL.LU R5, [R1+0xa4] ;  /* 0x0000a40001057983 */ /* 0x000ee80000300800 */
[----:B------:R-:W3:Y:S04]  /*d7f0*/  LDL.LU R6, [R1+0x1f0] ;  /* 0x0001f00001067983 */ /* 0x000ee80000300800 */
[----:B-1----:R-:W3:Y:S01]  /*d800*/  LDL.LU R7, [R1+0x88] ;  /* 0x0000880001077983 */ /* 0x002ee20000300800 */
[----:B--2---:R-:W-:-:S02]  /*d810*/  ISETP.GT.U32.AND P3, PT, R29, R11, PT ;  /* 0x0000000b1d00720c */ /* 0x004fc40003f64070 */
[C---:B----4-:R-:W-:Y:S02]  /*d820*/  ISETP.GT.U32.AND P1, PT, R29.reuse, R26, PT ;  /* 0x0000001a1d00720c */ /* 0x050fe40003f24070 */
[C---:B-----5:R-:W-:Y:S02]  /*d830*/  ISETP.GT.U32.AND P0, PT, R29.reuse, R10, PT ;  /* 0x0000000a1d00720c */ /* 0x060fe40003f04070 */
[C---:B---3--:R-:W-:Y:S02]  /*d840*/  ISETP.GT.U32.AND P2, PT, R29.reuse, R13, PT ;  /* 0x0000000d1d00720c */ /* 0x048fe40003f44070 */
[----:B------:R-:W-:-:S07]  /*d850*/  ISETP.GT.U32.AND P4, PT, R29, R14, PT ;  /* 0x0000000e1d00720c */ /* 0x000fce0003f84070 */
[--C-:B------:R-:W-:Y:S01]  /*d860*/  @!P1 IMAD.IADD R26, R26, 0x1, -R29.reuse ;  /* 0x000000011a1a9824 */ /* 0x100fe200078e0a1d */
[C---:B------:R-:W-:Y:S01]  /*d870*/  ISETP.GT.U32.AND P1, PT, R29.reuse, R8, PT ;  /* 0x000000081d00720c */ /* 0x040fe20003f24070 */
[--C-:B------:R-:W-:Y:S01]  /*d880*/  @!P0 IMAD.IADD R10, R10, 0x1, -R29.reuse ;  /* 0x000000010a0a8824 */ /* 0x100fe200078e0a1d */
[C---:B------:R-:W-:Y:S02]  /*d890*/  ISETP.GT.U32.AND P0, PT, R29.reuse, R3, PT ;  /* 0x000000031d00720c */ /* 0x040fe40003f04070 */
[----:B------:R-:W-:Y:S01]  /*d8a0*/  ISETP.GT.U32.AND P5, PT, R29, R15, PT ;  /* 0x0000000f1d00720c */ /* 0x000fe20003fa4070 */
[--C-:B------:R-:W-:Y:S01]  /*d8b0*/  @!P2 IMAD.IADD R13, R13, 0x1, -R29.reuse ;  /* 0x000000010d0da824 */ /* 0x100fe200078e0a1d */
[C---:B------:R-:W-:Y:S01]  /*d8c0*/  ISETP.GT.U32.AND P2, PT, R29.reuse, R4, PT ;  /* 0x000000041d00720c */ /* 0x040fe20003f44070 */
[--C-:B------:R-:W-:Y:S01]  /*d8d0*/  @!P4 IMAD.IADD R14, R14, 0x1, -R29.reuse ;  /* 0x000000010e0ec824 */ /* 0x100fe200078e0a1d */
[----:B------:R-:W-:Y:S01]  /*d8e0*/  ISETP.GT.U32.AND P4, PT, R29, R9, PT ;  /* 0x000000091d00720c */ /* 0x000fe20003f84070 */
[----:B------:R-:W-:-:S04]  /*d8f0*/  @!P3 IMAD.IADD R11, R11, 0x1, -R29 ;  /* 0x000000010b0bb824 */ /* 0x000fc800078e0a1d */
[----:B------:R-:W-:-:S04]  /*d900*/  @!P1 IMAD.IADD R8, R8, 0x1, -R29 ;  /* 0x0000000108089824 */ /* 0x000fc800078e0a1d */
[--C-:B------:R-:W-:Y:S01]  /*d910*/  @!P5 IMAD.IADD R15, R15, 0x1, -R29.reuse ;  /* 0x000000010f0fd824 */ /* 0x100fe200078e0a1d */
[----:B------:R-:W-:Y:S01]  /*d920*/  ISETP.GT.U32.AND P5, PT, R29, R11, PT ;  /* 0x0000000b1d00720c */ /* 0x000fe20003fa4070 */
[--C-:B------:R-:W-:Y:S01]  /*d930*/  @!P0 IMAD.IADD R3, R3, 0x1, -R29.reuse ;  /* 0x0000000103038824 */ /* 0x100fe200078e0a1d */
[----:B------:R0:W-:Y:S01]  /*d940*/  STL [R1+0xdc], R8 ;  /* 0x0000dc0801007387 */ /* 0x0001e20000100800 */
[--C-:B------:R-:W-:Y:S02]  /*d950*/  @!P2 IMAD.IADD R4, R4, 0x1, -R29.reuse ;  /* 0x000000010404a824 */ /* 0x100fe400078e0a1d */
[--C-:B------:R-:W-:Y:S01]  /*d960*/  @!P4 IMAD.IADD R9, R9, 0x1, -R29.reuse ;  /* 0x000000010909c824 */ /* 0x100fe200078e0a1d */
[----:B0-----:R-:W2:Y:S04]  /*d970*/  LDL.LU R8, [R1+0x8c] ;  /* 0x00008c0001087983 */ /* 0x001ea80000300800 */
[----:B------:R0:W-:Y:S04]  /*d980*/  STL [R1+0xe0], R3 ;  /* 0x0000e00301007387 */ /* 0x0001e80000100800 */
[----:B------:R-:W3:Y:S04]  /*d990*/  LDL.LU R0, [R1+0x90] ;  /* 0x0000900001007983 */ /* 0x000ee80000300800 */
[----:B------:R1:W-:Y:S01]  /*d9a0*/  STL [R1+0xbc], R4 ;  /* 0x0000bc0401007387 */ /* 0x0003e20000100800 */
[----:B------:R-:W-:-:S03]  /*d9b0*/  @!P5 IMAD.IADD R11, R11, 0x1, -R29 ;  /* 0x000000010b0bd824 */ /* 0x000fc600078e0a1d */
[----:B------:R-:W4:Y:S04]  /*d9c0*/  LDL.LU R2, [R1+0x94] ;  /* 0x0000940001027983 */ /* 0x000f280000300800 */
[----:B------:R5:W-:Y:S04]  /*d9d0*/  STL [R1+0xc0], R9 ;  /* 0x0000c00901007387 */ /* 0x000be80000100800 */
[----:B0-----:R-:W2:Y:S04]  /*d9e0*/  LDL.LU R3, [R1+0x1c8] ;  /* 0x0001c80001037983 */ /* 0x001ea80000300800 */
[----:B-1----:R-:W2:Y:S04]  /*d9f0*/  LDL.LU R4, [R1+0x7c] ;  /* 0x00007c0001047983 */ /* 0x002ea80000300800 */
[----:B------:R0:W-:Y:S04]  /*da00*/  STL [R1+0xc4], R11 ;  /* 0x0000c40b01007387 */ /* 0x0001e80000100800 */
[----:B-----5:R-:W5:Y:S04]  /*da10*/  LDL.LU R9, [R1+0x80] ;  /* 0x0000800001097983 */ /* 0x020f680000300800 */
[----:B0-----:R-:W5:Y:S01]  /*da20*/  LDL.LU R11, [R1+0x84] ;  /* 0x00008400010b7983 */ /* 0x001f620000300800 */
[----:B------:R-:W-:-:S02]  /*da30*/  ISETP.GT.U32.AND P6, PT, R29, R12, PT ;  /* 0x0000000c1d00720c */ /* 0x000fc40003fc4070 */
[C---:B------:R-:W-:Y:S02]  /*da40*/  ISETP.GT.U32.AND P3, PT, R29.reuse, R16, PT ;  /* 0x000000101d00720c */ /* 0x040fe40003f64070 */
[----:B------:R-:W-:-:S09]  /*da50*/  ISETP.GT.U32.AND P1, PT, R29, R26, PT ;  /* 0x0000001a1d00720c */ /* 0x000fd20003f24070 */
[--C-:B------:R-:W-:Y:S01]  /*da60*/  @!P6 IMAD.IADD R12, R12, 0x1, -R29.reuse ;  /* 0x000000010c0ce824 */ /* 0x100fe200078e0a1d */
[----:B------:R-:W-:Y:S01]  /*da70*/  ISETP.GT.U32.AND P6, PT, R29, R17, PT ;  /* 0x000000111d00720c */ /* 0x000fe20003fc4070 */
[----:B------:R-:W-:-:S03]  /*da80*/  @!P3 IMAD.IADD R16, R16, 0x1, -R29 ;  /* 0x000000011010b824 */ /* 0x000fc600078e0a1d */
[C---:B------:R-:W-:Y:S02]  /*da90*/  ISETP.GT.U32.AND P3, PT, R29.reuse, R12, PT ;  /* 0x0000000c1d00720c */ /* 0x040fe40003f64070 */
[C---:B------:R-:W-:Y:S02]  /*daa0*/  ISETP.GT.U32.AND P0, PT, R29.reuse, R10, PT ;  /* 0x0000000a1d00720c */ /* 0x040fe40003f04070 */
[C---:B------:R-:W-:Y:S02]  /*dab0*/  ISETP.GT.U32.AND P2, PT, R29.reuse, R13, PT ;  /* 0x0000000d1d00720c */ /* 0x040fe40003f44070 */
[----:B------:R-:W-:-:S03]  /*dac0*/  ISETP.GT.U32.AND P4, PT, R29, R14, PT ;  /* 0x0000000e1d00720c */ /* 0x000fc60003f84070 */
[--C-:B------:R-:W-:Y:S01]  /*dad0*/  @!P6 IMAD.IADD R17, R17, 0x1, -R29.reuse ;  /* 0x000000011111e824 */ /* 0x100fe200078e0a1d */
[C---:B------:R-:W-:Y:S01]  /*dae0*/  ISETP.GT.U32.AND P5, PT, R29.reuse, R15, PT ;  /* 0x0000000f1d00720c */ /* 0x040fe20003fa4070 */
[--C-:B------:R-:W-:Y:S02]  /*daf0*/  @!P1 IMAD.IADD R26, R26, 0x1, -R29.reuse ;  /* 0x000000011a1a9824 */ /* 0x100fe400078e0a1d */
[--C-:B------:R-:W-:Y:S01]  /*db00*/  @!P3 IMAD.IADD R12, R12, 0x1, -R29.reuse ;  /* 0x000000010c0cb824 */ /* 0x100fe200078e0a1d */
[C---:B------:R-:W-:Y:S01]  /*db10*/  ISETP.GT.U32.AND P3, PT, R29.reuse, R17, PT ;  /* 0x000000111d00720c */ /* 0x040fe20003f64070 */
[--C-:B------:R-:W-:Y:S01]  /*db20*/  @!P0 IMAD.IADD R10, R10, 0x1, -R29.reuse ;  /* 0x000000010a0a8824 */ /* 0x100fe200078e0a1d */
[----:B------:R-:W-:Y:S01]  /*db30*/  ISETP.GT.U32.AND P1, PT, R29, R18, PT ;  /* 0x000000121d00720c */ /* 0x000fe20003f24070 */
[--C-:B------:R-:W-:Y:S01]  /*db40*/  @!P2 IMAD.IADD R13, R13, 0x1, -R29.reuse ;  /* 0x000000010d0da824 */ /* 0x100fe200078e0a1d */
[C---:B------:R-:W-:Y:S02]  /*db50*/  ISETP.GT.U32.AND P0, PT, R29.reuse, R27, PT ;  /* 0x0000001b1d00720c */ /* 0x040fe40003f04070 */
[C---:B------:R-:W-:Y:S01]  /*db60*/  ISETP.GT.U32.AND P2, PT, R29.reuse, R5, PT ;  /* 0x000000051d00720c */ /* 0x040fe20003f44070 */
[----:B------:R-:W-:Y:S01]  /*db70*/  @!P4 IMAD.IADD R14, R14, 0x1, -R29 ;  /* 0x000000010e0ec824 */ /* 0x000fe200078e0a1d */
[----:B------:R-:W-:-:S02]  /*db80*/  ISETP.GT.U32.AND P4, PT, R29, R6, PT ;  /* 0x000000061d00720c */ /* 0x000fc40003f84070 */
[----:B------:R-:W-:Y:S01]  /*db90*/  ISETP.GT.U32.AND P6, PT, R29, R16, PT ;  /* 0x000000101d00720c */ /* 0x000fe20003fc4070 */
[--C-:B------:R-:W-:Y:S02]  /*dba0*/  @!P5 IMAD.IADD R15, R15, 0x1, -R29.reuse ;  /* 0x000000010f0fd824 */ /* 0x100fe400078e0a1d */
[--C-:B------:R-:W-:Y:S01]  /*dbb0*/  @!P3 IMAD.IADD R17, R17, 0x1, -R29.reuse ;  /* 0x000000011111b824 */ /* 0x100fe200078e0a1d */
[----:B------:R-:W-:Y:S01]  /*dbc0*/  ISETP.GT.U32.AND P5, PT, R29, R7, PT ;  /* 0x000000071d00720c */ /* 0x000fe20003fa4070 */
[--C-:B------:R-:W-:Y:S01]  /*dbd0*/  @!P1 IMAD.IADD R18, R18, 0x1, -R29.reuse ;  /* 0x0000000112129824 */ /* 0x100fe200078e0a1d */
[----:B------:R0:W-:Y:S01]  /*dbe0*/  STL [R1+0xc8], R12 ;  /* 0x0000c80c01007387 */ /* 0x0001e20000100800 */
[--C-:B------:R-:W-:Y:S02]  /*dbf0*/  @!P0 IMAD.IADD R27, R27, 0x1, -R29.reuse ;  /* 0x000000011b1b8824 */ /* 0x100fe400078e0a1d */
[--C-:B------:R-:W-:Y:S01]  /*dc00*/  @!P2 IMAD.IADD R5, R5, 0x1, -R29.reuse ;  /* 0x000000010505a824 */ /* 0x100fe200078e0a1d */
[----:B0-----:R-:W5:Y:S01]  /*dc10*/  LDL.LU R12, [R1+0x194] ;  /* 0x00019400010c7983 */ /* 0x001f620000300800 */
[----:B------:R-:W-:-:S02]  /*dc20*/  @!P4 IMAD.IADD R6, R6, 0x1, -R29 ;  /* 0x000000010606c824 */ /* 0x000fc400078e0a1d */
[--C-:B------:R-:W-:Y:S01]  /*dc30*/  @!P6 IMAD.IADD R16, R16, 0x1, -R29.reuse ;  /* 0x000000011010e824 */ /* 0x100fe200078e0a1d */
[----:B------:R-:W-:Y:S03]  /*dc40*/  STL [R1+0xcc], R26 ;  /* 0x0000cc1a01007387 */ /* 0x000fe60000100800 */
[----:B------:R-:W-:Y:S01]  /*dc50*/  @!P5 IMAD.IADD R7, R7, 0x1, -R29 ;  /* 0x000000010707d824 */ /* 0x000fe200078e0a1d */
[----:B------:R0:W-:Y:S04]  /*dc60*/  STL [R1+0xa8], R10 ;  /* 0x0000a80a01007387 */ /* 0x0001e80000100800 */
[----:B------:R1:W-:Y:S04]  /*dc70*/  STL [R1+0xac], R13 ;  /* 0x0000ac0d01007387 */ /* 0x0003e80000100800 */
[----:B------:R1:W-:Y:S04]  /*dc80*/  STL [R1+0xb0], R14 ;  /* 0x0000b00e01007387 */ /* 0x0003e80000100800 */
[----:B------:R1:W-:Y:S04]  /*dc90*/  STL [R1+0xb4], R15 ;  /* 0x0000b40f01007387 */ /* 0x0003e80000100800 */
[----:B0-----:R-:W5:Y:S04]  /*dca0*/  LDL R10, [R1+0x1dec] ;  /* 0x001dec00010a7983 */ /* 0x001f680000100800 */
[----:B------:R0:W-:Y:S04]  /*dcb0*/  STL [R1+0xb8], R16 ;  /* 0x0000b81001007387 */ /* 0x0001e80000100800 */
[----:B-1----:R-:W5:Y:S04]  /*dcc0*/  LDL.LU R13, [R1+0x198] ;  /* 0x00019800010d7983 */ /* 0x002f680000300800 */
[----:B------:R-:W5:Y:S04]  /*dcd0*/  LDL.LU R14, [R1+0x78] ;  /* 0x00007800010e7983 */ /* 0x000f680000300800 */
[----:B------:R1:W-:Y:S04]  /*dce0*/  STL [R1+0x98], R17 ;  /* 0x0000981101007387 */ /* 0x0003e80000100800 */
[----:B------:R-:W5:Y:S04]  /*dcf0*/  LDL.LU R15, [R1+0x15c] ;  /* 0x00015c00010f7983 */ /* 0x000f680000300800 */
[----:B0-----:R-:W5:Y:S04]  /*dd00*/  LDL.LU R16, [R1+0x160] ;  /* 0x0001600001107983 */ /* 0x001f680000300800 */
[----:B-1----:R-:W5:Y:S01]  /*dd10*/  LDL.LU R17, [R1+0x164] ;  /* 0x0001640001117983 */ /* 0x002f620000300800 */
        /* <DEDUP_REMOVED lines=8> */
[----:B-----5:R-:W-:Y:S01]  /*dda0*/  ISETP.GT.U32.AND P4, PT, R29, R9, PT ;  /* 0x000000091d00720c */ /* 0x020fe20003f84070 */
[--C-:B------:R-:W-:Y:S01]  /*ddb0*/  @!P0 IMAD.IADD R3, R3, 0x1, -R29.reuse ;  /* 0x0000000103038824 */ /* 0x100fe200078e0a1d */
[C---:B------:R-:W-:Y:S02]  /*ddc0*/  ISETP.GT.U32.AND P1, PT, R29.reuse, R27, PT ;  /* 0x0000001b1d00720c */ /* 0x040fe40003f24070 */
[C---:B------:R-:W-:Y:S02]  /*ddd0*/  ISETP.GT.U32.AND P0, PT, R29.reuse, R5, PT ;  /* 0x000000051d00720c */ /* 0x040fe40003f04070 */
[C---:B------:R-:W-:Y:S01]  /*dde0*/  ISETP.GT.U32.AND P5, PT, R29.reuse, R11, PT ;  /* 0x0000000b1d00720c */ /* 0x040fe20003fa4070 */
[--C-:B------:R-:W-:Y:S01]  /*ddf0*/  @!P2 IMAD.IADD R4, R4, 0x1, -R29.reuse ;  /* 0x000000010404a824 */ /* 0x100fe200078e0a1d */
[----:B------:R-:W-:Y:S01]  /*de00*/  ISETP.GT.U32.AND P2, PT, R29, R6, PT ;  /* 0x000000061d00720c */ /* 0x000fe20003f44070 */
[----:B------:R-:W-:-:S04]  /*de10*/  @!P6 IMAD.IADD R8, R8, 0x1, -R29 ;  /* 0x000000010808e824 */ /* 0x000fc800078e0a1d */
[--C-:B------:R-:W-:Y:S01]  /*de20*/  @!P4 IMAD.IADD R9, R9, 0x1, -R29.reuse ;  /* 0x000000010909c824 */ /* 0x100fe200078e0a1d */
[----:B------:R-:W-:Y:S01]  /*de30*/  ISETP.GT.U32.AND P4, PT, R29, R7, PT ;  /* 0x000000071d00720c */ /* 0x000fe20003f84070 */
[--C-:B------:R-:W-:Y:S02]  /*de40*/  @!P3 IMAD.IADD R18, R18, 0x1, -R29.reuse ;  /* 0x000000011212b824 */ /* 0x100fe400078e0a1d */
[--C-:B------:R-:W-:Y:S02]  /*de50*/  @!P1 IMAD.IADD R27, R27, 0x1, -R29.reuse ;  /* 0x000000011b1b9824 */ /* 0x100fe400078e0a1d */
[--C-:B------:R-:W-:Y:S01]  /*de60*/  @!P5 IMAD.IADD R11, R11, 0x1, -R29.reuse ;  /* 0x000000010b0bd824 */ /* 0x100fe200078e0a1d */
[----:B------:R-:W-:Y:S01]  /*de70*/  ISETP.GT.U32.AND P5, PT, R29, R8, PT ;  /* 0x000000081d00720c */ /* 0x000fe20003fa4070 */
[--C-:B------:R-:W-:Y:S01]  /*de80*/  @!P0 IMAD.IADD R5, R5, 0x1, -R29.reuse ;  /* 0x0000000105058824 */ /* 0x100fe200078e0a1d */
[----:B------:R0:W-:Y:S01]  /*de90*/  STL [R1+0x9c], R18 ;  /* 0x00009c1201007387 */ /* 0x0001e20000100800 */
[----:B------:R-:W-:-:S04]  /*dea0*/  @!P2 IMAD.IADD R6, R6, 0x1, -R29 ;  /* 0x000000010606a824 */ /* 0x000fc800078e0a1d */
[--C-:B------:R-:W-:Y:S01]  /*deb0*/  @!P4 IMAD.IADD R7, R7, 0x1, -R29.reuse ;  /* 0x000000010707c824 */ /* 0x100fe200078e0a1d */
[----:B0-----:R-:W2:Y:S04]  /*dec0*/  LDL.LU R18, [R1+0x16c] ;  /* 0x00016c0001127983 */ /* 0x001ea80000300800 */
[----:B------:R-:W-:Y:S04]  /*ded0*/  STL [R1+0xa0], R27 ;  /* 0x0000a01b01007387 */ /* 0x000fe80000100800 */
[----:B------:R-:W3:Y:S04]  /*dee0*/  LDL.LU R25, [R1+0x120] ;  /* 0x0001200001197983 */ /* 0x000ee80000300800 */
[----:B------:R0:W-:Y:S04]  /*def0*/  STL [R1+0xa4], R5 ;  /* 0x0000a40501007387 */ /* 0x0001e80000100800 */
[----:B------:R-:W4:Y:S04]  /*df00*/  LDL.LU R26, [R1+0x124] ;  /* 0x00012400011a7983 */ /* 0x000f280000300800 */
[----:B------:R1:W-:Y:S04]  /*df10*/  STL [R1+0x1f0], R6 ;  /* 0x0001f00601007387 */ /* 0x0003e80000100800 */
[----:B0-----:R-:W5:Y:S01]  /*df20*/  LDL.LU R5, [R1+0x128] ;  /* 0x0001280001057983 */ /* 0x001f620000300800 */
[----:B------:R-:W-:-:S03]  /*df30*/  @!P5 IMAD.IADD R8, R8, 0x1, -R29 ;  /* 0x000000010808d824 */ /* 0x000fc600078e0a1d */
[----:B-1----:R-:W5:Y:S04]  /*df40*/  LDL.LU R6, [R1+0x12c] ;  /* 0x00012c0001067983 */ /* 0x002f680000300800 */
[----:B------:R0:W-:Y:S04]  /*df50*/  STL [R1+0x88], R7 ;  /* 0x0000880701007387 */ /* 0x0001e80000100800 */
[----:B0-----:R-:W5:Y:S04]  /*df60*/  LDL.LU R7, [R1+0x130] ;  /* 0x0001300001077983 */ /* 0x001f680000300800 */
[----:B------:R0:W-:Y:S04]  /*df70*/  STL [R1+0x8c], R8 ;  /* 0x00008c0801007387 */ /* 0x0001e80000100800 */
[----:B0-----:R-:W5:Y:S01]  /*df80*/  LDL.LU R8, [R1+0xe4] ;  /* 0x0000e40001087983 */ /* 0x001f620000300800 */
[----:B------:R-:W-:-:S05]  /*df90*/  IABS R24, R24 ;  /* 0x0000001800187213 */ /* 0x000fca0000000000 */
[----:B------:R-:W-:Y:S01]  /*dfa0*/  IMAD.HI.U32 R19, R28, R24, RZ ;  /* 0x000000181c137227 */ /* 0x000fe200078e00ff */
[----:B------:R-:W-:-:S03]  /*dfb0*/  IABS R23, R23 ;  /* 0x0000001700177213 */ /* 0x000fc60000000000 */
[----:B------:R-:W-:Y:S01]  /*dfc0*/  IMAD.MOV R19, RZ, RZ, -R19 ;  /* 0x000000ffff137224 */ /* 0x000fe200078e0a13 */
[----:B------:R-:W-:-:S03]  /*dfd0*/  ISETP.GT.U32.AND P6, PT, R29, R12, PT ;  /* 0x0000000c1d00720c */ /* 0x000fc60003fc4070 */
[C---:B------:R-:W-:Y:S02]  /*dfe0*/  IMAD R24, R29.reuse, R19, R24 ;  /* 0x000000131d187224 */ /* 0x040fe400078e0218 */
[----:B------:R-:W-:Y:S01]  /*dff0*/  IMAD.HI.U32 R19, R28, R23, RZ ;  /* 0x000000171c137227 */ /* 0x000fe200078e00ff */
[----:B------:R-:W-:-:S03]  /*e000*/  ISETP.GT.U32.AND P3, PT, R29, R0, PT ;  /* 0x000000001d00720c */ /* 0x000fc60003f64070 */
[----:B------:R-:W-:Y:S01]  /*e010*/  IMAD.MOV R19, RZ, RZ, -R19 ;  /* 0x000000ffff137224 */ /* 0x000fe200078e0a13 */
[----:B------:R-:W-:-:S03]  /*e020*/  ISETP.GT.U32.AND P1, PT, R29, R2, PT ;  /* 0x000000021d00720c */ /* 0x000fc60003f24070 */
[C---:B------:R-:W-:Y:S01]  /*e030*/  IMAD R23, R29.reuse, R19, R23 ;  /* 0x000000131d177224 */ /* 0x040fe200078e0217 */
[C---:B------:R-:W-:Y:S01]  /*e040*/  ISETP.GT.U32.AND P0, PT, R29.reuse, R3, PT ;  /* 0x000000031d00720c */ /* 0x040fe20003f04070 */
[----:B------:R-:W-:Y:S01]  /*e050*/  IMAD.HI.U32 R19, R28, R22, RZ ;  /* 0x000000161c137227 */ /* 0x000fe200078e00ff */
[----:B------:R-:W-:-:S03]  /*e060*/  ISETP.GT.U32.AND P2, PT, R29, R4, PT ;  /* 0x000000041d00720c */ /* 0x000fc60003f44070 */
[----:B------:R-:W-:Y:S02]  /*e070*/  IMAD.MOV R19, RZ, RZ, -R19 ;  /* 0x000000ffff137224 */ /* 0x000fe400078e0a13 */
[----:B------:R-:W-:Y:S02]  /*e080*/  @!P6 IMAD.IADD R12, R12, 0x1, -R29 ;  /* 0x000000010c0ce824 */ /* 0x000fe400078e0a1d */
[C---:B------:R-:W-:Y:S01]  /*e090*/  IMAD R22, R29.reuse, R19, R22 ;  /* 0x000000131d167224 */ /* 0x040fe200078e0216 */
[C---:B------:R-:W-:Y:S01]  /*e0a0*/  ISETP.GT.U32.AND P4, PT, R29.reuse, R9, PT ;  /* 0x000000091d00720c */ /* 0x040fe20003f84070 */
[----:B------:R-:W-:Y:S01]  /*e0b0*/  IMAD.HI.U32 R19, R28, R21, RZ ;  /* 0x000000151c137227 */ /* 0x000fe200078e00ff */
[----:B------:R-:W-:-:S03]  /*e0c0*/  ISETP.GT.U32.AND P5, PT, R29, R12, PT ;  /* 0x0000000c1d00720c */ /* 0x000fc60003fa4070 */
[----:B------:R-:W-:Y:S01]  /*e0d0*/  @!P3 IMAD.IADD R0, R0, 0x1, -R29 ;  /* 0x000000010000b824 */ /* 0x000fe200078e0a1d */
[C---:B------:R-:W-:Y:S01]  /*e0e0*/  ISETP.GT.U32.AND P3, PT, R29.reuse, R13, PT ;  /* 0x0000000d1d00720c */ /* 0x040fe20003f64070 */
[----:B------:R-:W-:Y:S02]  /*e0f0*/  IMAD.MOV R19, RZ, RZ, -R19 ;  /* 0x000000ffff137224 */ /* 0x000fe400078e0a13 */
[--C-:B------:R-:W-:Y:S01]  /*e100*/  @!P1 IMAD.IADD R2, R2, 0x1, -R29.reuse ;  /* 0x0000000102029824 */ /* 0x100fe200078e0a1d */
[----:B------:R-:W-:Y:S01]  /*e110*/  ISETP.GT.U32.AND P1, PT, R29, R14, PT ;  /* 0x0000000e1d00720c */ /* 0x000fe20003f24070 */
[----:B------:R-:W-:Y:S01]  /*e120*/  @!P0 IMAD.IADD R3, R3, 0x1, -R29 ;  /* 0x0000000103038824 */ /* 0x000fe200078e0a1d */
[C---:B------:R-:W-:Y:S01]  /*e130*/  ISETP.GT.U32.AND P0, PT, R29.reuse, R15, PT ;  /* 0x0000000f1d00720c */ /* 0x040fe20003f04070 */
[C---:B------:R-:W-:Y:S02]  /*e140*/  IMAD R21, R29.reuse, R19, R21 ;  /* 0x000000131d157224 */ /* 0x040fe400078e0215 */
[----:B------:R-:W-:Y:S01]  /*e150*/  IMAD.HI.U32 R19, R28, R20, RZ ;  /* 0x000000141c137227 */ /* 0x000fe200078e00ff */
[----:B------:R-:W-:-:S03]  /*e160*/  ISETP.GT.U32.AND P6, PT, R29, R11, PT ;  /* 0x0000000b1d00720c */ /* 0x000fc60003fc4070 */
[----:B------:R-:W-:Y:S01]  /*e170*/  @!P2 IMAD.IADD R4, R4, 0x1, -R29 ;  /* 0x000000010404a824 */ /* 0x000fe200078e0a1d */
[----:B------:R-:W-:Y:S01]  /*e180*/  ISETP.GT.U32.AND P2, PT, R29, R16, PT ;  /* 0x000000101d00720c */ /* 0x000fe20003f44070 */
[----:B------:R-:W-:Y:S02]  /*e190*/  IMAD.MOV R19, RZ, RZ, -R19 ;  /* 0x000000ffff137224 */ /* 0x000fe400078e0a13 */
[--C-:B------:R-:W-:Y:S01]  /*e1a0*/  @!P4 IMAD.IADD R9, R9, 0x1, -R29.reuse ;  /* 0x000000010909c824 */ /* 0x100fe200078e0a1d */
[----:B------:R-:W-:Y:S01]  /*e1b0*/  ISETP.GT.U32.AND P4, PT, R29, R17, PT ;  /* 0x000000111d00720c */ /* 0x000fe20003f84070 */
[--C-:B------:R-:W-:Y:S02]  /*e1c0*/  @!P5 IMAD.IADD R12, R12, 0x1, -R29.reuse ;  /* 0x000000010c0cd824 */ /* 0x100fe400078e0a1d */
[--C-:B------:R-:W-:Y:S02]  /*e1d0*/  @!P3 IMAD.IADD R13, R13, 0x1, -R29.reuse ;  /* 0x000000010d0db824 */ /* 0x100fe400078e0a1d */
[----:B------:R-:W-:Y:S01]  /*e1e0*/  IMAD R20, R29, R19, R20 ;  /* 0x000000131d147224 */ /* 0x000fe200078e0214 */
[----:B------:R-:W-:Y:S01]  /*e1f0*/  IABS R19, R10 ;  /* 0x0000000a00137213 */ /* 0x000fe20000000000 */
[--C-:B------:R-:W-:Y:S01]  /*e200*/  @!P1 IMAD.IADD R14, R14, 0x1, -R29.reuse ;  /* 0x000000010e0e9824 */ /* 0x100fe200078e0a1d */
[----:B------:R-:W5:Y:S01]  /*e210*/  LDL.LU R10, [R1+0xe8] ;  /* 0x0000e800010a7983 */ /* 0x000f620000300800 */
[----:B------:R-:W-:-:S02]  /*e220*/  @!P0 IMAD.IADD R15, R15, 0x1, -R29 ;  /* 0x000000010f0f8824 */ /* 0x000fc400078e0a1d */
[--C-:B------:R-:W-:Y:S02]  /*e230*/  @!P2 IMAD.IADD R16, R16, 0x1, -R29.reuse ;  /* 0x000000011010a824 */ /* 0x100fe400078e0a1d */
[--C-:B------:R-:W-:Y:S02]  /*e240*/  @!P6 IMAD.IADD R11, R11, 0x1, -R29.reuse ;  /* 0x000000010b0be824 */ /* 0x100fe400078e0a1d */
[----:B------:R-:W-:Y:S01]  /*e250*/  @!P4 IMAD.IADD R17, R17, 0x1, -R29 ;  /* 0x000000011111c824 */ /* 0x000fe200078e0a1d */
[----:B------:R0:W-:Y:S04]  /*e260*/  STL [R1+0x90], R0 ;  /* 0x0000900001007387 */ /* 0x0001e80000100800 */
[----:B------:R1:W-:Y:S04]  /*e270*/  STL [R1+0x94], R2 ;  /* 0x0000940201007387 */ /* 0x0003e80000100800 */
[----:B------:R0:W-:Y:S04]  /*e280*/  STL [R1+0x1c8], R3 ;  /* 0x0001c80301007387 */ /* 0x0001e80000100800 */
[----:B------:R0:W-:Y:S04]  /*e290*/  STL [R1+0x7c], R4 ;  /* 0x00007c0401007387 */ /* 0x0001e80000100800 */
[----:B------:R-:W-:Y:S04]  /*e2a0*/  STL [R1+0x80], R9 ;  /* 0x0000800901007387 */ /* 0x000fe80000100800 */
[----:B------:R-:W5:Y:S04]  /*e2b0*/  LDL.LU R27, [R1+0xec] ;  /* 0x0000ec00011b7983 */ /* 0x000f680000300800 */
[----:B------:R1:W-:Y:S04]  /*e2c0*/  STL [R1+0x84], R11 ;  /* 0x0000840b01007387 */ /* 0x0003e80000100800 */
[----:B0-----:R-:W5:Y:S04]  /*e2d0*/  LDL.LU R0, [R1+0xf0] ;  /* 0x0000f00001007983 */ /* 0x001f680000300800 */
[----:B-1----:R-:W5:Y:S04]  /*e2e0*/  LDL.LU R2, [R1+0xf8] ;  /* 0x0000f80001027983 */ /* 0x002f680000300800 */
[----:B------:R-:W-:Y:S04]  /*e2f0*/  STL [R1+0x194], R12 ;  /* 0x0001940c01007387 */ /* 0x000fe80000100800 */
[----:B------:R-:W5:Y:S04]  /*e300*/  LDL.LU R3, [R1+0x38] ;  /* 0x0000380001037983 */ /* 0x000f680000300800 */
[----:B------:R-:W5:Y:S04]  /*e310*/  LDL.LU R4, [R1+0x34] ;  /* 0x0000340001047983 */ /* 0x000f680000300800 */
[----:B------:R-:W5:Y:S01]  /*e320*/  LDL.LU R11, [R1+0x30] ;  /* 0x00003000010b7983 */ /* 0x000f620000300800 */
[----:B---3--:R-:W-:-:S02]  /*e330*/  ISETP.GT.U32.AND P5, PT, R29, R25, PT ;  /* 0x000000191d00720c */ /* 0x008fc40003fa4070 */
[C---:B----4-:R-:W-:Y:S02]  /*e340*/  ISETP.GT.U32.AND P3, PT, R29.reuse, R26, PT ;  /* 0x0000001a1d00720c */ /* 0x050fe40003f64070 */
[C---:B--2---:R-:W-:Y:S02]  /*e350*/  ISETP.GT.U32.AND P6, PT, R29.reuse, R18, PT ;  /* 0x000000121d00720c */ /* 0x044fe40003fc4070 */
[C---:B-----5:R-:W-:Y:S02]  /*e360*/  ISETP.GT.U32.AND P1, PT, R29.reuse, R5, PT ;  /* 0x000000051d00720c */ /* 0x060fe40003f24070 */
[----:B------:R-:W-:-:S05]  /*e370*/  ISETP.GT.U32.AND P0, PT, R29, R6, PT ;  /* 0x000000061d00720c */ /* 0x000fca0003f04070 */
        /* <DEDUP_REMOVED lines=10> */
[----:B------:R-:W-:-:S07]  /*e420*/  ISETP.GT.U32.AND P4, PT, R29, R8, PT ;  /* 0x000000081d00720c */ /* 0x000fce0003f84070 */
[--C-:B------:R-:W-:Y:S01]  /*e430*/  @!P2 IMAD.IADD R7, R7, 0x1, -R29.reuse ;  /* 0x000000010707a824 */ /* 0x100fe200078e0a1d */
[----:B------:R-:W-:Y:S01]  /*e440*/  ISETP.GT.U32.AND P2, PT, R29, R17, PT ;  /* 0x000000111d00720c */ /* 0x000fe20003f44070 */
[--C-:B------:R-:W-:Y:S02]  /*e450*/  @!P5 IMAD.IADD R13, R13, 0x1, -R29.reuse ;  /* 0x000000010d0dd824 */ /* 0x100fe400078e0a1d */
[--C-:B------:R-:W-:Y:S02]  /*e460*/  @!P3 IMAD.IADD R14, R14, 0x1, -R29.reuse ;  /* 0x000000010e0eb824 */ /* 0x100fe400078e0a1d */
[--C-:B------:R-:W-:Y:S02]  /*e470*/  @!P1 IMAD.IADD R15, R15, 0x1, -R29.reuse ;  /* 0x000000010f0f9824 */ /* 0x100fe400078e0a1d */
[--C-:B------:R-:W-:Y:S01]  /*e480*/  @!P4 IMAD.IADD R8, R8, 0x1, -R29.reuse ;  /* 0x000000010808c824 */ /* 0x100fe200078e0a1d */
[----:B------:R-:W-:Y:S01]  /*e490*/  ISETP.GT.U32.AND P4, PT, R29, R18, PT ;  /* 0x000000121d00720c */ /* 0x000fe20003f84070 */
[--C-:B------:R-:W-:Y:S01]  /*e4a0*/  @!P0 IMAD.IADD R16, R16, 0x1, -R29.reuse ;  /* 0x0000000110108824 */ /* 0x100fe200078e0a1d */
[----:B------:R0:W-:Y:S03]  /*e4b0*/  STL [R1+0x198], R13 ;  /* 0x0001980d01007387 */ /* 0x0001e60000100800 */
[--C-:B------:R-:W-:Y:S01]  /*e4c0*/  @!P2 IMAD.IADD R17, R17, 0x1, -R29.reuse ;  /* 0x000000011111a824 */ /* 0x100fe200078e0a1d */
[----:B------:R1:W-:Y:S04]  /*e4d0*/  STL [R1+0x78], R14 ;  /* 0x0000780e01007387 */ /* 0x0003e80000100800 */
[----:B0-----:R-:W2:Y:S04]  /*e4e0*/  LDL.LU R13, [R1+0x2c] ;  /* 0x00002c00010d7983 */ /* 0x001ea80000300800 */
[----:B------:R0:W-:Y:S04]  /*e4f0*/  STL [R1+0x15c], R15 ;  /* 0x00015c0f01007387 */ /* 0x0001e80000100800 */
[----:B------:R3:W-:Y:S01]  /*e500*/  STL [R1+0x160], R16 ;  /* 0x0001601001007387 */ /* 0x0007e20000100800 */
[----:B------:R-:W-:-:S03]  /*e510*/  @!P4 IMAD.IADD R18, R18, 0x1, -R29 ;  /* 0x000000011212c824 */ /* 0x000fc600078e0a1d */
[----:B-1----:R-:W4:Y:S04]  /*e520*/  LDL.LU R14, [R1+0x28] ;  /* 0x00002800010e7983 */ /* 0x002f280000300800 */
[----:B0-----:R-:W5:Y:S04]  /*e530*/  LDL.LU R15, [R1+0x24] ;  /* 0x00002400010f7983 */ /* 0x001f680000300800 */
[----:B------:R-:W-:Y:S04]  /*e540*/  STL [R1+0x164], R17 ;  /* 0x0001641101007387 */ /* 0x000fe80000100800 */
[----:B------:R-:W5:Y:S04]  /*e550*/  LDL.LU R9, [R1+0x20] ;  /* 0x0000200001097983 */ /* 0x000f680000300800 */
[----:B---3--:R-:W3:Y:S04]  /*e560*/  LDL.LU R16, [R1+0x1c] ;  /* 0x00001c0001107983 */ /* 0x008ee80000300800 */
[----:B------:R0:W-:Y:S04]  /*e570*/  STL [R1+0x16c], R18 ;  /* 0x00016c1201007387 */ /* 0x0001e80000100800 */
[----:B0-----:R-:W3:Y:S04]  /*e580*/  LDL.LU R18, [R1+0x18] ;  /* 0x0000180001127983 */ /* 0x001ee80000300800 */
[----:B------:R-:W3:Y:S01]  /*e590*/  LDL.LU R17, [R1+0x14] ;  /* 0x0000140001117983 */ /* 0x000ee20000300800 */
[----:B------:R-:W-:-:S02]  /*e5a0*/  ISETP.GT.U32.AND P6, PT, R29, R10, PT ;  /* 0x0000000a1d00720c */ /* 0x000fc40003fc4070 */
[C---:B------:R-:W-:Y:S02]  /*e5b0*/  ISETP.GT.U32.AND P5, PT, R29.reuse, R25, PT ;  /* 0x000000191d00720c */ /* 0x040fe40003fa4070 */
[C---:B------:R-:W-:Y:S02]  /*e5c0*/  ISETP.GT.U32.AND P3, PT, R29.reuse, R26, PT ;  /* 0x0000001a1d00720c */ /* 0x040fe40003f64070 */
[C---:B------:R-:W-:Y:S02]  /*e5d0*/  ISETP.GT.U32.AND P1, PT, R29.reuse, R5, PT ;  /* 0x000000051d00720c */ /* 0x040fe40003f24070 */
[C---:B------:R-:W-:Y:S02]  /*e5e0*/  ISETP.GT.U32.AND P0, PT, R29.reuse, R6, PT ;  /* 0x000000061d00720c */ /* 0x040fe40003f04070 */
[----:B------:R-:W-:-:S03]  /*e5f0*/  ISETP.GT.U32.AND P2, PT, R29, R7, PT ;  /* 0x000000071d00720c */ /* 0x000fc60003f44070 */
[--C-:B------:R-:W-:Y:S02]  /*e600*/  @!P6 IMAD.IADD R10, R10, 0x1, -R29.reuse ;  /* 0x000000010a0ae824 */ /* 0x100fe400078e0a1d */
[----:B------:R-:W-:-:S03]  /*e610*/  @!P5 IMAD.IADD R25, R25, 0x1, -R29 ;  /* 0x000000011919d824 */ /* 0x000fc600078e0a1d */
[C---:B------:R-:W-:Y:S01]  /*e620*/  ISETP.GT.U32.AND P4, PT, R29.reuse, R10, PT ;  /* 0x0000000a1d00720c */ /* 0x040fe20003f84070 */
[--C-:B------:R-:W-:Y:S01]  /*e630*/  @!P3 IMAD.IADD R26, R26, 0x1, -R29.reuse ;  /* 0x000000011a1ab824 */ /* 0x100fe200078e0a1d */
[----:B------:R-:W-:Y:S01]  /*e640*/  ISETP.GT.U32.AND P5, PT, R29, R27, PT ;  /* 0x0000001b1d00720c */ /* 0x000fe20003fa4070 */
[--C-:B------:R-:W-:Y:S01]  /*e650*/  @!P1 IMAD.IADD R5, R5, 0x1, -R29.reuse ;  /* 0x0000000105059824 */ /* 0x100fe200078e0a1d */
[C---:B------:R-:W-:Y:S01]  /*e660*/  ISETP.GT.U32.AND P6, PT, R29.reuse, R8, PT ;  /* 0x000000081d00720c */ /* 0x040fe20003fc4070 */
[--C-:B------:R-:W-:Y:S01]  /*e670*/  @!P0 IMAD.IADD R6, R6, 0x1, -R29.reuse ;  /* 0x0000000106068824 */ /* 0x100fe200078e0a1d */
[C---:B------:R-:W-:Y:S02]  /*e680*/  ISETP.GT.U32.AND P3, PT, R29.reuse, R0, PT ;  /* 0x000000001d00720c */ /* 0x040fe40003f64070 */
[----:B------:R-:W-:Y:S01]  /*e690*/  ISETP.GT.U32.AND P1, PT, R29, R2, PT ;  /* 0x000000021d00720c */ /* 0x000fe20003f24070 */
[----:B------:R-:W-:-:S04]  /*e6a0*/  @!P2 IMAD.IADD R7, R7, 0x1, -R29 ;  /* 0x000000010707a824 */ /* 0x000fc800078e0a1d */
[--C-:B------:R-:W-:Y:S01]  /*e6b0*/  @!P4 IMAD.IADD R10, R10, 0x1, -R29.reuse ;  /* 0x000000010a0ac824 */ /* 0x100fe200078e0a1d */
[C---:B------:R-:W-:Y:S02]  /*e6c0*/  ISETP.GT.U32.AND P0, PT, R29.reuse, R3, PT ;  /* 0x000000031d00720c */ /* 0x040fe40003f04070 */
[----:B------:R-:W-:Y:S01]  /*e6d0*/  ISETP.GT.U32.AND P2, PT, R29, R4, PT ;  /* 0x000000041d00720c */ /* 0x000fe20003f44070 */
[--C-:B------:R-:W-:Y:S02]  /*e6e0*/  @!P5 IMAD.IADD R27, R27, 0x1, -R29.reuse ;  /* 0x000000011b1bd824 */ /* 0x100fe400078e0a1d */
[--C-:B------:R-:W-:Y:S02]  /*e6f0*/  @!P3 IMAD.IADD R0, R0, 0x1, -R29.reuse ;  /* 0x000000010000b824 */ /* 0x100fe400078e0a1d */
[--C-:B------:R-:W-:Y:S02]  /*e700*/  @!P1 IMAD.IADD R2, R2, 0x1, -R29.reuse ;  /* 0x0000000102029824 */ /* 0x100fe400078e0a1d */
[----:B------:R-:W-:Y:S01]  /*e710*/  @!P6 IMAD.IADD R8, R8, 0x1, -R29 ;  /* 0x000000010808e824 */ /* 0x000fe200078e0a1d */
[----:B------:R-:W-:-:S03]  /*e720*/  ISETP.GT.U32.AND P6, PT, R29, R11, PT ;  /* 0x0000000b1d00720c */ /* 0x000fc60003fc4070 */
[--C-:B------:R-:W-:Y:S02]  /*e730*/  @!P0 IMAD.IADD R3, R3, 0x1, -R29.reuse ;  /* 0x0000000103038824 */ /* 0x100fe400078e0a1d */
[--C-:B------:R-:W-:Y:S01]  /*e740*/  @!P2 IMAD.IADD R4, R4, 0x1, -R29.reuse ;  /* 0x000000010404a824 */ /* 0x100fe200078e0a1d */
[----:B------:R0:W-:Y:S07]  /*e750*/  STL [R1+0x120], R25 ;  /* 0x0001201901007387 */ /* 0x0001ee0000100800 */
[----:B------:R-:W-:Y:S01]  /*e760*/  @!P6 IMAD.IADD R11, R11, 0x1, -R29 ;  /* 0x000000010b0be824 */ /* 0x000fe200078e0a1d */
[----:B0-----:R-:W3:Y:S04]  /*e770*/  LDL.LU R25, [R1+0x240c] ;  /* 0x00240c0001197983 */ /* 0x001ee80000300800 */
[----:B------:R0:W-:Y:S04]  /*e780*/  STL [R1+0x124], R26 ;  /* 0x0001241a01007387 */ /* 0x0001e80000100800 */
[----:B0-----:R-:W3:Y:S04]  /*e790*/  LDL.LU R26, [R1+0x2408] ;  /* 0x00240800011a7983 */ /* 0x001ee80000300800 */
[----:B------:R0:W-:Y:S04]  /*e7a0*/  STL [R1+0x128], R5 ;  /* 0x0001280501007387 */ /* 0x0001e80000100800 */
[----:B------:R1:W-:Y:S04]  /*e7b0*/  STL [R1+0x12c], R6 ;  /* 0x00012c0601007387 */ /* 0x0003e80000100800 */
[----:B------:R1:W-:Y:S04]  /*e7c0*/  STL [R1+0x130], R7 ;  /* 0x0001300701007387 */ /* 0x0003e80000100800 */
[----:B0-----:R-:W3:Y:S04]  /*e7d0*/  LDL.LU R5, [R1+0x10] ;  /* 0x0000100001057983 */ /* 0x001ee80000300800 */
[----:B------:R0:W-:Y:S04]  /*e7e0*/  STL [R1+0xe4], R8 ;  /* 0x0000e40801007387 */ /* 0x0001e80000100800 */
[----:B-1----:R-:W3:Y:S04]  /*e7f0*/  LDL.LU R6, [R1+0xc] ;  /* 0x00000c0001067983 */ /* 0x002ee80000300800 */
[----:B------:R-:W3:Y:S04]  /*e800*/  LDL.LU R7, [R1+0x8] ;  /* 0x0000080001077983 */ /* 0x000ee80000300800 */
[----:B------:R1:W-:Y:S04]  /*e810*/  STL [R1+0xe8], R10 ;  /* 0x0000e80a01007387 */ /* 0x0003e80000100800 */
[----:B0-----:R-:W3:Y:S01]  /*e820*/  LDL.LU R8, [R1+0x4] ;  /* 0x0000040001087983 */ /* 0x001ee20000300800 */
[----:B------:R-:W-:-:S03]  /*e830*/  IMAD.HI.U32 R12, R28, R19, RZ ;  /* 0x000000131c0c7227 */ /* 0x000fc600078e00ff */
[----:B-1----:R-:W3:Y:S01]  /*e840*/  LDL.LU R10, [R1] ;  /* 0x00000000010a7983 */ /* 0x002ee20000300800 */
[----:B------:R-:W-:-:S04]  /*e850*/  IMAD.MOV R12, RZ, RZ, -R12 ;  /* 0x000000ffff0c7224 */ /* 0x000fc800078e0a0c */
[C---:B------:R-:W-:Y:S01]  /*e860*/  IMAD R19, R29.reuse, R12, R19 ;  /* 0x0000000c1d137224 */ /* 0x040fe200078e0213 */
[C---:B--2---:R-:W-:Y:S02]  /*e870*/  ISETP.GT.U32.AND P4, PT, R29.reuse, R13, PT ;  /* 0x0000000d1d00720c */ /* 0x044fe40003f84070 */
[C---:B----4-:R-:W-:Y:S02]  /*e880*/  ISETP.GT.U32.AND P5, PT, R29.reuse, R14, PT ;  /* 0x0000000e1d00720c */ /* 0x050fe40003fa4070 */
[----:B-----5:R-:W-:-:S09]  /*e890*/  ISETP.GT.U32.AND P3, PT, R29, R15, PT ;  /* 0x0000000f1d00720c */ /* 0x020fd20003f64070 */
[--C-:B------:R-:W-:Y:S01]  /*e8a0*/  @!P4 IMAD.IADD R13, R13, 0x1, -R29.reuse ;  /* 0x000000010d0dc824 */ /* 0x100fe200078e0a1d */
[C---:B------:R-:W-:Y:S02]  /*e8b0*/  ISETP.GT.U32.AND P1, PT, R29.reuse, R9, PT ;  /* 0x000000091d00720c */ /* 0x040fe40003f24070 */
[C---:B---3--:R-:W-:Y:S01]  /*e8c0*/  ISETP.GT.U32.AND P0, PT, R29.reuse, R16, PT ;  /* 0x000000101d00720c */ /* 0x048fe20003f04070 */
[--C-:B------:R-:W-:Y:S01]  /*e8d0*/  @!P5 IMAD.IADD R14, R14, 0x1, -R29.reuse ;  /* 0x000000010e0ed824 */ /* 0x100fe200078e0a1d */
[----:B------:R-:W-:Y:S01]  /*e8e0*/  ISETP.GT.U32.AND P4, PT, R29, R27, PT ;  /* 0x0000001b1d00720c */ /* 0x000fe20003f84070 */
[----:B------:R-:W-:Y:S01]  /*e8f0*/  @!P3 IMAD.IADD R15, R15, 0x1, -R29 ;  /* 0x000000010f0fb824 */ /* 0x000fe200078e0a1d */
[C---:B------:R-:W-:Y:S02]  /*e900*/  ISETP.GT.U32.AND P5, PT, R29.reuse, R0, PT ;  /* 0x000000001d00720c */ /* 0x040fe40003fa4070 */
[C---:B------:R-:W-:Y:S02]  /*e910*/  ISETP.GT.U32.AND P3, PT, R29.reuse, R2, PT ;  /* 0x000000021d00720c */ /* 0x040fe40003f64070 */
[----:B------:R-:W-:-:S03]  /*e920*/  ISETP.GT.U32.AND P2, PT, R29, R18, PT ;  /* 0x000000121d00720c */ /* 0x000fc60003f44070 */
[--C-:B------:R-:W-:Y:S01]  /*e930*/  @!P1 IMAD.IADD R9, R9, 0x1, -R29.reuse ;  /* 0x0000000109099824 */ /* 0x100fe200078e0a1d */
[C---:B------:R-:W-:Y:S01]  /*e940*/  ISETP.GT.U32.AND P1, PT, R29.reuse, R3, PT ;  /* 0x000000031d00720c */ /* 0x040fe20003f24070 */
[--C-:B------:R-:W-:Y:S01]  /*e950*/  @!P0 IMAD.IADD R16, R16, 0x1, -R29.reuse ;  /* 0x0000000110108824 */ /* 0x100fe200078e0a1d */
[C---:B------:R-:W-:Y:S02]  /*e960*/  ISETP.GT.U32.AND P6, PT, R29.reuse, R17, PT ;  /* 0x000000111d00720c */ /* 0x040fe40003fc4070 */
[----:B------:R-:W-:Y:S01]  /*e970*/  ISETP.GT.U32.AND P0, PT, R29, R4, PT ;  /* 0x000000041d00720c */ /* 0x000fe20003f04070 */
[----:B------:R-:W-:Y:S01]  /*e980*/  @!P4 IMAD.IADD R27, R27, 0x1, -R29 ;  /* 0x000000011b1bc824 */ /* 0x000fe200078e0a1d */
[----:B------:R-:W-:-:S03]  /*e990*/  ISETP.GT.U32.AND P4, PT, R29, R13, PT ;  /* 0x0000000d1d00720c */ /* 0x000fc60003f84070 */
[--C-:B------:R-:W-:Y:S01]  /*e9a0*/  @!P2 IMAD.IADD R18, R18, 0x1, -R29.reuse ;  /* 0x000000011212a824 */ /* 0x100fe200078e0a1d */
[C---:B------:R-:W-:Y:S01]  /*e9b0*/  ISETP.GT.U32.AND P2, PT, R29.reuse, R11, PT ;  /* 0x0000000b1d00720c */ /* 0x040fe20003f44070 */
[--C-:B------:R-:W-:Y:S01]  /*e9c0*/  @!P5 IMAD.IADD R0, R0, 0x1, -R29.reuse ;  /* 0x000000010000d824 */ /* 0x100fe200078e0a1d */
[C---:B------:R-:W-:Y:S01]  /*e9d0*/  ISETP.GT.U32.AND P5, PT, R29.reuse, R14, PT ;  /* 0x0000000e1d00720c */ /* 0x040fe20003fa4070 */
[--C-:B------:R-:W-:Y:S01]  /*e9e0*/  @!P3 IMAD.IADD R2, R2, 0x1, -R29.reuse ;  /* 0x000000010202b824 */ /* 0x100fe200078e0a1d */
[----:B------:R-:W-:Y:S01]  /*e9f0*/  ISETP.GT.U32.AND P3, PT, R29, R15, PT ;  /* 0x0000000f1d00720c */ /* 0x000fe20003f64070 */
[----:B------:R0:W-:Y:S01]  /*ea00*/  STL [R1+0xec], R27 ;  /* 0x0000ec1b01007387 */ /* 0x0001e20000100800 */
[--C-:B------:R-:W-:Y:S01]  /*ea10*/  @!P1 IMAD.IADD R3, R3, 0x1, -R29.reuse ;  /* 0x0000000103039824 */ /* 0x100fe200078e0a1d */
[----:B------:R-:W-:Y:S01]  /*ea20*/  ISETP.GT.U32.AND P1, PT, R29, R9, PT ;  /* 0x000000091d00720c */ /* 0x000fe20003f24070 */
[--C-:B------:R-:W-:Y:S02]  /*ea30*/  @!P6 IMAD.IADD R17, R17, 0x1, -R29.reuse ;  /* 0x000000011111e824 */ /* 0x100fe400078e0a1d */
[--C-:B------:R-:W-:Y:S01]  /*ea40*/  @!P0 IMAD.IADD R4, R4, 0x1, -R29.reuse ;  /* 0x0000000104048824 */ /* 0x100fe200078e0a1d */
[----:B------:R-:W-:Y:S01]  /*ea50*/  ISETP.GT.U32.AND P0, PT, R29, R16, PT ;  /* 0x000000101d00720c */ /* 0x000fe20003f04070 */
[----:B0-----:R-:W2:Y:S01]  /*ea60*/  LDL.LU R27, [R1+0x2404] ;  /* 0x00240400011b7983 */ /* 0x001ea20000300800 */
[----:B------:R-:W-:-:S03]  /*ea70*/  @!P2 IMAD.IADD R11, R11, 0x1, -R29 ;  /* 0x000000010b0ba824 */ /* 0x000fc600078e0a1d */
[----:B------:R0:W-:Y:S01]  /*ea80*/  STL [R1+0xf0], R0 ;  /* 0x0000f00001007387 */ /* 0x0001e20000100800 */
[----:B------:R-:W-:Y:S01]  /*ea90*/  ISETP.GT.U32.AND P6, PT, R29, R18, PT ;  /* 0x000000121d00720c */ /* 0x000fe20003fc4070 */
[--C-:B------:R-:W-:Y:S01]  /*eaa0*/  @!P4 IMAD.IADD R13, R13, 0x1, -R29.reuse ;  /* 0x000000010d0dc824 */ /* 0x100fe200078e0a1d */
[----:B------:R-:W-:Y:S01]  /*eab0*/  ISETP.GT.U32.AND P2, PT, R29, R17, PT ;  /* 0x000000111d00720c */ /* 0x000fe20003f44070 */
[----:B0-----:R-:W3:Y:S04]  /*eac0*/  LDL.LU R0, [R1+0x2400] ;  /* 0x0024000001007983 */ /* 0x001ee80000300800 */
[----:B------:R0:W-:Y:S01]  /*ead0*/  STL [R1+0xf8], R2 ;  /* 0x0000f80201007387 */ /* 0x0001e20000100800 */
[--C-:B------:R-:W-:Y:S02]  /*eae0*/  @!P5 IMAD.IADD R14, R14, 0x1, -R29.reuse ;  /* 0x000000010e0ed824 */ /* 0x100fe400078e0a1d */
[--C-:B------:R-:W-:Y:S01]  /*eaf0*/  @!P3 IMAD.IADD R15, R15, 0x1, -R29.reuse ;  /* 0x000000010f0fb824 */ /* 0x100fe200078e0a1d */
[----:B0-----:R-:W4:Y:S04]  /*eb00*/  LDL.LU R2, [R1+0x23fc] ;  /* 0x0023fc0001027983 */ /* 0x001f280000300800 */
[----:B------:R0:W-:Y:S01]  /*eb10*/  STL [R1+0x38], R3 ;  /* 0x0000380301007387 */ /* 0x0001e20000100800 */
[----:B------:R-:W-:-:S03]  /*eb20*/  @!P1 IMAD.IADD R9, R9, 0x1, -R29 ;  /* 0x0000000109099824 */ /* 0x000fc600078e0a1d */
[----:B0-----:R-:W5:Y:S04]  /*eb30*/  LDL.LU R3, [R1+0x23f8] ;  /* 0x0023f80001037983 */ /* 0x001f680000300800 */
[----:B------:R0:W-:Y:S01]  /*eb40*/  STL [R1+0x34], R4 ;  /* 0x0000340401007387 */ /* 0x0001e20000100800 */
[----:B------:R-:W-:-:S03]  /*eb50*/  @!P0 IMAD.IADD R16, R16, 0x1, -R29 ;  /* 0x0000000110108824 */ /* 0x000fc600078e0a1d */
[----:B0-----:R-:W2:Y:S04]  /*eb60*/  LDL.LU R4, [R1+0x23f4] ;  /* 0x0023f40001047983 */ /* 0x001ea80000300800 */
[----:B------:R0:W-:Y:S01]  /*eb70*/  STL [R1+0x30], R11 ;  /* 0x0000300b01007387 */ /* 0x0001e20000100800 */
[----:B------:R-:W-:-:S03]  /*eb80*/  @!P6 IMAD.IADD R18, R18, 0x1, -R29 ;  /* 0x000000011212e824 */ /* 0x000fc600078e0a1d */
[----:B0-----:R-:W2:Y:S04]  /*eb90*/  LDL.LU R11, [R1+0x23f0] ;  /* 0x0023f000010b7983 */ /* 0x001ea80000300800 */
[----:B------:R-:W2:Y:S04]  /*eba0*/  LDL.LU R12, [R1+0x23ec] ;  /* 0x0023ec00010c7983 */ /* 0x000ea80000300800 */
[----:B------:R0:W-:Y:S01]  /*ebb0*/  STL [R1+0x2c], R13 ;  /* 0x00002c0d01007387 */ /* 0x0001e20000100800 */
[----:B------:R-:W-:-:S03]  /*ebc0*/  @!P2 IMAD.IADD R17, R17, 0x1, -R29 ;  /* 0x000000011111a824 */ /* 0x000fc600078e0a1d */
[----:B0-----:R-:W3:Y:S04]  /*ebd0*/  LDL.LU R13, [R1+0x23e8] ;  /* 0x0023e800010d7983 */ /* 0x001ee80000300800 */
[----:B------:R0:W-:Y:S04]  /*ebe0*/  STL [R1+0x28], R14 ;  /* 0x0000280e01007387 */ /* 0x0001e80000100800 */
[----:B0-----:R-:W4:Y:S04]  /*ebf0*/  LDL.LU R14, [R1+0x23e4] ;  /* 0x0023e400010e7983 */ /* 0x001f280000300800 */
[----:B------:R0:W-:Y:S04]  /*ec00*/  STL [R1+0x24], R15 ;  /* 0x0000240f01007387 */ /* 0x0001e80000100800 */
[----:B0-----:R-:W5:Y:S04]  /*ec10*/  LDL.LU R15, [R1+0x23e0] ;  /* 0x0023e000010f7983 */ /* 0x001f680000300800 */
[----:B------:R0:W-:Y:S04]  /*ec20*/  STL [R1+0x20], R9 ;  /* 0x0000200901007387 */ /* 0x0001e80000100800 */
[----:B0-----:R-:W5:Y:S04]  /*ec30*/  LDL R9, [R1+0x1df0] ;  /* 0x001df00001097983 */ /* 0x001f680000100800 */
[----:B------:R0:W-:Y:S04]  /*ec40*/  STL [R1+0x1c], R16 ;  /* 0x00001c1001007387 */ /* 0x0001e80000100800 */
[----:B0-----:R-:W5:Y:S04]  /*ec50*/  LDL.LU R16, [R1+0x23dc] ;  /* 0x0023dc0001107983 */ /* 0x001f680000300800 */
[----:B------:R0:W-:Y:S04]  /*ec60*/  STL [R1+0x18], R18 ;  /* 0x0000181201007387 */ /* 0x0001e80000100800 */
[----:B0-----:R-:W5:Y:S04]  /*ec70*/  LDL.LU R18, [R1+0x23d8] ;  /* 0x0023d80001127983 */ /* 0x001f680000300800 */
[----:B------:R0:W-:Y:S04]  /*ec80*/  STL [R1+0x14], R17 ;  /* 0x0000141101007387 */ /* 0x0001e80000100800 */
[----:B0-----:R-:W5:Y:S01]  /*ec90*/  LDL.LU R17, [R1+0x23d4] ;  /* 0x0023d40001117983 */ /* 0x001f620000300800 */
[----:B------:R-:W-:-:S02]  /*eca0*/  ISETP.GT.U32.AND P4, PT, R29, R5, PT ;  /* 0x000000051d00720c */ /* 0x000fc40003f84070 */
[C---:B------:R-:W-:Y:S02]  /*ecb0*/  ISETP.GT.U32.AND P5, PT, R29.reuse, R6, PT ;  /* 0x000000061d00720c */ /* 0x040fe40003fa4070 */
[C---:B------:R-:W-:Y:S02]  /*ecc0*/  ISETP.GT.U32.AND P3, PT, R29.reuse, R7, PT ;  /* 0x000000071d00720c */ /* 0x040fe40003f64070 */
[C---:B------:R-:W-:Y:S02]  /*ecd0*/  ISETP.GT.U32.AND P1, PT, R29.reuse, R8, PT ;  /* 0x000000081d00720c */ /* 0x040fe40003f24070 */
[----:B------:R-:W-:-:S05]  /*ece0*/  ISETP.GT.U32.AND P0, PT, R29, R10, PT ;  /* 0x0000000a1d00720c */ /* 0x000fca0003f04070 */
[--C-:B------:R-:W-:Y:S02]  /*ecf0*/  @!P4 IMAD.IADD R5, R5, 0x1, -R29.reuse ;  /* 0x000000010505c824 */ /* 0x100fe400078e0a1d */
[--C-:B------:R-:W-:Y:S02]  /*ed00*/  @!P5 IMAD.IADD R6, R6, 0x1, -R29.reuse ;  /* 0x000000010606d824 */ /* 0x100fe400078e0a1d */
[--C-:B------:R-:W-:Y:S02]  /*ed10*/  @!P3 IMAD.IADD R7, R7, 0x1, -R29.reuse ;  /* 0x000000010707b824 */ /* 0x100fe400078e0a1d */
[--C-:B------:R-:W-:Y:S02]  /*ed20*/  @!P1 IMAD.IADD R8, R8, 0x1, -R29.reuse ;  /* 0x0000000108089824 */ /* 0x100fe400078e0a1d */
[----:B------:R-:W-:Y:S01]  /*ed30*/  @!P0 IMAD.IADD R10, R10, 0x1, -R29 ;  /* 0x000000010a0a8824 */ /* 0x000fe200078e0a1d */
[C---:B--2---:R-:W-:Y:S02]  /*ed40*/  ISETP.GT.U32.AND P0, PT, R29.reuse, R12, PT ;  /* 0x0000000c1d00720c */ /* 0x044fe40003f04070 */
[----:B---3--:R-:W-:-:S02]  /*ed50*/  ISETP.GT.U32.AND P1, PT, R29, R13, PT ;  /* 0x0000000d1d00720c */ /* 0x008fc40003f24070 */
[C---:B----4-:R-:W-:Y:S02]  /*ed60*/  ISETP.GT.U32.AND P3, PT, R29.reuse, R14, PT ;  /* 0x0000000e1d00720c */ /* 0x050fe40003f64070 */
[----:B-----5:R-:W-:-:S11]  /*ed70*/  ISETP.GT.U32.AND P5, PT, R29, R15, PT ;  /* 0x0000000f1d00720c */ /* 0x020fd60003fa4070 */
[--C-:B------:R-:W-:Y:S01]  /*ed80*/  @!P3 IMAD.IADD R14, R14, 0x1, -R29.reuse ;  /* 0x000000010e0eb824 */ /* 0x100fe200078e0a1d */
[----:B------:R-:W-:Y:S01]  /*ed90*/  ISETP.GT.U32.AND P3, PT, R29, R8, PT ;  /* 0x000000081d00720c */ /* 0x000fe20003f64070 */
[--C-:B------:R-:W-:Y:S01]  /*eda0*/  @!P1 IMAD.IADD R13, R13, 0x1, -R29.reuse ;  /* 0x000000010d0d9824 */ /* 0x100fe200078e0a1d */
[----:B------:R-:W-:Y:S01]  /*edb0*/  ISETP.GT.U32.AND P1, PT, R29, R10, PT ;  /* 0x0000000a1d00720c */ /* 0x000fe20003f24070 */
[----:B------:R-:W-:Y:S01]  /*edc0*/  @!P5 IMAD.IADD R15, R15, 0x1, -R29 ;  /* 0x000000010f0fd824 */ /* 0x000fe200078e0a1d */
[C---:B------:R-:W-:Y:S02]  /*edd0*/  ISETP.GT.U32.AND P4, PT, R29.reuse, R16, PT ;  /* 0x000000101d00720c */ /* 0x040fe40003f84070 */
[C---:B------:R-:W-:Y:S02]  /*ede0*/  ISETP.GT.U32.AND P5, PT, R29.reuse, R7, PT ;  /* 0x000000071d00720c */ /* 0x040fe40003fa4070 */
[C---:B------:R-:W-:Y:S02]  /*edf0*/  ISETP.GT.U32.AND P6, PT, R29.reuse, R18, PT ;  /* 0x000000121d00720c */ /* 0x040fe40003fc4070 */
[----:B------:R-:W-:-:S07]  /*ee00*/  ISETP.GT.U32.AND P2, PT, R29, R17, PT ;  /* 0x000000111d00720c */ /* 0x000fce0003f44070 */
[----:B------:R-:W-:Y:S01]  /*ee10*/  @!P4 IMAD.IADD R16, R16, 0x1, -R29 ;  /* 0x000000011010c824 */ /* 0x000fe200078e0a1d */
[----:B------:R-:W-:-:S05]  /*ee20*/  ISETP.GT.U32.AND P4, PT, R29, R6, PT ;  /* 0x000000061d00720c */ /* 0x000fca0003f84070 */
[--C-:B------:R-:W-:Y:S01]  /*ee30*/  @!P2 IMAD.IADD R17, R17, 0x1, -R29.reuse ;  /* 0x000000011111a824 */ /* 0x100fe200078e0a1d */
[----:B------:R-:W-:Y:S01]  /*ee40*/  ISETP.GT.U32.AND P2, PT, R29, R5, PT ;  /* 0x000000051d00720c */ /* 0x000fe20003f44070 */
[--C-:B------:R-:W-:Y:S02]  /*ee50*/  @!P6 IMAD.IADD R18, R18, 0x1, -R29.reuse ;  /* 0x000000011212e824 */ /* 0x100fe400078e0a1d */
[----:B------:R-:W-:-:S04]  /*ee60*/  @!P0 IMAD.IADD R12, R12, 0x1, -R29 ;  /* 0x000000010c0c8824 */ /* 0x000fc800078e0a1d */
[--C-:B------:R-:W-:Y:S01]  /*ee70*/  @!P4 IMAD.IADD R6, R6, 0x1, -R29.reuse ;  /* 0x000000010606c824 */ /* 0x100fe200078e0a1d */
[----:B------:R-:W-:Y:S01]  /*ee80*/  ISETP.GT.U32.AND P0, PT, R29, R18, PT ;  /* 0x000000121d00720c */ /* 0x000fe20003f04070 */
[----:B------:R-:W-:-:S04]  /*ee90*/  @!P5 IMAD.IADD R7, R7, 0x1, -R29 ;  /* 0x000000010707d824 */ /* 0x000fc800078e0a1d */
[--C-:B------:R-:W-:Y:S02]  /*eea0*/  @!P2 IMAD.IADD R5, R5, 0x1, -R29.reuse ;  /* 0x000000010505a824 */ /* 0x100fe400078e0a1d */
[----:B------:R-:W-:-:S03]  /*eeb0*/  @!P3 IMAD.IADD R8, R8, 0x1, -R29 ;  /* 0x000000010808b824 */ /* 0x000fc600078e0a1d */
[----:B------:R0:W-:Y:S01]  /*eec0*/  STL [R1+0x10], R5 ;  /* 0x0000100501007387 */ /* 0x0001e20000100800 */
[----:B------:R-:W-:-:S03]  /*eed0*/  @!P1 IMAD.IADD R10, R10, 0x1, -R29 ;  /* 0x000000010a0a9824 */ /* 0x000fc600078e0a1d */
[----:B0-----:R-:W2:Y:S04]  /*eee0*/  LDL.LU R5, [R1+0x23d0] ;  /* 0x0023d00001057983 */ /* 0x001ea80000300800 */
[----:B------:R0:W-:Y:S01]  /*eef0*/  STL [R1+0xc], R6 ;  /* 0x00000c0601007387 */ /* 0x0001e20000100800 */
[----:B------:R-:W-:Y:S01]  /*ef00*/  @!P0 IMAD.IADD R18, R18, 0x1, -R29 ;  /* 0x0000000112128824 */ /* 0x000fe200078e0a1d */
[----:B------:R-:W-:Y:S02]  /*ef10*/  IABS R9, R9 ;  /* 0x0000000900097213 */ /* 0x000fe40000000000 */
[----:B0-----:R-:W3:Y:S04]  /*ef20*/  LDL.LU R6, [R1+0x23cc] ;  /* 0x0023cc0001067983 */ /* 0x001ee80000300800 */
[----:B------:R0:W-:Y:S04]  /*ef30*/  STL [R1+0x8], R7 ;  /* 0x0000080701007387 */ /* 0x0001e80000100800 */
[----:B0-----:R-:W4:Y:S04]  /*ef40*/  LDL.LU R7, [R1+0x23c8] ;  /* 0x0023c80001077983 */ /* 0x001f280000300800 */
[----:B------:R0:W-:Y:S04]  /*ef50*/  STL [R1+0x4], R8 ;  /* 0x0000040801007387 */ /* 0x0001e80000100800 */
[----:B0-----:R-:W5:Y:S04]  /*ef60*/  LDL.LU R8, [R1+0x23c4] ;  /* 0x0023c40001087983 */ /* 0x001f680000300800 */
[----:B------:R0:W-:Y:S04]  /*ef70*/  STL [R1], R10 ;  /* 0x0000000a01007387 */ /* 0x0001e80000100800 */
[----:B0-----:R-:W5:Y:S04]  /*ef80*/  LDL.LU R10, [R1+0x23c0] ;  /* 0x0023c000010a7983 */ /* 0x001f680000300800 */
[----:B------:R0:W-:Y:S01]  /*ef90*/  STL [R1+0x239c], R18 ;  /* 0x00239c1201007387 */ /* 0x0001e20000100800 */
[----:B------:R-:W-:Y:S01]  /*efa0*/  ISETP.GT.U32.AND P2, PT, R29, R17, PT ;  /* 0x000000111d00720c */ /* 0x000fe20003f44070 */
[----:B0-----:R-:W-:-:S02]  /*efb0*/  IMAD.MOV.U32 R18, RZ, RZ, R9 ;  /* 0x000000ffff127224 */ /* 0x001fc400078e0009 */
[----:B------:R-:W5:Y:S01]  /*efc0*/  LDL.LU R9, [R1+0x23bc] ;  /* 0x0023bc0001097983 */ /* 0x000f620000300800 */
[C---:B------:R-:W-:Y:S02]  /*efd0*/  ISETP.GT.U32.AND P4, PT, R29.reuse, R16, PT ;  /* 0x000000101d00720c */ /* 0x040fe40003f84070 */
[C---:B------:R-:W-:Y:S02]  /*efe0*/  ISETP.GT.U32.AND P5, PT, R29.reuse, R15, PT ;  /* 0x0000000f1d00720c */ /* 0x040fe40003fa4070 */
[----:B------:R-:W-:-:S05]  /*eff0*/  ISETP.GT.U32.AND P3, PT, R29, R14, PT ;  /* 0x0000000e1d00720c */ /* 0x000fca0003f64070 */
[--C-:B------:R-:W-:Y:S01]  /*f000*/  @!P2 IMAD.IADD R17, R17, 0x1, -R29.reuse ;  /* 0x000000011111a824 */ /* 0x100fe200078e0a1d */
[----:B------:R0:W-:Y:S03]  /*f010*/  STL [R1+0x74], R18 ;  /* 0x0000741201007387 */ /* 0x0001e60000100800 */
[--C-:B------:R-:W-:Y:S02]  /*f020*/  @!P4 IMAD.IADD R16, R16, 0x1, -R29.reuse ;  /* 0x000000011010c824 */ /* 0x100fe400078e0a1d */
[--C-:B------:R-:W-:Y:S01]  /*f030*/  @!P5 IMAD.IADD R15, R15, 0x1, -R29.reuse ;  /* 0x000000010f0fd824 */ /* 0x100fe200078e0a1d */
[----:B0-----:R-:W5:Y:S01]  /*f040*/  LDL R18, [R1+0xca8] ;  /* 0x000ca80001127983 */ /* 0x001f620000100800 */
[----:B------:R-:W-:-:S03]  /*f050*/  @!P3 IMAD.IADD R14, R14, 0x1, -R29 ;  /* 0x000000010e0eb824 */ /* 0x000fc600078e0a1d */
[----:B------:R0:W-:Y:S04]  /*f060*/  STL [R1+0x2398], R17 ;  /* 0x0023981101007387 */ /* 0x0001e80000100800 */
[----:B0-----:R-:W5:Y:S04]  /*f070*/  LDL R17, [R1+0xcac] ;  /* 0x000cac0001117983 */ /* 0x001f680000100800 */
[----:B------:R0:W-:Y:S04]  /*f080*/  STL [R1+0x2394], R16 ;  /* 0x0023941001007387 */ /* 0x0001e80000100800 */
[----:B0-----:R-:W5:Y:S04]  /*f090*/  LDL.LU R16, [R1+0x39c] ;  /* 0x00039c0001107983 */ /* 0x001f680000300800 */
[----:B------:R-:W-:Y:S04]  /*f0a0*/  STL [R1+0x2390], R15 ;  /* 0x0023900f01007387 */ /* 0x000fe80000100800 */
[----:B------:R0:W-:Y:S04]  /*f0b0*/  STL [R1+0x238c], R14 ;  /* 0x00238c0e01007387 */ /* 0x0001e80000100800 */
[----:B0-----:R-:W5:Y:S01]  /*f0c0*/  LDL.LU R14, [R1+0x74] ;  /* 0x00007400010e7983 */ /* 0x001f620000300800 */
[----:B------:R-:W-:-:S02]  /*f0d0*/  ISETP.GT.U32.AND P6, PT, R29, R11, PT ;  /* 0x0000000b1d00720c */ /* 0x000fc40003fc4070 */
[C---:B------:R-:W-:Y:S02]  /*f0e0*/  ISETP.GT.U32.AND P1, PT, R29.reuse, R13, PT ;  /* 0x0000000d1d00720c */ /* 0x040fe40003f24070 */
[----:B------:R-:W-:-:S09]  /*f0f0*/  ISETP.GT.U32.AND P0, PT, R29, R12, PT ;  /* 0x0000000c1d00720c */ /* 0x000fd20003f04070 */
[----:B------:R-:W-:-:S05]  /*f100*/  @!P6 IMAD.IADD R11, R11, 0x1, -R29 ;  /* 0x000000010b0be824 */ /* 0x000fca00078e0a1d */
[----:B------:R-:W-:Y:S01]  /*f110*/  ISETP.GT.U32.AND P6, PT, R29, R11, PT ;  /* 0x0000000b1d00720c */ /* 0x000fe20003fc4070 */
[--C-:B------:R-:W-:Y:S02]  /*f120*/  @!P1 IMAD.IADD R13, R13, 0x1, -R29.reuse ;  /* 0x000000010d0d9824 */ /* 0x100fe400078e0a1d */
[----:B------:R-:W-:-:S10]  /*f130*/  @!P0 IMAD.IADD R12, R12, 0x1, -R29 ;  /* 0x000000010c0c8824 */ /* 0x000fd400078e0a1d */
[----:B------:R-:W-:Y:S01]  /*f140*/  @!P6 IMAD.IADD R11, R11, 0x1, -R29 ;  /* 0x000000010b0be824 */ /* 0x000fe200078e0a1d */
[----:B------:R-:W-:-:S13]  /*f150*/  ISETP.GT.U32.AND P6, PT, R29, R4, PT ;  /* 0x000000041d00720c */ /* 0x000fda0003fc4070 */
[----:B------:R-:W-:Y:S01]  /*f160*/  @!P6 IMAD.IADD R4, R4, 0x1, -R29 ;  /* 0x000000010404e824 */ /* 0x000fe200078e0a1d */
[----:B------:R0:W-:Y:S04]  /*f170*/  STL [R1+0x23a0], R13 ;  /* 0x0023a00d01007387 */ /* 0x0001e80000100800 */
[----:B------:R-:W-:Y:S04]  /*f180*/  STL [R1+0x23a4], R12 ;  /* 0x0023a40c01007387 */ /* 0x000fe80000100800 */
[----:B------:R-:W-:Y:S01]  /*f190*/  STL [R1+0x23a8], R11 ;  /* 0x0023a80b01007387 */ /* 0x000fe20000100800 */
[----:B--2---:R-:W-:-:S02]  /*f1a0*/  ISETP.GT.U32.AND P0, PT, R29, R5, PT ;  /* 0x000000051d00720c */ /* 0x004fc40003f04070 */
[C---:B---3--:R-:W-:Y:S02]  /*f1b0*/  ISETP.GT.U32.AND P1, PT, R29.reuse, R6, PT ;  /* 0x000000061d00720c */ /* 0x048fe40003f24070 */
[C---:B----4-:R-:W-:Y:S02]  /*f1c0*/  ISETP.GT.U32.AND P3, PT, R29.reuse, R7, PT ;  /* 0x000000071d00720c */ /* 0x050fe40003f64070 */
[C---:B-----5:R-:W-:Y:S02]  /*f1d0*/  ISETP.GT.U32.AND P5, PT, R29.reuse, R8, PT ;  /* 0x000000081d00720c */ /* 0x060fe40003fa4070 */
[----:B------:R-:W-:-:S11]  /*f1e0*/  ISETP.GT.U32.AND P2, PT, R29, R10, PT ;  /* 0x0000000a1d00720c */ /* 0x000fd60003f44070 */
[--C-:B------:R-:W-:Y:S01]  /*f1f0*/  @!P5 IMAD.IADD R8, R8, 0x1, -R29.reuse ;  /* 0x000000010808d824 */ /* 0x100fe200078e0a1d */
[C---:B------:R-:W-:Y:S01]  /*f200*/  ISETP.GT.U32.AND P4, PT, R29.reuse, R9, PT ;  /* 0x000000091d00720c */ /* 0x040fe20003f84070 */
[--C-:B------:R-:W-:Y:S01]  /*f210*/  @!P2 IMAD.IADD R10, R10, 0x1, -R29.reuse ;  /* 0x000000010a0aa824 */ /* 0x100fe200078e0a1d */
[----:B------:R-:W-:Y:S01]  /*f220*/  ISETP.GT.U32.AND P2, PT, R29, R3, PT ;  /* 0x000000031d00720c */ /* 0x000fe20003f44070 */
[--C-:B------:R-:W-:Y:S02]  /*f230*/  @!P3 IMAD.IADD R7, R7, 0x1, -R29.reuse ;  /* 0x000000010707b824 */ /* 0x100fe400078e0a1d */
[--C-:B------:R-:W-:Y:S01]  /*f240*/  @!P1 IMAD.IADD R6, R6, 0x1, -R29.reuse ;  /* 0x0000000106069824 */ /* 0x100fe200078e0a1d */
[----:B------:R-:W-:Y:S01]  /*f250*/  ISETP.GT.U32.AND P1, PT, R29, R10, PT ;  /* 0x0000000a1d00720c */ /* 0x000fe20003f24070 */
[----:B------:R-:W-:-:S06]  /*f260*/  @!P0 IMAD.IADD R5, R5, 0x1, -R29 ;  /* 0x0000000105058824 */ /* 0x000fcc00078e0a1d */
[--C-:B------:R-:W-:Y:S01]  /*f270*/  @!P4 IMAD.IADD R9, R9, 0x1, -R29.reuse ;  /* 0x000000010909c824 */ /* 0x100fe200078e0a1d */
[----:B------:R-:W-:Y:S01]  /*f280*/  ISETP.GT.U32.AND P6, PT, R29, R8, PT ;  /* 0x000000081d00720c */ /* 0x000fe20003fc4070 */
[--C-:B------:R-:W-:Y:S01]  /*f290*/  @!P2 IMAD.IADD R3, R3, 0x1, -R29.reuse ;  /* 0x000000010303a824 */ /* 0x100fe200078e0a1d */
[C---:B------:R-:W-:Y:S02]  /*f2a0*/  ISETP.GT.U32.AND P2, PT, R29.reuse, R7, PT ;  /* 0x000000071d00720c */ /* 0x040fe40003f44070 */
[----:B------:R-:W-:Y:S01]  /*f2b0*/  ISETP.GT.U32.AND P0, PT, R29, R9, PT ;  /* 0x000000091d00720c */ /* 0x000fe20003f04070 */
[----:B------:R-:W-:-:S05]  /*f2c0*/  @!P1 IMAD.IADD R10, R10, 0x1, -R29 ;  /* 0x000000010a0a9824 */ /* 0x000fca00078e0a1d */
[----:B------:R-:W-:Y:S03]  /*f2d0*/  STL [R1+0x23ac], R10 ;  /* 0x0023ac0a01007387 */ /* 0x000fe60000100800 */
[--C-:B------:R-:W-:Y:S02]  /*f2e0*/  @!P6 IMAD.IADD R8, R8, 0x1, -R29.reuse ;  /* 0x000000010808e824 */ /* 0x100fe400078e0a1d */
[--C-:B------:R-:W-:Y:S02]  /*f2f0*/  @!P2 IMAD.IADD R7, R7, 0x1, -R29.reuse ;  /* 0x000000010707a824 */ /* 0x100fe400078e0a1d */
[----:B------:R-:W-:-:S05]  /*f300*/  @!P0 IMAD.IADD R9, R9, 0x1, -R29 ;  /* 0x0000000109098824 */ /* 0x000fca00078e0a1d */
[----:B------:R-:W-:Y:S04]  /*f310*/  STL [R1+0x23b0], R9 ;  /* 0x0023b00901007387 */ /* 0x000fe80000100800 */
[----:B------:R-:W-:Y:S04]  /*f320*/  STL [R1+0x23b4], R8 ;  /* 0x0023b40801007387 */ /* 0x000fe80000100800 */
[----:B------:R1:W-:Y:S01]  /*f330*/  STL [R1+0x23b8], R7 ;  /* 0x0023b80701007387 */ /* 0x0003e20000100800 */
[----:B------:R-:W-:Y:S01]  /*f340*/  IMAD.HI.U32 R28, R28, R14, RZ ;  /* 0x0000000e1c1c7227 */ /* 0x000fe200078e00ff */
[----:B------:R-:W-:-:S02]  /*f350*/  ISETP.GT.U32.AND P5, PT, R29, R0, PT ;  /* 0x000000001d00720c */ /* 0x000fc40003fa4070 */
[----:B------:R-:W1:Y:S01]  /*f360*/  S2R R15, SR_TID.X ;  /* 0x00000000000f7919 */ /* 0x000e620000002100 */
[----:B------:R-:W-:Y:S01]  /*f370*/  IMAD.MOV R28, RZ, RZ, -R28 ;  /* 0x000000ffff1c7224 */ /* 0x000fe200078e0a1c */
[C---:B------:R-:W-:Y:S02]  /*f380*/  ISETP.GT.U32.AND P4, PT, R29.reuse, R2, PT ;  /* 0x000000021d00720c */ /* 0x040fe40003f84070 */
[----:B0-----:R-:W2:Y:S01]  /*f390*/  LDL R13, [R1+0x21e4] ;  /* 0x0021e400010d7983 */ /* 0x001ea20000100800 */
[----:B------:R-:W-:-:S03]  /*f3a0*/  IMAD R28, R29, R28, R14 ;  /* 0x0000001c1d1c7224 */ /* 0x000fc600078e020e */
[----:B------:R-:W3:Y:S03]  /*f3b0*/  LDL R14, [R1+0x21dc] ;  /* 0x0021dc00010e7983 */ /* 0x000ee60000100800 */
[--C-:B------:R-:W-:Y:S01]  /*f3c0*/  @!P5 IMAD.IADD R0, R0, 0x1, -R29.reuse ;  /* 0x000000010000d824 */ /* 0x100fe200078e0a1d */
[C---:B------:R-:W-:Y:S02]  /*f3d0*/  ISETP.GT.U32.AND P5, PT, R29.reuse, R5, PT ;  /* 0x000000051d00720c */ /* 0x040fe40003fa4070 */
[C---:B------:R-:W-:Y:S01]  /*f3e0*/  ISETP.GT.U32.AND P3, PT, R29.reuse, R27, PT ;  /* 0x0000001b1d00720c */ /* 0x040fe20003f64070 */
[----:B------:R-:W-:Y:S01]  /*f3f0*/  @!P4 IMAD.IADD R2, R2, 0x1, -R29 ;  /* 0x000000010202c824 */ /* 0x000fe200078e0a1d */
[C---:B------:R-:W-:Y:S02]  /*f400*/  ISETP.GT.U32.AND P1, PT, R29.reuse, R4, PT ;  /* 0x000000041d00720c */ /* 0x040fe40003f24070 */
[----:B------:R-:W-:-:S07]  /*f410*/  ISETP.GT.U32.AND P2, PT, R29, R0, PT ;  /* 0x000000001d00720c */ /* 0x000fce0003f44070 */
[--C-:B------:R-:W-:Y:S01]  /*f420*/  @!P5 IMAD.IADD R5, R5, 0x1, -R29.reuse ;  /* 0x000000010505d824 */ /* 0x100fe200078e0a1d */
[----:B------:R-:W-:Y:S01]  /*f430*/  ISETP.GT.U32.AND P5, PT, R29, R25, PT ;  /* 0x000000191d00720c */ /* 0x000fe20003fa4070 */
[--C-:B------:R-:W-:Y:S01]  /*f440*/  @!P3 IMAD.IADD R27, R27, 0x1, -R29.reuse ;  /* 0x000000011b1bb824 */ /* 0x100fe200078e0a1d */
[C---:B------:R-:W-:Y:S01]  /*f450*/  ISETP.GT.U32.AND P3, PT, R29.reuse, R2, PT ;  /* 0x000000021d00720c */ /* 0x040fe20003f64070 */
[--C-:B------:R-:W-:Y:S01]  /*f460*/  @!P1 IMAD.IADD R4, R4, 0x1, -R29.reuse ;  /* 0x0000000104049824 */ /* 0x100fe200078e0a1d */
[C---:B------:R-:W-:Y:S01]  /*f470*/  ISETP.GT.U32.AND P1, PT, R29.reuse, R24, PT ;  /* 0x000000181d00720c */ /* 0x040fe20003f24070 */
[----:B------:R-:W-:Y:S01]  /*f480*/  @!P2 IMAD.IADD R0, R0, 0x1, -R29 ;  /* 0x000000010000a824 */ /* 0x000fe200078e0a1d */
[----:B------:R-:W-:-:S07]  /*f490*/  ISETP.GT.U32.AND P2, PT, R29, R21, PT ;  /* 0x000000151d00720c */ /* 0x000fce0003f44070 */
[--C-:B------:R-:W-:Y:S02]  /*f4a0*/  @!P5 IMAD.IADD R25, R25, 0x1, -R29.reuse ;  /* 0x000000011919d824 */ /* 0x100fe400078e0a1d */
[--C-:B------:R-:W-:Y:S01]  /*f4b0*/  @!P3 IMAD.IADD R2, R2, 0x1, -R29.reuse ;  /* 0x000000010202b824 */ /* 0x100fe200078e0a1d */
[C---:B------:R-:W-:Y:S02]  /*f4c0*/  ISETP.GT.U32.AND P3, PT, R29.reuse, R22, PT ;  /* 0x000000161d00720c */ /* 0x040fe40003f64070 */
[----:B------:R-:W-:Y:S01]  /*f4d0*/  ISETP.GT.U32.AND P5, PT, R29, R25, PT ;  /* 0x000000191d00720c */ /* 0x000fe20003fa4070 */
[--C-:B------:R-:W-:Y:S02]  /*f4e0*/  @!P1 IMAD.IADD R24, R24, 0x1, -R29.reuse ;  /* 0x0000000118189824 */ /* 0x100fe400078e0a1d */
[----:B------:R-:W-:Y:S01]  /*f4f0*/  @!P2 IMAD.IADD R21, R21, 0x1, -R29 ;  /* 0x000000011515a824 */ /* 0x000fe200078e0a1d */
[----:B------:R-:W-:Y:S01]  /*f500*/  ISETP.GT.U32.AND P1, PT, R29, R19, PT ;  /* 0x000000131d00720c */ /* 0x000fe20003f24070 */
[----:B-1----:R-:W-:-:S02]  /*f510*/  IMAD.SHL.U32 R7, R15, 0x100, RZ ;  /* 0x000001000f077824 */ /* 0x002fc400078e00ff */
[----:B------:R-:W4:Y:S04]  /*f520*/  LDL R15, [R1+0x21e0] ;  /* 0x0021e000010f7983 */ /* 0x000f280000100800 */
[--C-:B------:R-:W-:Y:S01]  /*f530*/  @!P3 IMAD.IADD R22, R22, 0x1, -R29.reuse ;  /* 0x000000011616b824 */ /* 0x100fe200078e0a1d */
[----:B------:R-:W-:Y:S01]  /*f540*/  ISETP.GT.U32.AND P3, PT, R29, R24, PT ;  /* 0x000000181d00720c */ /* 0x000fe20003f64070 */
[----:B------:R-:W-:Y:S01]  /*f550*/  @!P5 IMAD.IADD R25, R25, 0x1, -R29 ;  /* 0x000000011919d824 */ /* 0x000fe200078e0a1d */
[----:B------:R-:W-:Y:S02]  /*f560*/  ISETP.GT.U32.AND P5, PT, R29, R21, PT ;  /* 0x000000151d00720c */ /* 0x000fe40003fa4070 */
[----:B------:R-:W-:Y:S01]  /*f570*/  LOP3.LUT R7, R16, 0x1000, R7, 0xf8, !PT ;  /* 0x0000100010077812 */ /* 0x000fe200078ef807 */
[----:B------:R-:W-:Y:S01]  /*f580*/  @!P1 IMAD.IADD R19, R19, 0x1, -R29 ;  /* 0x0000000113139824 */ /* 0x000fe200078e0a1d */
[----:B------:R-:W-:-:S03]  /*f590*/  ISETP.GE.AND P1, PT, R18, RZ, PT ;  /* 0x000000ff1200720c */ /* 0x000fc60003f26270 */
[----:B------:R0:W-:Y:S04]  /*f5a0*/  STL [R1+0x974], R7 ;  /* 0x0009740701007387 */ /* 0x0001e80000100800 */
[--C-:B------:R-:W-:Y:S01]  /*f5b0*/  @!P3 IMAD.IADD R24, R24, 0x1, -R29.reuse ;  /* 0x000000011818b824 */ /* 0x100fe200078e0a1d */
[----:B------:R-:W-:Y:S01]  /*f5c0*/  ISETP.GE.AND P3, PT, R17, RZ, PT ;  /* 0x000000ff1100720c */ /* 0x000fe20003f66270 */
[----:B------:R-:W-:Y:S01]  /*f5d0*/  @!P5 IMAD.IADD R21, R21, 0x1, -R29 ;  /* 0x000000011515d824 */ /* 0x000fe200078e0a1d */
[----:B------:R-:W5:Y:S04]  /*f5e0*/  LDL R16, [R1+0x21d4] ;  /* 0x0021d40001107983 */ /* 0x000f680000100800 */
[----:B------:R-:W2:Y:S04]  /*f5f0*/  LDL R10, [R1+0x21d8] ;  /* 0x0021d800010a7983 */ /* 0x000ea80000100800 */
[----:B------:R-:W2:Y:S04]  /*f600*/  LDL R18, [R1+0x21cc] ;  /* 0x0021cc0001127983 */ /* 0x000ea80000100800 */
[----:B------:R-:W5:Y:S04]  /*f610*/  LDL R17, [R1+0x21d0] ;  /* 0x0021d00001117983 */ /* 0x000f680000100800 */
[----:B------:R-:W5:Y:S01]  /*f620*/  LDL R12, [R1+0x21c4] ;  /* 0x0021c400010c7983 */ /* 0x000f620000100800 */
[----:B---3--:R-:W-:-:S03]  /*f630*/  ISETP.GE.AND P5, PT, R14, RZ, PT ;  /* 0x000000ff0e00720c */ /* 0x008fc60003fa6270 */
[----:B------:R-:W3:Y:S04]  /*f640*/  LDL R14, [R1+0x21c8] ;  /* 0x0021c800010e7983 */ /* 0x000ee80000100800 */
[----:B0-----:R-:W3:Y:S04]  /*f650*/  LDL.LU R7, [R1+0x70] ;  /* 0x0000700001077983 */ /* 0x001ee80000300800 */
[----:B------:R-:W5:Y:S01]  /*f660*/  LDL.LU R8, [R1+0x6c] ;  /* 0x00006c0001087983 */ /* 0x000f620000300800 */
[C---:B------:R-:W-:Y:S02]  /*f670*/  ISETP.GT.U32.AND P4, PT, R29.reuse, R6, PT ;  /* 0x000000061d00720c */ /* 0x040fe40003f84070 */
[C---:B------:R-:W-:Y:S01]  /*f680*/  ISETP.GT.U32.AND P0, PT, R29.reuse, R3, PT ;  /* 0x000000031d00720c */ /* 0x040fe20003f04070 */
[----:B------:R-:W5:Y:S01]  /*f690*/  LDL R11, [R1+0x21c0] ;  /* 0x0021c000010b7983 */ /* 0x000f620000100800 */
[----:B------:R-:W-:-:S09]  /*f6a0*/  ISETP.GT.U32.AND P6, PT, R29, R27, PT ;  /* 0x0000001b1d00720c */ /* 0x000fd20003fc4070 */
[--C-:B------:R-:W-:Y:S01]  /*f6b0*/  @!P4 IMAD.IADD R6, R6, 0x1, -R29.reuse ;  /* 0x000000010606c824 */ /* 0x100fe200078e0a1d */
[----:B------:R-:W-:Y:S01]  /*f6c0*/  ISETP.GT.U32.AND P4, PT, R29, R26, PT ;  /* 0x0000001a1d00720c */ /* 0x000fe20003f84070 */
[--C-:B------:R-:W-:Y:S01]  /*f6d0*/  @!P0 IMAD.IADD R3, R3, 0x1, -R29.reuse ;  /* 0x0000000103038824 */ /* 0x100fe200078e0a1d */
[----:B------:R-:W-:Y:S01]  /*f6e0*/  ISETP.GT.U32.AND P0, PT, R29, R23, PT ;  /* 0x000000171d00720c */ /* 0x000fe20003f04070 */
[----:B------:R-:W-:-:S10]  /*f6f0*/  @!P6 IMAD.IADD R27, R27, 0x1, -R29 ;  /* 0x000000011b1be824 */ /* 0x000fd400078e0a1d */
        /* <DEDUP_REMOVED lines=13> */
[----:B------:R-:W-:Y:S02]  /*f7d0*/  ISETP.GT.U32.AND P2, PT, R29, R28, PT ;  /* 0x0000001c1d00720c */ /* 0x000fe40003f44070 */
[----:B------:R-:W-:-:S05]  /*f7e0*/  LOP3.LUT R9, RZ, c[0x0][0x178], RZ, 0x33, !PT ;  /* 0x00005e00ff097a12 */ /* 0x000fca00078e33ff */
[--C-:B------:R-:W-:Y:S01]  /*f7f0*/  @!P4 IMAD.IADD R22, R22, 0x1, -R29.reuse ;  /* 0x000000011616c824 */ /* 0x100fe200078e0a1d */
[----:B------:R-:W-:Y:S01]  /*f800*/  ISETP.NE.AND P4, PT, RZ, c[0x0][0x178], PT ;  /* 0x00005e00ff007a0c */ /* 0x000fe20003f85270 */
[--C-:B------:R-:W-:Y:S02]  /*f810*/  @!P0 IMAD.IADD R19, R19, 0x1, -R29.reuse ;  /* 0x0000000113138824 */ /* 0x100fe400078e0a1d */
[--C-:B------:R-:W-:Y:S02]  /*f820*/  @!P6 IMAD.IADD R20, R20, 0x1, -R29.reuse ;  /* 0x000000011414e824 */ /* 0x100fe400078e0a1d */
[----:B------:R-:W-:Y:S01]  /*f830*/  @!P2 IMAD.IADD R28, R28, 0x1, -R29 ;  /* 0x000000011c1ca824 */ /* 0x000fe200078e0a1d */
[----:B----4-:R-:W-:Y:S02]  /*f840*/  ISETP.GE.AND P6, PT, R15, RZ, PT ;  /* 0x000000ff0f00720c */ /* 0x010fe40003fc6270 */
[----:B--2---:R-:W-:Y:S01]  /*f850*/  ISETP.GE.AND P0, PT, R13, RZ, PT ;  /* 0x000000ff0d00720c */ /* 0x004fe20003f06270 */
[----:B------:R-:W2:Y:S04]  /*f860*/  LDL R15, [R1+0x21bc] ;  /* 0x0021bc00010f7983 */ /* 0x000ea80000100800 */
[----:B------:R-:W4:Y:S01]  /*f870*/  LDL R13, [R1+0x21b8] ;  /* 0x0021b800010d7983 */ /* 0x000f220000100800 */
[----:B---3--:R-:W-:-:S02]  /*f880*/  @!P1 IMAD.MOV R7, RZ, RZ, -R7 ;  /* 0x000000ffff079224 */ /* 0x008fc400078e0a07 */
[----:B-----5:R-:W-:-:S03]  /*f890*/  @!P3 IMAD.MOV R8, RZ, RZ, -R8 ;  /* 0x000000ffff08b224 */ /* 0x020fc600078e0a08 */
[C---:B------:R-:W-:Y:S02]  /*f8a0*/  SEL R29, R9.reuse, R7, !P4 ;  /* 0x00000007091d7207 */ /* 0x040fe40006000000 */
[----:B------:R-:W3:Y:S01]  /*f8b0*/  LDL.LU R7, [R1+0x23b8] ;  /* 0x0023b80001077983 */ /* 0x000ee20000300800 */
[----:B------:R-:W-:-:S03]  /*f8c0*/  SEL R9, R9, R8, !P4 ;  /* 0x0000000809097207 */ /* 0x000fc60006000000 */
[----:B------:R-:W5:Y:S01]  /*f8d0*/  LDL.LU R8, [R1+0x23b4] ;  /* 0x0023b40001087983 */ /* 0x000f620000300800 */
[----:B------:R-:W-:-:S03]  /*f8e0*/  ISETP.GE.AND P1, PT, R16, RZ, PT ;  /* 0x000000ff1000720c */ /* 0x000fc60003f26270 */
[----:B------:R-:W-:Y:S04]  /*f8f0*/  STL [R1+0x43c], R29 ;  /* 0x00043c1d01007387 */ /* 0x000fe80000100800 */
[----:B------:R-:W2:Y:S04]  /*f900*/  LDL R16, [R1+0x21b4] ;  /* 0x0021b40001107983 */ /* 0x000ea80000100800 */
[----:B------:R0:W-:Y:S04]  /*f910*/  STL [R1+0x440], R9 ;  /* 0x0004400901007387 */ /* 0x0001e80000100800 */
[----:B0-----:R-:W2:Y:S01]  /*f920*/  LDL.LU R9, [R1+0x68] ;  /* 0x0000680001097983 */ /* 0x001ea20000300800 */
[----:B------:R-:W-:-:S02]  /*f930*/  ISETP.GE.AND P2, PT, R18, RZ, PT ;  /* 0x000000ff1200720c */ /* 0x000fc40003f46270 */
[----:B------:R-:W-:Y:S01]  /*f940*/  ISETP.GE.AND P3, PT, R10, RZ, PT ;  /* 0x000000ff0a00720c */ /* 0x000fe20003f66270 */
[----:B------:R-:W3:Y:S01]  /*f950*/  LDL R18, [R1+0x21b0] ;  /* 0x0021b00001127983 */ /* 0x000ee20000100800 */
[----:B------:R-:W-:-:S03]  /*f960*/  ISETP.GE.AND P4, PT, R17, RZ, PT ;  /* 0x000000ff1100720c */ /* 0x000fc60003f86270 */
[----:B------:R-:W3:Y:S04]  /*f970*/  LDL.LU R10, [R1+0x64] ;  /* 0x00006400010a7983 */ /* 0x000ee80000300800 */
[----:B------:R-:W3:Y:S01]  /*f980*/  LDL R17, [R1+0x21ac] ;  /* 0x0021ac0001117983 */ /* 0x000ee20000100800 */
[----:B--2---:R-:W-:-:S05]  /*f990*/  @!P5 IMAD.MOV R9, RZ, RZ, -R9 ;  /* 0x000000ffff09d224 */ /* 0x004fca00078e0a09 */
[----:B------:R0:W-:Y:S04]  /*f9a0*/  STL [R1+0x3d8], R9 ;  /* 0x0003d80901007387 */ /* 0x0001e80000100800 */
[----:B0-----:R-:W2:Y:S01]  /*f9b0*/  LDL.LU R9, [R1+0x60] ;  /* 0x0000600001097983 */ /* 0x001ea20000300800 */
[----:B---3--:R-:W-:Y:S01]  /*f9c0*/  @!P6 IMAD.MOV R10, RZ, RZ, -R10 ;  /* 0x000000ffff0ae224 */ /* 0x008fe200078e0a0a */
[----:B------:R-:W-:Y:S02]  /*f9d0*/  ISETP.GE.AND P5, PT, R12, RZ, PT ;  /* 0x000000ff0c00720c */ /* 0x000fe40003fa6270 */
[----:B------:R-:W3:Y:S04]  /*f9e0*/  LDL R12, [R1+0x21a8] ;  /* 0x0021a800010c7983 */ /* 0x000ee80000100800 */
[----:B------:R0:W-:Y:S04]  /*f9f0*/  STL [R1+0x3d4], R10 ;  /* 0x0003d40a01007387 */ /* 0x0001e80000100800 */
[----:B0-----:R-:W3:Y:S01]  /*fa00*/  LDL.LU R10, [R1+0x5c] ;  /* 0x00005c00010a7983 */ /* 0x001ee20000300800 */
[----:B--2---:R-:W-:Y:S01]  /*fa10*/  @!P0 IMAD.MOV R9, RZ, RZ, -R9 ;  /* 0x000000ffff098224 */ /* 0x004fe200078e0a09 */
[----:B------:R-:W-:-:S02]  /*fa20*/  ISETP.GE.AND P0, PT, R14, RZ, PT ;  /* 0x000000ff0e00720c */ /* 0x000fc40003f06270 */
[----:B------:R-:W2:Y:S04]  /*fa30*/  LDL R14, [R1+0x21a4] ;  /* 0x0021a400010e7983 */ /* 0x000ea80000100800 */
[----:B------:R0:W-:Y:S04]  /*fa40*/  STL [R1+0x3d0], R9 ;  /* 0x0003d00901007387 */ /* 0x0001e80000100800 */
[----:B0-----:R-:W2:Y:S01]  /*fa50*/  LDL.LU R9, [R1+0x58] ;  /* 0x0000580001097983 */ /* 0x001ea20000300800 */
[----:B---3--:R-:W-:Y:S01]  /*fa60*/  @!P1 IMAD.MOV R10, RZ, RZ, -R10 ;  /* 0x000000ffff0a9224 */ /* 0x008fe200078e0a0a */
[----:B------:R-:W-:-:S02]  /*fa70*/  ISETP.GE.AND P1, PT, R11, RZ, PT ;  /* 0x000000ff0b00720c */ /* 0x000fc40003f26270 */
        /* <DEDUP_REMOVED lines=9> */
[----:B----4-:R-:W-:-:S02]  /*fb10*/  ISETP.GE.AND P2, PT, R13, RZ, PT ;  /* 0x000000ff0d00720c */ /* 0x010fc40003f46270 */
[----:B------:R-:W3:Y:S04]  /*fb20*/  LDL R13, [R1+0x2198] ;  /* 0x00219800010d7983 */ /* 0x000ee80000100800 */
[----:B------:R0:W-:Y:S04]  /*fb30*/  STL [R1+0x3c4], R10 ;  /* 0x0003c40a01007387 */ /* 0x0001e80000100800 */
[----:B0-----:R-:W4:Y:S01]  /*fb40*/  LDL.LU R10, [R1+0x4c] ;  /* 0x00004c00010a7983 */ /* 0x001f220000300800 */
[----:B--2---:R-:W-:Y:S01]  /*fb50*/  @!P4 IMAD.MOV R9, RZ, RZ, -R9 ;  /* 0x000000ffff09c224 */ /* 0x004fe200078e0a09 */
[----:B------:R-:W-:-:S02]  /*fb60*/  ISETP.GE.AND P4, PT, R16, RZ, PT ;  /* 0x000000ff1000720c */ /* 0x000fc40003f86270 */
[----:B------:R-:W2:Y:S04]  /*fb70*/  LDL R16, [R1+0x2194] ;  /* 0x0021940001107983 */ /* 0x000ea80000100800 */
[----:B------:R0:W-:Y:S04]  /*fb80*/  STL [R1+0x3c0], R9 ;  /* 0x0003c00901007387 */ /* 0x0001e80000100800 */
[----:B0-----:R-:W2:Y:S01]  /*fb90*/  LDL.LU R9, [R1+0x48] ;  /* 0x0000480001097983 */ /* 0x001ea20000300800 */
[----:B----4-:R-:W-:Y:S01]  /*fba0*/  @!P5 IMAD.MOV R10, RZ, RZ, -R10 ;  /* 0x000000ffff0ad224 */ /* 0x010fe200078e0a0a */
[----:B------:R-:W-:-:S02]  /*fbb0*/  ISETP.GE.AND P5, PT, R18, RZ, PT ;  /* 0x000000ff1200720c */ /* 0x000fc40003fa6270 */
[----:B------:R-:W4:Y:S04]  /*fbc0*/  LDL R18, [R1+0x2190] ;  /* 0x0021900001127983 */ /* 0x000f280000100800 */
        /* <DEDUP_REMOVED lines=78> */
[----:B------:R-:W-:-:S04]  /*100b0*/  ISETP.GE.AND P2, PT, R18, RZ, PT ;  /* 0x000000ff1200720c */ /* 0x000fc80003f46270 */
[----:B------:R0:W-:Y:S04]  /*100c0*/  STL [R1+0x37c], R10 ;  /* 0x00037c0a01007387 */ /* 0x0001e80000100800 */
[----:B------:R-:W3:Y:S04]  /*100d0*/  LDL R18, [R1+0x2150] ;  /* 0x0021500001127983 */ /* 0x000ee80000100800 */
        /* <DEDUP_REMOVED lines=917> */
[----:B------:R-:W-:-:S04]  /*13a30*/  ISETP.GE.AND P1, PT, R18, RZ, PT ;  /* 0x000000ff1200720c */ /* 0x000fc80003f26270 */
[----:B------:R0:W-:Y:S04]  /*13a40*/  STL [R1+0x54], R10 ;  /* 0x0000540a01007387 */ /* 0x0001e80000100800 */
[----:B0-----:R-:W4:Y:S04]  /*13a50*/  LDL.LU R10, [R1+0xe8] ;  /* 0x0000e800010a7983 */ /* 0x001f280000300800 */
[----:B------:R-:W3:Y:S01]  /*13a60*/  LDL R18, [R1+0x1e6c] ;  /* 0x001e6c0001127983 */ /* 0x000ee20000100800 */
[----:B--2---:R-:W-:-:S05]  /*13a70*/  @!P3 IMAD.MOV R9, RZ, RZ, -R9 ;  /* 0x000000ffff09b224 */ /* 0x004fca00078e0a09 */
[----:B------:R0:W-:Y:S04]  /*13a80*/  STL [R1+0x50], R9 ;  /* 0x0000500901007387 */ /* 0x0001e80000100800 */
[----:B0-----:R-:W2:Y:S01]  /*13a90*/  LDL.LU R9, [R1+0xec] ;  /* 0x0000ec0001097983 */ /* 0x001ea20000300800 */
[----:B----4-:R-:W-:Y:S01]  /*13aa0*/  @!P2 IMAD.MOV R10, RZ, RZ, -R10 ;  /* 0x000000ffff0aa224 */ /* 0x010fe200078e0a0a */
[----:B------:R-:W-:Y:S02]  /*13ab0*/  ISETP.GE.AND P3, PT, R17, RZ, PT ;  /* 0x000000ff1100720c */ /* 0x000fe40003f66270 */
[----:B------:R-:W4:Y:S01]  /*13ac0*/  LDL R17, [R1+0x1e70] ;  /* 0x001e700001117983 */ /* 0x000f220000100800 */
[----:B------:R-:W-:-:S03]  /*13ad0*/  ISETP.GE.AND P2, PT, R12, RZ, PT ;  /* 0x000000ff0c00720c */ /* 0x000fc60003f46270 */
[----:B------:R0:W-:Y:S04]  /*13ae0*/  STL [R1+0x4c], R10 ;  /* 0x00004c0a01007387 */ /* 0x0001e80000100800 */
[----:B0-----:R-:W3:Y:S01]  /*13af0*/  LDL.LU R10, [R1+0xf0] ;  /* 0x0000f000010a7983 */ /* 0x001ee20000300800 */
[----:B--2---:R-:W-:-:S05]  /*13b00*/  @!P4 IMAD.MOV R9, RZ, RZ, -R9 ;  /* 0x000000ffff09c224 */ /* 0x004fca00078e0a09 */
[----:B------:R0:W-:Y:S04]  /*13b10*/  STL [R1+0x48], R9 ;  /* 0x0000480901007387 */ /* 0x0001e80000100800 */
[----:B0-----:R-:W2:Y:S04]  /*13b20*/  LDL R9, [R1+0x1e64] ;  /* 0x001e640001097983 */ /* 0x001ea80000100800 */
[----:B------:R-:W2:Y:S01]  /*13b30*/  LDL.LU R12, [R1+0xf8] ;  /* 0x0000f800010c7983 */ /* 0x000ea20000300800 */
[----:B------:R-:W-:Y:S01]  /*13b40*/  ISETP.GE.AND P4, PT, R14, RZ, PT ;  /* 0x000000ff0e00720c */ /* 0x000fe20003f86270 */
[----:B---3--:R-:W-:Y:S01]  /*13b50*/  @!P5 IMAD.MOV R10, RZ, RZ, -R10 ;  /* 0x000000ffff0ad224 */ /* 0x008fe200078e0a0a */
[----:B------:R-:W-:Y:S01]  /*13b60*/  ISETP.GE.AND P5, PT, R11, RZ, PT ;  /* 0x000000ff0b00720c */ /* 0x000fe20003fa6270 */
[----:B------:R-:W3:Y:S04]  /*13b70*/  LDL R14, [R1+0x1e68] ;  /* 0x001e6800010e7983 */ /* 0x000ee80000100800 */
[----:B------:R-:W3:Y:S04]  /*13b80*/  LDL.LU R11, [R1+0x38] ;  /* 0x00003800010b7983 */ /* 0x000ee80000300800 */
[----:B------:R0:W-:Y:S04]  /*13b90*/  STL [R1+0x44], R10 ;  /* 0x0000440a01007387 */ /* 0x0001e80000100800 */
[----:B0-----:R-:W4:Y:S01]  /*13ba0*/  LDL R10, [R1+0x1e5c] ;  /* 0x001e5c00010a7983 */ /* 0x001f220000100800 */
        /* <DEDUP_REMOVED lines=8> */
[----:B0-----:R-:W3:Y:S04]  /*13c30*/  LDL R11, [R1+0x1e54] ;  /* 0x001e5400010b7983 */ /* 0x001ee80000100800 */
[----:B------:R-:W3:Y:S01]  /*13c40*/  LDL.LU R13, [R1+0x30] ;  /* 0x00003000010d7983 */ /* 0x000ee20000300800 */
[----:B--2---:R-:W-:-:S05]  /*13c50*/  @!P3 IMAD.MOV R12, RZ, RZ, -R12 ;  /* 0x000000ffff0cb224 */ /* 0x004fca00078e0a0c */
[----:B------:R0:W-:Y:S04]  /*13c60*/  STL [R1+0x38], R12 ;  /* 0x0000380c01007387 */ /* 0x0001e80000100800 */
[----:B0-----:R-:W2:Y:S04]  /*13c70*/  LDL R12, [R1+0x1e58] ;  /* 0x001e5800010c7983 */ /* 0x001ea80000100800 */
[----:B------:R-:W2:Y:S01]  /*13c80*/  LDL.LU R29, [R1+0x2c] ;  /* 0x00002c00011d7983 */ /* 0x000ea20000300800 */
[----:B---3--:R-:W-:Y:S01]  /*13c90*/  @!P2 IMAD.MOV R13, RZ, RZ, -R13 ;  /* 0x000000ffff0da224 */ /* 0x008fe200078e0a0d */
[----:B------:R-:W-:-:S04]  /*13ca0*/  ISETP.GE.AND P3, PT, R16, RZ, PT ;  /* 0x000000ff1000720c */ /* 0x000fc80003f66270 */
[----:B------:R0:W-:Y:S01]  /*13cb0*/  STL [R1+0x34], R13 ;  /* 0x0000340d01007387 */ /* 0x0001e20000100800 */
[----:B------:R-:W-:-:S03]  /*13cc0*/  ISETP.GE.AND P2, PT, R18, RZ, PT ;  /* 0x000000ff1200720c */ /* 0x000fc60003f46270 */
[----:B0-----:R-:W3:Y:S04]  /*13cd0*/  LDL R13, [R1+0x1e4c] ;  /* 0x001e4c00010d7983 */ /* 0x001ee80000100800 */
[----:B------:R-:W3:Y:S04]  /*13ce0*/  LDL.LU R16, [R1+0x28] ;  /* 0x0000280001107983 */ /* 0x000ee80000300800 */
[----:B------:R-:W5:Y:S01]  /*13cf0*/  LDL R18, [R1+0x1e50] ;  /* 0x001e500001127983 */ /* 0x000f620000100800 */
[----:B--2---:R-:W-:Y:S01]  /*13d00*/  @!P4 IMAD.MOV R29, RZ, RZ, -R29 ;  /* 0x000000ffff1dc224 */ /* 0x004fe200078e0a1d */
[----:B----4-:R-:W-:-:S02]  /*13d10*/  ISETP.GE.AND P4, PT, R17, RZ, PT ;  /* 0x000000ff1100720c */ /* 0x010fc40003f86270 */
[----:B------:R-:W2:Y:S04]  /*13d20*/  LDL R17, [R1+0x1e44] ;  /* 0x001e440001117983 */ /* 0x000ea80000100800 */
[----:B------:R0:W-:Y:S04]  /*13d30*/  STL [R1+0x30], R29 ;  /* 0x0000301d01007387 */ /* 0x0001e80000100800 */
[----:B0-----:R-:W4:Y:S01]  /*13d40*/  LDL.LU R29, [R1+0x24] ;  /* 0x00002400011d7983 */ /* 0x001f220000300800 */
[----:B---3--:R-:W-:Y:S01]  /*13d50*/  @!P5 IMAD.MOV R16, RZ, RZ, -R16 ;  /* 0x000000ffff10d224 */ /* 0x008fe200078e0a10 */
[----:B------:R-:W-:-:S04]  /*13d60*/  ISETP.GE.AND P5, PT, R9, RZ, PT ;  /* 0x000000ff0900720c */ /* 0x000fc80003fa6270 */
[----:B------:R0:W-:Y:S04]  /*13d70*/  STL [R1+0x2c], R16 ;  /* 0x00002c1001007387 */ /* 0x0001e80000100800 */
[----:B0-----:R-:W3:Y:S04]  /*13d80*/  LDL R16, [R1+0x1e48] ;  /* 0x001e480001107983 */ /* 0x001ee80000100800 */
[----:B------:R-:W2:Y:S01]  /*13d90*/  LDL.LU R9, [R1+0x20] ;  /* 0x0000200001097983 */ /* 0x000ea20000300800 */
[----:B----4-:R-:W-:Y:S01]  /*13da0*/  @!P0 IMAD.MOV R29, RZ, RZ, -R29 ;  /* 0x000000ffff1d8224 */ /* 0x010fe200078e0a1d */
[----:B------:R-:W-:-:S04]  /*13db0*/  ISETP.GE.AND P0, PT, R14, RZ, PT ;  /* 0x000000ff0e00720c */ /* 0x000fc80003f06270 */
[----:B------:R0:W-:Y:S04]  /*13dc0*/  STL [R1+0x28], R29 ;  /* 0x0000281d01007387 */ /* 0x0001e80000100800 */
[----:B0-----:R-:W4:Y:S04]  /*13dd0*/  LDL R29, [R1+0x1e3c] ;  /* 0x001e3c00011d7983 */ /* 0x001f280000100800 */
[----:B------:R-:W3:Y:S01]  /*13de0*/  LDL.LU R14, [R1+0x1c] ;  /* 0x00001c00010e7983 */ /* 0x000ee20000300800 */
[----:B--2---:R-:W-:Y:S01]  /*13df0*/  @!P1 IMAD.MOV R9, RZ, RZ, -R9 ;  /* 0x000000ffff099224 */ /* 0x004fe200078e0a09 */
[----:B------:R-:W-:-:S04]  /*13e00*/  ISETP.GE.AND P1, PT, R10, RZ, PT ;  /* 0x000000ff0a00720c */ /* 0x000fc80003f26270 */
[----:B------:R0:W-:Y:S04]  /*13e10*/  STL [R1+0x24], R9 ;  /* 0x0000240901007387 */ /* 0x0001e80000100800 */
[----:B0-----:R-:W2:Y:S04]  /*13e20*/  LDL.LU R9, [R1+0x23b0] ;  /* 0x0023b00001097983 */ /* 0x001ea80000300800 */
[----:B------:R-:W2:Y:S01]  /*13e30*/  LDL.LU R10, [R1+0x18] ;  /* 0x00001800010a7983 */ /* 0x000ea20000300800 */
[----:B---3--:R-:W-:-:S05]  /*13e40*/  @!P3 IMAD.MOV R14, RZ, RZ, -R14 ;  /* 0x000000ffff0eb224 */ /* 0x008fca00078e0a0e */
[----:B------:R0:W-:Y:S04]  /*13e50*/  STL [R1+0x20], R14 ;  /* 0x0000200e01007387 */ /* 0x0001e80000100800 */
[----:B0-----:R-:W3:Y:S01]  /*13e60*/  LDL.LU R14, [R1+0x14] ;  /* 0x00001400010e7983 */ /* 0x001ee20000300800 */
[----:B------:R-:W-:-:S03]  /*13e70*/  ISETP.GE.AND P3, PT, R15, RZ, PT ;  /* 0x000000ff0f00720c */ /* 0x000fc60003f66270 */
[----:B------:R-:W4:Y:S01]  /*13e80*/  LDL R15, [R1+0x1e34] ;  /* 0x001e3400010f7983 */ /* 0x000f220000100800 */
[----:B--2---:R-:W-:Y:S01]  /*13e90*/  @!P2 IMAD.MOV R10, RZ, RZ, -R10 ;  /* 0x000000ffff0aa224 */ /* 0x004fe200078e0a0a */
[----:B------:R-:W-:-:S04]  /*13ea0*/  ISETP.GE.AND P2, PT, R11, RZ, PT ;  /* 0x000000ff0b00720c */ /* 0x000fc80003f46270 */
[----:B------:R0:W-:Y:S04]  /*13eb0*/  STL [R1+0x1c], R10 ;  /* 0x00001c0a01007387 */ /* 0x0001e80000100800 */
[----:B0-----:R-:W2:Y:S04]  /*13ec0*/  LDL.LU R10, [R1+0x23ac] ;  /* 0x0023ac00010a7983 */ /* 0x001ea80000300800 */
[----:B------:R-:W2:Y:S01]  /*13ed0*/  LDL.LU R11, [R1+0x10] ;  /* 0x00001000010b7983 */ /* 0x000ea20000300800 */
[----:B---3--:R-:W-:Y:S01]  /*13ee0*/  @!P4 IMAD.MOV R14, RZ, RZ, -R14 ;  /* 0x000000ffff0ec224 */ /* 0x008fe200078e0a0e */
[----:B------:R-:W-:-:S04]  /*13ef0*/  ISETP.GE.AND P4, PT, R12, RZ, PT ;  /* 0x000000ff0c00720c */ /* 0x000fc80003f86270 */
[----:B------:R0:W-:Y:S04]  /*13f00*/  STL [R1+0x18], R14 ;  /* 0x0000180e01007387 */ /* 0x0001e80000100800 */
[----:B0-----:R-:W3:Y:S04]  /*13f10*/  LDL R14, [R1+0x1e38] ;  /* 0x001e3800010e7983 */ /* 0x001ee80000100800 */
[----:B------:R-:W3:Y:S01]  /*13f20*/  LDL.LU R12, [R1+0xc] ;  /* 0x00000c00010c7983 */ /* 0x000ee20000300800 */
[----:B--2---:R-:W-:Y:S01]  /*13f30*/  @!P5 IMAD.MOV R11, RZ, RZ, -R11 ;  /* 0x000000ffff0bd224 */ /* 0x004fe200078e0a0b */
[----:B------:R-:W-:-:S04]  /*13f40*/  ISETP.GE.AND P5, PT, R13, RZ, PT ;  /* 0x000000ff0d00720c */ /* 0x000fc80003fa6270 */
[----:B------:R0:W-:Y:S04]  /*13f50*/  STL [R1+0x14], R11 ;  /* 0x0000140b01007387 */ /* 0x0001e80000100800 */
[----:B0-----:R-:W2:Y:S04]  /*13f60*/  LDL.LU R11, [R1+0x23a8] ;  /* 0x0023a800010b7983 */ /* 0x001ea80000300800 */
[----:B------:R-:W2:Y:S01]  /*13f70*/  LDL.LU R13, [R1+0x8] ;  /* 0x00000800010d7983 */ /* 0x000ea20000300800 */
[----:B---3--:R-:W-:Y:S01]  /*13f80*/  @!P0 IMAD.MOV R12, RZ, RZ, -R12 ;  /* 0x000000ffff0c8224 */ /* 0x008fe200078e0a0c */
[----:B-----5:R-:W-:-:S04]  /*13f90*/  ISETP.GE.AND P0, PT, R18, RZ, PT ;  /* 0x000000ff1200720c */ /* 0x020fc80003f06270 */
[----:B------:R0:W-:Y:S04]  /*13fa0*/  STL [R1+0x10], R12 ;  /* 0x0000100c01007387 */ /* 0x0001e80000100800 */
[----:B0-----:R-:W3:Y:S04]  /*13fb0*/  LDL.LU R12, [R1+0x23a4] ;  /* 0x0023a400010c7983 */ /* 0x001ee80000300800 */
[----:B------:R-:W5:Y:S01]  /*13fc0*/  LDL.LU R18, [R1+0x4] ;  /* 0x0000040001127983 */ /* 0x000f620000300800 */
[----:B--2---:R-:W-:Y:S01]  /*13fd0*/  @!P1 IMAD.MOV R13, RZ, RZ, -R13 ;  /* 0x000000ffff0d9224 */ /* 0x004fe200078e0a0d */
[----:B------:R-:W-:-:S04]  /*13fe0*/  ISETP.GE.AND P1, PT, R17, RZ, PT ;  /* 0x000000ff1100720c */ /* 0x000fc80003f26270 */
[----:B------:R0:W-:Y:S04]  /*13ff0*/  STL [R1+0xc], R13 ;  /* 0x00000c0d01007387 */ /* 0x0001e80000100800 */
[----:B0-----:R-:W2:Y:S04]  /*14000*/  LDL.LU R13, [R1+0x23a0] ;  /* 0x0023a000010d7983 */ /* 0x001ea80000300800 */
[----:B------:R-:W2:Y:S01]  /*14010*/  LDL.LU R17, [R1] ;  /* 0x0000000001117983 */ /* 0x000ea20000300800 */
[----:B-----5:R-:W-:-:S05]  /*14020*/  @!P3 IMAD.MOV R18, RZ, RZ, -R18 ;  /* 0x000000ffff12b224 */ /* 0x020fca00078e0a12 */
[----:B------:R0:W-:Y:S04]  /*14030*/  STL [R1+0x8], R18 ;  /* 0x0000081201007387 */ /* 0x0001e80000100800 */
[----:B0-----:R-:W5:Y:S01]  /*14040*/  LDL.LU R18, [R1+0x239c] ;  /* 0x00239c0001127983 */ /* 0x001f620000300800 */
[----:B------:R-:W-:Y:S01]  /*14050*/  ISETP.GE.AND P3, PT, R16, RZ, PT ;  /* 0x000000ff1000720c */ /* 0x000fe20003f66270 */
[----:B--2---:R-:W-:Y:S02]  /*14060*/  @!P2 IMAD.MOV R17, RZ, RZ, -R17 ;  /* 0x000000ffff11a224 */ /* 0x004fe400078e0a11 */
[----:B-----5:R-:W-:Y:S02]  /*14070*/  IMAD.MOV.U32 R16, RZ, RZ, R18 ;  /* 0x000000ffff107224 */ /* 0x020fe400078e0012 */
[----:B------:R-:W2:Y:S04]  /*14080*/  LDL R18, [R1+0x1e40] ;  /* 0x001e400001127983 */ /* 0x000ea80000100800 */
[----:B------:R0:W-:Y:S04]  /*14090*/  STL [R1+0x4], R17 ;  /* 0x0000041101007387 */ /* 0x0001e80000100800 */
[----:B0-----:R-:W5:Y:S01]  /*140a0*/  LDL.LU R17, [R1+0x2398] ;  /* 0x0023980001117983 */ /* 0x001f620000300800 */
[----:B----4-:R-:W-:Y:S01]  /*140b0*/  ISETP.GE.AND P2, PT, R29, RZ, PT ;  /* 0x000000ff1d00720c */ /* 0x010fe20003f46270 */
[----:B------:R-:W-:Y:S01]  /*140c0*/  @!P4 IMAD.MOV R16, RZ, RZ, -R16 ;  /* 0x000000ffff10c224 */ /* 0x000fe200078e0a10 */
[----:B--2---:R-:W-:Y:S01]  /*140d0*/  ISETP.GE.AND P4, PT, R18, RZ, PT ;  /* 0x000000ff1200720c */ /* 0x004fe20003f86270 */
[----:B-----5:R-:W-:-:S02]  /*140e0*/  IMAD.MOV.U32 R29, RZ, RZ, R17 ;  /* 0x000000ffff1d7224 */ /* 0x020fc400078e0011 */
[----:B------:R-:W2:Y:S02]  /*140f0*/  LDL R17, [R1+0x1e24] ;  /* 0x001e240001117983 */ /* 0x000ea40000100800 */
[----:B------:R-:W-:Y:S02]  /*14100*/  @!P5 IMAD.MOV R29, RZ, RZ, -R29 ;  /* 0x000000ffff1dd224 */ /* 0x000fe400078e0a1d */
[----:B------:R0:W-:Y:S01]  /*14110*/  STL [R1], R16 ;  /* 0x0000001001007387 */ /* 0x0001e20000100800 */
[----:B------:R-:W-:-:S03]  /*14120*/  ISETP.GE.AND P5, PT, R15, RZ, PT ;  /* 0x000000ff0f00720c */ /* 0x000fc60003fa6270 */
[----:B0-----:R-:W4:Y:S04]  /*14130*/  LDL.LU R16, [R1+0x2394] ;  /* 0x0023940001107983 */ /* 0x001f280000300800 */
[----:B------:R-:W5:Y:S04]  /*14140*/  LDL R18, [R1+0x1e1c] ;  /* 0x001e1c0001127983 */ /* 0x000f680000100800 */
[----:B------:R0:W-:Y:S04]  /*14150*/  STL [R1+0x22cc], R29 ;  /* 0x0022cc1d01007387 */ /* 0x0001e80000100800 */
[----:B0-----:R-:W2:Y:S04]  /*14160*/  LDL R29, [R1+0x1e28] ;  /* 0x001e2800011d7983 */ /* 0x001ea80000100800 */
[----:B------:R-:W2:Y:S01]  /*14170*/  LDL.LU R15, [R1+0x2390] ;  /* 0x00239000010f7983 */ /* 0x000ea20000300800 */
[----:B----4-:R-:W-:Y:S01]  /*14180*/  @!P0 IMAD.MOV R16, RZ, RZ, -R16 ;  /* 0x000000ffff108224 */ /* 0x010fe200078e0a10 */
[----:B------:R-:W-:-:S04]  /*14190*/  ISETP.GE.AND P0, PT, R14, RZ, PT ;  /* 0x000000ff0e00720c */ /* 0x000fc80003f06270 */
[----:B------:R0:W-:Y:S04]  /*141a0*/  STL [R1+0x22d0], R16 ;  /* 0x0022d01001007387 */ /* 0x0001e80000100800 */
[----:B0-----:R-:W4:Y:S04]  /*141b0*/  LDL R16, [R1+0x1e30] ;  /* 0x001e300001107983 */ /* 0x001f280000100800 */
[----:B------:R-:W3:Y:S01]  /*141c0*/  LDL.LU R14, [R1+0x238c] ;  /* 0x00238c00010e7983 */ /* 0x000ee20000300800 */
[----:B--2---:R-:W-:-:S05]  /*141d0*/  @!P1 IMAD.MOV R15, RZ, RZ, -R15 ;  /* 0x000000ffff0f9224 */ /* 0x004fca00078e0a0f */
[----:B------:R0:W-:Y:S04]  /*141e0*/  STL [R1+0x22d4], R15 ;  /* 0x0022d40f01007387 */ /* 0x0001e80000100800 */
[----:B0-----:R-:W2:Y:S01]  /*141f0*/  LDL R15, [R1+0x1e2c] ;  /* 0x001e2c00010f7983 */ /* 0x001ea20000100800 */
[----:B------:R-:W-:Y:S02]  /*14200*/  @!P2 IMAD.MOV R13, RZ, RZ, -R13 ;  /* 0x000000ffff0da224 */ /* 0x000fe400078e0a0d */
[----:B---3--:R-:W-:Y:S01]  /*14210*/  @!P3 IMAD.MOV R14, RZ, RZ, -R14 ;  /* 0x000000ffff0eb224 */ /* 0x008fe200078e0a0e */
[----:B----4-:R-:W-:Y:S02]  /*14220*/  ISETP.GE.AND P3, PT, R16, RZ, PT ;  /* 0x000000ff1000720c */ /* 0x010fe40003f66270 */
[----:B--2---:R-:W-:-:S02]  /*14230*/  ISETP.GE.AND P1, PT, R15, RZ, PT ;  /* 0x000000ff0f00720c */ /* 0x004fc40003f26270 */
[----:B------:R-:W2:Y:S04]  /*14240*/  LDL R15, [R1+0x1e18] ;  /* 0x001e1800010f7983 */ /* 0x000ea80000100800 */
[----:B------:R0:W-:Y:S04]  /*14250*/  STL [R1+0x22d8], R14 ;  /* 0x0022d80e01007387 */ /* 0x0001e80000100800 */
[----:B------:R-:W3:Y:S04]  /*14260*/  LDL R16, [R1+0x1e0c] ;  /* 0x001e0c0001107983 */ /* 0x000ee80000100800 */
[----:B0-----:R-:W4:Y:S04]  /*14270*/  LDL R14, [R1+0x1e14] ;  /* 0x001e1400010e7983 */ /* 0x001f280000100800 */
[----:B------:R0:W-:Y:S04]  /*14280*/  STL [R1+0x22dc], R13 ;  /* 0x0022dc0d01007387 */ /* 0x0001e80000100800 */
[----:B0-----:R-:W2:Y:S01]  /*14290*/  LDL R13, [R1+0x1e20] ;  /* 0x001e2000010d7983 */ /* 0x001ea20000100800 */
[----:B------:R-:W-:-:S03]  /*142a0*/  ISETP.GE.AND P2, PT, R17, RZ, PT ;  /* 0x000000ff1100720c */ /* 0x000fc60003f46270 */
[----:B------:R-:W3:Y:S01]  /*142b0*/  LDL R17, [R1+0x1e10] ;  /* 0x001e100001117983 */ /* 0x000ee20000100800 */
[----:B------:R-:W-:Y:S02]  /*142c0*/  @!P4 IMAD.MOV R12, RZ, RZ, -R12 ;  /* 0x000000ffff0cc224 */ /* 0x000fe400078e0a0c */
[----:B------:R-:W-:Y:S01]  /*142d0*/  @!P5 IMAD.MOV R11, RZ, RZ, -R11 ;  /* 0x000000ffff0bd224 */ /* 0x000fe200078e0a0b */
[----:B------:R-:W-:Y:S01]  /*142e0*/  ISETP.GE.AND P4, PT, R29, RZ, PT ;  /* 0x000000ff1d00720c */ /* 0x000fe20003f86270 */
[----:B------:R-:W-:Y:S01]  /*142f0*/  @!P0 IMAD.MOV R10, RZ, RZ, -R10 ;  /* 0x000000ffff0a8224 */ /* 0x000fe200078e0a0a */
[----:B------:R-:W-:Y:S01]  /*14300*/  STL [R1+0x22e0], R12 ;  /* 0x0022e00c01007387 */ /* 0x000fe20000100800 */
[----:B------:R-:W-:Y:S01]  /*14310*/  @!P1 IMAD.MOV R9, RZ, RZ, -R9 ;  /* 0x000000ffff099224 */ /* 0x000fe200078e0a09 */
[----:B-----5:R-:W-:Y:S02]  /*14320*/  ISETP.GE.AND P5, PT, R18, RZ, PT ;  /* 0x000000ff1200720c */ /* 0x020fe40003fa6270 */
[----:B------:R-:W5:Y:S04]  /*14330*/  LDL R29, [R1+0x1e04] ;  /* 0x001e0400011d7983 */ /* 0x000f680000100800 */
[----:B------:R-:W-:Y:S04]  /*14340*/  STL [R1+0x22e4], R11 ;  /* 0x0022e40b01007387 */ /* 0x000fe80000100800 */
[----:B------:R-:W3:Y:S04]  /*14350*/  LDL R18, [R1+0x1e08] ;  /* 0x001e080001127983 */ /* 0x000ee80000100800 */
[----:B------:R-:W-:Y:S01]  /*14360*/  STL [R1+0x22e8], R10 ;  /* 0x0022e80a01007387 */ /* 0x000fe20000100800 */
[----:B------:R-:W-:Y:S01]  /*14370*/  @!P3 IMAD.MOV R8, RZ, RZ, -R8 ;  /* 0x000000ffff08b224 */ /* 0x000fe200078e0a08 */
[----:B----4-:R-:W-:-:S02]  /*14380*/  ISETP.GE.AND P1, PT, R14, RZ, PT ;  /* 0x000000ff0e00720c */ /* 0x010fc40003f26270 */
[----:B--2---:R-:W-:Y:S02]  /*14390*/  ISETP.GE.AND P0, PT, R13, RZ, PT ;  /* 0x000000ff0d00720c */ /* 0x004fe40003f06270 */
[----:B------:R-:W2:Y:S04]  /*143a0*/  LDL R13, [R1+0x1e00] ;  /* 0x001e0000010d7983 */ /* 0x000ea80000100800 */
[----:B------:R-:W-:Y:S04]  /*143b0*/  STL [R1+0x22ec], R9 ;  /* 0x0022ec0901007387 */ /* 0x000fe80000100800 */
[----:B------:R-:W4:Y:S01]  /*143c0*/  LDL R14, [R1+0x1df8] ;  /* 0x001df800010e7983 */ /* 0x000f220000100800 */
[----:B------:R-:W-:-:S03]  /*143d0*/  ISETP.GE.AND P3, PT, R15, RZ, PT ;  /* 0x000000ff0f00720c */ /* 0x000fc60003f66270 */
[----:B------:R-:W-:Y:S04]  /*143e0*/  STL [R1+0x22f0], R8 ;  /* 0x0022f00801007387 */ /* 0x000fe80000100800 */
[----:B------:R-:W4:Y:S01]  /*143f0*/  LDL R15, [R1+0x1dfc] ;  /* 0x001dfc00010f7983 */ /* 0x000f220000100800 */
[----:B------:R-:W-:Y:S02]  /*14400*/  @!P2 IMAD.MOV R7, RZ, RZ, -R7 ;  /* 0x000000ffff07a224 */ /* 0x000fe400078e0a07 */
[----:B------:R-:W-:Y:S01]  /*14410*/  @!P4 IMAD.MOV R6, RZ, RZ, -R6 ;  /* 0x000000ffff06c224 */ /* 0x000fe200078e0a06 */
[----:B---3--:R-:W-:Y:S02]  /*14420*/  ISETP.GE.AND P4, PT, R17, RZ, PT ;  /* 0x000000ff1100720c */ /* 0x008fe40003f86270 */
[----:B------:R-:W-:Y:S04]  /*14430*/  STL [R1+0x22f4], R7 ;  /* 0x0022f40701007387 */ /* 0x000fe80000100800 */
[----:B------:R0:W-:Y:S04]  /*14440*/  STL [R1+0x22f8], R6 ;  /* 0x0022f80601007387 */ /* 0x0001e80000100800 */
[----:B------:R-:W3:Y:S01]  /*14450*/  LDL R17, [R1+0xc94] ;  /* 0x000c940001117983 */ /* 0x000ee20000100800 */
[----:B------:R-:W-:Y:S01]  /*14460*/  ISETP.GE.AND P2, PT, R16, RZ, PT ;  /* 0x000000ff1000720c */ /* 0x000fe20003f46270 */
[----:B------:R-:W-:Y:S01]  /*14470*/  @!P5 IMAD.MOV R5, RZ, RZ, -R5 ;  /* 0x000000ffff05d224 */ /* 0x000fe200078e0a05 */
[----:B-----5:R-:W-:Y:S01]  /*14480*/  ISETP.GE.AND P5, PT, R29, RZ, PT ;  /* 0x000000ff1d00720c */ /* 0x020fe20003fa6270 */
[----:B------:R-:W-:Y:S01]  /*14490*/  @!P0 IMAD.MOV R4, RZ, RZ, -R4 ;  /* 0x000000ffff048224 */ /* 0x000fe200078e0a04 */
[----:B------:R-:W-:Y:S01]  /*144a0*/  ISETP.GE.AND P0, PT, R18, RZ, PT ;  /* 0x000000ff1200720c */ /* 0x000fe20003f06270 */
[----:B------:R-:W-:-:S02]  /*144b0*/  @!P1 IMAD.MOV R3, RZ, RZ, -R3 ;  /* 0x000000ffff039224 */ /* 0x000fc400078e0a03 */
[----:B------:R-:W-:Y:S01]  /*144c0*/  @!P3 IMAD.MOV R2, RZ, RZ, -R2 ;  /* 0x000000ffff02b224 */ /* 0x000fe200078e0a02 */
[----:B------:R-:W-:Y:S04]  /*144d0*/  STL [R1+0x22fc], R5 ;  /* 0x0022fc0501007387 */ /* 0x000fe80000100800 */
[----:B------:R-:W5:Y:S04]  /*144e0*/  LDL R16, [R1+0x1df4] ;  /* 0x001df40001107983 */ /* 0x000f680000100800 */
[----:B------:R-:W3:Y:S04]  /*144f0*/  LDL R29, [R1+0x1dec] ;  /* 0x001dec00011d7983 */ /* 0x000ee80000100800 */
[----:B------:R-:W-:Y:S01]  /*14500*/  STL [R1+0x2300], R4 ;  /* 0x0023000401007387 */ /* 0x000fe20000100800 */
[----:B------:R-:W-:-:S03]  /*14510*/  @!P2 IMAD.MOV R0, RZ, RZ, -R0 ;  /* 0x000000ffff00a224 */ /* 0x000fc600078e0a00 */
[----:B------:R-:W3:Y:S01]  /*14520*/  LDL R18, [R1+0x1df0] ;  /* 0x001df00001127983 */ /* 0x000ee20000100800 */
[----:B------:R-:W-:Y:S02]  /*14530*/  @!P4 IMAD.MOV R27, RZ, RZ, -R27 ;  /* 0x000000ffff1bc224 */ /* 0x000fe400078e0a1b */
[----:B------:R-:W-:Y:S01]  /*14540*/  @!P5 IMAD.MOV R26, RZ, RZ, -R26 ;  /* 0x000000ffff1ad224 */ /* 0x000fe200078e0a1a */
[----:B------:R-:W-:Y:S01]  /*14550*/  STL [R1+0x2304], R3 ;  /* 0x0023040301007387 */ /* 0x000fe20000100800 */
[----:B------:R-:W-:-:S03]  /*14560*/  @!P0 IMAD.MOV R25, RZ, RZ, -R25 ;  /* 0x000000ffff198224 */ /* 0x000fc600078e0a19 */
[----:B------:R-:W-:Y:S04]  /*14570*/  STL [R1+0x2308], R2 ;  /* 0x0023080201007387 */ /* 0x000fe80000100800 */
[----:B------:R1:W-:Y:S04]  /*14580*/  STL [R1+0x230c], R0 ;  /* 0x00230c0001007387 */ /* 0x0003e80000100800 */
[----:B------:R-:W-:Y:S04]  /*14590*/  STL [R1+0x2310], R27 ;  /* 0x0023101b01007387 */ /* 0x000fe80000100800 */
[----:B------:R-:W-:Y:S04]  /*145a0*/  STL [R1+0x2314], R26 ;  /* 0x0023141a01007387 */ /* 0x000fe80000100800 */
[----:B------:R-:W-:Y:S01]  /*145b0*/  STL [R1+0x2318], R25 ;  /* 0x0023181901007387 */ /* 0x000fe20000100800 */
[----:B--2---:R-:W-:-:S02]  /*145c0*/  ISETP.GE.AND P1, PT, R13, RZ, PT ;  /* 0x000000ff0d00720c */ /* 0x004fc40003f26270 */
[----:B----4-:R-:W-:-:S11]  /*145d0*/  ISETP.GE.AND P3, PT, R14, RZ, PT ;  /* 0x000000ff0e00720c */ /* 0x010fd60003f66270 */
[----:B------:R-:W-:Y:S02]  /*145e0*/  @!P1 IMAD.MOV R24, RZ, RZ, -R24 ;  /* 0x000000ffff189224 */ /* 0x000fe400078e0a18 */
[----:B------:R-:W-:-:S03]  /*145f0*/  @!P3 IMAD.MOV R23, RZ, RZ, -R23 ;  /* 0x000000ffff17b224 */ /* 0x000fc600078e0a17 */
[----:B------:R-:W-:Y:S04]  /*14600*/  STL [R1+0x231c], R24 ;  /* 0x00231c1801007387 */ /* 0x000fe80000100800 */
[----:B------:R-:W-:Y:S04]  /*14610*/  STL [R1+0x2320], R23 ;  /* 0x0023201701007387 */ /* 0x000fe80000100800 */
[----:B0-----:R-:W2:Y:S04]  /*14620*/  LDL.LU R6, [R1+0x3d8] ;  /* 0x0003d80001067983 */ /* 0x001ea80000300800 */
[----:B------:R-:W4:Y:S04]  /*14630*/  LDL.LU R7, [R1+0x3d4] ;  /* 0x0003d40001077983 */ /* 0x000f280000300800 */
[----:B------:R-:W4:Y:S04]  /*14640*/  LDL.LU R8, [R1+0x3d0] ;  /* 0x0003d00001087983 */ /* 0x000f280000300800 */
[----:B------:R-:W4:Y:S04]  /*14650*/  LDL.LU R9, [R1+0x3cc] ;  /* 0x0003cc0001097983 */ /* 0x000f280000300800 */
[----:B------:R-:W4:Y:S04]  /*14660*/  LDL.LU R10, [R1+0x3c8] ;  /* 0x0003c800010a7983 */ /* 0x000f280000300800 */
[----:B------:R-:W4:Y:S04]  /*14670*/  LDL.LU R11, [R1+0x3c4] ;  /* 0x0003c400010b7983 */ /* 0x000f280000300800 */
[----:B------:R-:W4:Y:S01]  /*14680*/  LDL.LU R12, [R1+0x3c0] ;  /* 0x0003c000010c7983 */ /* 0x000f220000300800 */
[----:B------:R-:W-:-:S03]  /*14690*/  ISETP.GE.AND P2, PT, R15, RZ, PT ;  /* 0x000000ff0f00720c */ /* 0x000fc60003f46270 */
[----:B------:R-:W4:Y:S04]  /*146a0*/  LDL.LU R13, [R1+0x3bc] ;  /* 0x0003bc00010d7983 */ /* 0x000f280000300800 */
[----:B------:R-:W4:Y:S04]  /*146b0*/  LDL.LU R14, [R1+0x3b8] ;  /* 0x0003b800010e7983 */ /* 0x000f280000300800 */
[----:B------:R-:W4:Y:S01]  /*146c0*/  LDL.LU R15, [R1+0x3b4] ;  /* 0x0003b400010f7983 */ /* 0x000f220000300800 */
[----:B---3--:R-:W-:-:S03]  /*146d0*/  ISETP.GE.AND P5, PT, R17, RZ, PT ;  /* 0x000000ff1100720c */ /* 0x008fc60003fa6270 */
[----:B------:R-:W0:Y:S01]  /*146e0*/  S2R R17, SR_TID.X ;  /* 0x0000000000117919 */ /* 0x000e220000002100 */
[----:B-----5:R-:W-:Y:S02]  /*146f0*/  ISETP.GE.AND P0, PT, R16, RZ, PT ;  /* 0x000000ff1000720c */ /* 0x020fe40003f06270 */
[----:B------:R-:W-:Y:S02]  /*14700*/  ISETP.GE.AND P1, PT, R29, RZ, PT ;  /* 0x000000ff1d00720c */ /* 0x000fe40003f26270 */
[----:B------:R-:W-:Y:S01]  /*14710*/  ISETP.GE.AND P3, PT, R18, RZ, PT ;  /* 0x000000ff1200720c */ /* 0x000fe20003f66270 */
[----:B------:R-:W-:Y:S01]  /*14720*/  @!P2 IMAD.MOV R22, RZ, RZ, -R22 ;  /* 0x000000ffff16a224 */ /* 0x000fe200078e0a16 */
[----:B------:R-:W-:Y:S01]  /*14730*/  ISETP.NE.AND P4, PT, RZ, c[0x0][0x17c], PT ;  /* 0x00005f00ff007a0c */ /* 0x000fe20003f85270 */
[----:B------:R-:W3:Y:S01]  /*14740*/  LDL.LU R16, [R1+0x3b0] ;  /* 0x0003b00001107983 */ /* 0x000ee20000300800 */
[----:B------:R-:W-:Y:S01]  /*14750*/  LOP3.LUT R18, RZ, c[0x0][0x17c], RZ, 0x33, !PT ;  /* 0x00005f00ff127a12 */ /* 0x000fe200078e33ff */
[----:B------:R-:W-:-:S02]  /*14760*/  @!P5 IMAD.MOV R21, RZ, RZ, -R21 ;  /* 0x000000ffff15d224 */ /* 0x000fc400078e0a15 */
[----:B------:R-:W5:Y:S01]  /*14770*/  LDL.LU R29, [R1+0x3ac] ;  /* 0x0003ac00011d7983 */ /* 0x000f620000300800 */
[----:B0-----:R-:W-:-:S05]  /*14780*/  LOP3.LUT R17, R17, 0x7f, RZ, 0xc0, !PT ;  /* 0x0000007f11117812 */ /* 0x001fca00078ec0ff */
[----:B-1----:R-:W-:Y:S02]  /*14790*/  IMAD R0, R17, c[0x0][0x18c], RZ ;  /* 0x0000630011007a24 */ /* 0x002fe400078e02ff */
[----:B------:R-:W-:-:S03]  /*147a0*/  @!P0 IMAD.MOV R20, RZ, RZ, -R20 ;  /* 0x000000ffff148224 */ /* 0x000fc600078e0a14 */
[----:B------:R-:W-:Y:S01]  /*147b0*/  LEA R17, P6, R0, c[0x0][0x168], 0x1 ;  /* 0x00005a0000117a11 */ /* 0x000fe200078c08ff */
[----:B------:R-:W-:Y:S02]  /*147c0*/  @!P1 IMAD.MOV R19, RZ, RZ, -R19 ;  /* 0x000000ffff139224 */ /* 0x000fe400078e0a13 */
[----:B------:R-:W-:Y:S02]  /*147d0*/  @!P3 IMAD.MOV R28, RZ, RZ, -R28 ;  /* 0x000000ffff1cb224 */ /* 0x000fe400078e0a1c */
[----:B------:R-:W-:Y:S04]  /*147e0*/  STL [R1+0x2234], R17 ;  /* 0x0022341101007387 */ /* 0x000fe80000100800 */
[----:B------:R-:W-:Y:S04]  /*147f0*/  STL [R1+0x2324], R22 ;  /* 0x0023241601007387 */ /* 0x000fe80000100800 */
[----:B------:R-:W-:Y:S04]  /*14800*/  STL [R1+0x2328], R21 ;  /* 0x0023281501007387 */ /* 0x000fe80000100800 */
[----:B------:R-:W-:Y:S04]  /*14810*/  STL [R1+0x232c], R20 ;  /* 0x00232c1401007387 */ /* 0x000fe80000100800 */
[----:B------:R-:W-:Y:S04]  /*14820*/  STL [R1+0x2330], R19 ;  /* 0x0023301301007387 */ /* 0x000fe80000100800 */
[----:B------:R-:W-:Y:S01]  /*14830*/  STL [R1+0x2334], R28 ;  /* 0x0023341c01007387 */ /* 0x000fe20000100800 */
[----:B--2---:R-:W-:-:S02]  /*14840*/  SEL R3, R18, R6, !P4 ;  /* 0x0000000612037207 */ /* 0x004fc40006000000 */
[----:B----4-:R-:W-:-:S03]  /*14850*/  SEL R2, R18, R7, !P4 ;  /* 0x0000000712027207 */ /* 0x010fc60006000000 */
[----:B------:R0:W-:Y:S01]  /*14860*/  STL [R1+0x438], R3 ;  /* 0x0004380301007387 */ /* 0x0001e20000100800 */
[----:B------:R-:W-:-:S03]  /*14870*/  SEL R0, R18, R8, !P4 ;  /* 0x0000000812007207 */ /* 0x000fc60006000000 */
[----:B------:R1:W-:Y:S01]  /*14880*/  STL [R1+0x434], R2 ;  /* 0x0004340201007387 */ /* 0x0003e20000100800 */
[----:B0-----:R-:W-:-:S03]  /*14890*/  SEL R3, R18, R9, !P4 ;  /* 0x0000000912037207 */ /* 0x001fc60006000000 */
[----:B------:R0:W-:Y:S01]  /*148a0*/  STL [R1+0x430], R0 ;  /* 0x0004300001007387 */ /* 0x0001e20000100800 */
[----:B-1----:R-:W-:-:S03]  /*148b0*/  SEL R2, R18, R10, !P4 ;  /* 0x0000000a12027207 */ /* 0x002fc60006000000 */
[----:B------:R1:W-:Y:S01]  /*148c0*/  STL [R1+0x42c], R3 ;  /* 0x00042c0301007387 */ /* 0x0003e20000100800 */
[----:B0-----:R-:W-:-:S03]  /*148d0*/  SEL R0, R18, R11, !P4 ;  /* 0x0000000b12007207 */ /* 0x001fc60006000000 */
[----:B------:R0:W-:Y:S01]  /*148e0*/  STL [R1+0x428], R2 ;  /* 0x0004280201007387 */ /* 0x0001e20000100800 */
[----:B-1----:R-:W-:-:S03]  /*148f0*/  SEL R3, R18, R12, !P4 ;  /* 0x0000000c12037207 */ /* 0x002fc60006000000 */
[----:B------:R1:W-:Y:S04]  /*14900*/  STL [R1+0x424], R0 ;  /* 0x0004240001007387 */ /* 0x0003e80000100800 */
[----:B------:R2:W-:Y:S01]  /*14910*/  STL [R1+0x420], R3 ;  /* 0x0004200301007387 */ /* 0x0005e20000100800 */
[C---:B0-----:R-:W-:Y:S02]  /*14920*/  SEL R2, R18.reuse, R13, !P4 ;  /* 0x0000000d12027207 */ /* 0x041fe40006000000 */
[----:B-1----:R-:W-:-:S03]  /*14930*/  SEL R0, R18, R14, !P4 ;  /* 0x0000000e12007207 */ /* 0x002fc60006000000 */
[----:B------:R3:W-:Y:S01]  /*14940*/  STL [R1+0x41c], R2 ;  /* 0x00041c0201007387 */ /* 0x0007e20000100800 */
[----:B--2---:R-:W-:-:S03]  /*14950*/  SEL R3, R18, R15, !P4 ;  /* 0x0000000f12037207 */ /* 0x004fc60006000000 */
[----:B------:R5:W-:Y:S04]  /*14960*/  STL [R1+0x418], R0 ;  /* 0x0004180001007387 */ /* 0x000be80000100800 */
[----:B------:R-:W-:Y:S04]  /*14970*/  STL [R1+0x414], R3 ;  /* 0x0004140301007387 */ /* 0x000fe80000100800 */
[----:B------:R-:W2:Y:S01]  /*14980*/  LDL.LU R28, [R1+0x39c] ;  /* 0x00039c00011c7983 */ /* 0x000ea20000300800 */
[C---:B---3--:R-:W-:Y:S02]  /*14990*/  SEL R2, R18.reuse, R16, !P4 ;  /* 0x0000001012027207 */ /* 0x048fe40006000000 */
[----:B-----5:R-:W-:-:S03]  /*149a0*/  SEL R0, R18, R29, !P4 ;  /* 0x0000001d12007207 */ /* 0x020fc60006000000 */
[----:B------:R-:W-:Y:S04]  /*149b0*/  STL [R1+0x410], R2 ;  /* 0x0004100201007387 */ /* 0x000fe80000100800 */
[----:B--2---:R0:W-:Y:S04]  /*149c0*/  STL [R1+0x2380], R28 ;  /* 0x0023801c01007387 */ /* 0x0041e80000100800 */
[----:B------:R-:W-:Y:S04]  /*149d0*/  STL [R1+0x40c], R0 ;  /* 0x00040c0001007387 */ /* 0x000fe80000100800 */
[----:B0-----:R-:W2:Y:S04]  /*149e0*/  LDL.LU R28, [R1+0x3a0] ;  /* 0x0003a000011c7983 */ /* 0x001ea80000300800 */
[----:B--2---:R0:W-:Y:S04]  /*149f0*/  STL [R1+0x2384], R28 ;  /* 0x0023841c01007387 */ /* 0x0041e80000100800 */
[----:B0-----:R-:W2:Y:S04]  /*14a00*/  LDL.LU R28, [R1+0x3a4] ;  /* 0x0003a400011c7983 */ /* 0x001ea80000300800 */
[----:B--2---:R0:W-:Y:S04]  /*14a10*/  STL [R1+0x2388], R28 ;  /* 0x0023881c01007387 */ /* 0x0041e80000100800 */
[----:B0-----:R-:W2:Y:S04]  /*14a20*/  LDL.LU R28, [R1+0x3a8] ;  /* 0x0003a800011c7983 */ /* 0x001ea80000300800 */
[----:B------:R-:W3:Y:S04]  /*14a30*/  LDL.LU R19, [R1+0x398] ;  /* 0x0003980001137983 */ /* 0x000ee80000300800 */
[----:B------:R-:W4:Y:S04]  /*14a40*/  LDL.LU R20, [R1+0x394] ;  /* 0x0003940001147983 */ /* 0x000f280000300800 */
[----:B------:R-:W5:Y:S04]  /*14a50*/  LDL.LU R21, [R1+0x390] ;  /* 0x0003900001157983 */ /* 0x000f680000300800 */
[----:B------:R-:W3:Y:S04]  /*14a60*/  LDL.LU R22, [R1+0x38c] ;  /* 0x00038c0001167983 */ /* 0x000ee80000300800 */
        /* <DEDUP_REMOVED lines=22> */
[----:B------:R-:W3:Y:S01]  /*14bd0*/  LDL.LU R29, [R1+0x330] ;  /* 0x00033000011d7983 */ /* 0x000ee20000300800 */
[----:B--2---:R-:W-:-:S05]  /*14be0*/  SEL R28, R18, R28, !P4 ;  /* 0x0000001c121c7207 */ /* 0x004fca0006000000 */
[----:B------:R0:W-:Y:S04]  /*14bf0*/  STL [R1+0x408], R28 ;  /* 0x0004081c01007387 */ /* 0x0001e80000100800 */
[----:B0-----:R-:W2:Y:S02]  /*14c00*/  LDL.LU R28, [R1+0x2388] ;  /* 0x00238800011c7983 */ /* 0x001ea40000300800 */
[----:B--2---:R-:W-:-:S05]  /*14c10*/  SEL R28, R18, R28, !P4 ;  /* 0x0000001c121c7207 */ /* 0x004fca0006000000 */
[----:B------:R0:W-:Y:S04]  /*14c20*/  STL [R1+0x404], R28 ;  /* 0x0004041c01007387 */ /* 0x0001e80000100800 */
[----:B0-----:R-:W2:Y:S02]  /*14c30*/  LDL.LU R28, [R1+0x2384] ;  /* 0x00238400011c7983 */ /* 0x001ea40000300800 */
[----:B--2---:R-:W-:-:S05]  /*14c40*/  SEL R28, R18, R28, !P4 ;  /* 0x0000001c121c7207 */ /* 0x004fca0006000000 */
[----:B------:R0:W-:Y:S04]  /*14c50*/  STL [R1+0x400], R28 ;  /* 0x0004001c01007387 */ /* 0x0001e80000100800 */
[----:B0-----:R-:W2:Y:S01]  /*14c60*/  LDL.LU R28, [R1+0x2380] ;  /* 0x00238000011c7983 */ /* 0x001ea20000300800 */
[C---:B---3--:R-:W-:Y:S02]  /*14c70*/  SEL R19, R18.reuse, R19, !P4 ;  /* 0x0000001312137207 */ /* 0x048fe40006000000 */
[C---:B------:R-:W-:Y:S02]  /*14c80*/  SEL R17, R18.reuse, R17, !P4 ;  /* 0x0000001112117207 */ /* 0x040fe40006000000 */
[C---:B------:R-:W-:Y:S02]  /*14c90*/  SEL R3, R18.reuse, R3, !P4 ;  /* 0x0000000312037207 */ /* 0x040fe40006000000 */
[----:B--2---:R-:W-:-:S05]  /*14ca0*/  SEL R28, R18, R28, !P4 ;  /* 0x0000001c121c7207 */ /* 0x004fca0006000000 */
[----:B------:R4:W-:Y:S04]  /*14cb0*/  STL [R1+0x3fc], R28 ;  /* 0x0003fc1c01007387 */ /* 0x0009e80000100800 */
[----:B------:R0:W-:Y:S01]  /*14cc0*/  STL [R1+0x3f8], R19 ;  /* 0x0003f81301007387 */ /* 0x0001e20000100800 */
[C---:B----4-:R-:W-:Y:S02]  /*14cd0*/  SEL R28, R18.reuse, R20, !P4 ;  /* 0x00000014121c7207 */ /* 0x050fe40006000000 */
[C---:B-----5:R-:W-:Y:S02]  /*14ce0*/  SEL R20, R18.reuse, R21, !P4 ;  /* 0x0000001512147207 */ /* 0x060fe40006000000 */
[C---:B0-----:R-:W-:Y:S01]  /*14cf0*/  SEL R19, R18.reuse, R22, !P4 ;  /* 0x0000001612137207 */ /* 0x041fe20006000000 */
[----:B------:R-:W-:Y:S04]  /*14d00*/  STL [R1+0x3f4], R28 ;  /* 0x0003f41c01007387 */ /* 0x000fe80000100800 */
[----:B------:R0:W-:Y:S04]  /*14d10*/  STL [R1+0x3f0], R20 ;  /* 0x0003f01401007387 */ /* 0x0001e80000100800 */
[----:B------:R1:W-:Y:S04]  /*14d20*/  STL [R1+0x3ec], R19 ;  /* 0x0003ec1301007387 */ /* 0x0003e80000100800 */
[----:B------:R2:W-:Y:S01]  /*14d30*/  STL [R1+0x3e8], R17 ;  /* 0x0003e81101007387 */ /* 0x0005e20000100800 */
[----:B0-----:R-:W-:-:S02]  /*14d40*/  SEL R20, R18, R23, !P4 ;  /* 0x0000001712147207 */ /* 0x001fc40006000000 */
[----:B-1----:R-:W-:-:S03]  /*14d50*/  SEL R19, R18, R24, !P4 ;  /* 0x0000001812137207 */ /* 0x002fc60006000000 */
[----:B------:R0:W-:Y:S01]  /*14d60*/  STL [R1+0x3e4], R20 ;  /* 0x0003e41401007387 */ /* 0x0001e20000100800 */
[----:B--2---:R-:W-:-:S03]  /*14d70*/  SEL R17, R18, R25, !P4 ;  /* 0x0000001912117207 */ /* 0x004fc60006000000 */
[----:B------:R1:W-:Y:S04]  /*14d80*/  STL [R1+0x3e0], R19 ;  /* 0x0003e01301007387 */ /* 0x0003e80000100800 */
[----:B------:R2:W-:Y:S01]  /*14d90*/  STL [R1+0x3dc], R17 ;  /* 0x0003dc1101007387 */ /* 0x0005e20000100800 */
[C---:B0-----:R-:W-:Y:S02]  /*14da0*/  SEL R20, R18.reuse, R26, !P4 ;  /* 0x0000001a12147207 */ /* 0x041fe40006000000 */
[----:B-1----:R-:W-:-:S03]  /*14db0*/  SEL R19, R18, R27, !P4 ;  /* 0x0000001b12137207 */ /* 0x002fc60006000000 */
[----:B------:R-:W-:Y:S01]  /*14dc0*/  STL [R1+0x3d8], R20 ;  /* 0x0003d81401007387 */ /* 0x000fe20000100800 */
[C---:B--2---:R-:W-:Y:S02]  /*14dd0*/  SEL R17, R18.reuse, R0, !P4 ;  /* 0x0000000012117207 */ /* 0x044fe40006000000 */
[C---:B------:R-:W-:Y:S01]  /*14de0*/  SEL R0, R18.reuse, R2, !P4 ;  /* 0x0000000212007207 */ /* 0x040fe20006000000 */
[----:B------:R-:W-:Y:S01]  /*14df0*/  STL [R1+0x3d4], R19 ;  /* 0x0003d41301007387 */ /* 0x000fe20000100800 */
[----:B------:R-:W-:-:S03]  /*14e00*/  SEL R2, R18, R4, !P4 ;  /* 0x0000000412027207 */ /* 0x000fc60006000000 */
[----:B------:R-:W-:Y:S04]  /*14e10*/  STL [R1+0x3d0], R17 ;  /* 0x0003d01101007387 */ /* 0x000fe80000100800 */
[----:B------:R0:W-:Y:S04]  /*14e20*/  STL [R1+0x3cc], R0 ;  /* 0x0003cc0001007387 */ /* 0x0001e80000100800 */
        /* <DEDUP_REMOVED lines=25> */
[C---:B0-----:R-:W-:Y:S02]  /*14fc0*/  SEL R2, R18.reuse, R16, !P4 ;  /* 0x0000001012027207 */ /* 0x041fe40006000000 */
[----:B-1----:R-:W-:-:S03]  /*14fd0*/  SEL R0, R18, R29, !P4 ;  /* 0x0000001d12007207 */ /* 0x002fc60006000000 */
        /* <DEDUP_REMOVED lines=529> */
[----:B------:R-:W3:Y:S01]  /*170f0*/  LDL.LU R17, [R1] ;  /* 0x0000000001117983 */ /* 0x000ee20000300800 */
        /* <DEDUP_REMOVED lines=10> */
[C---:B----4-:R-:W-:Y:S02]  /*171a0*/  SEL R20, R18.reuse, R20, !P4 ;  /* 0x0000001412147207 */ /* 0x050fe40006000000 */
[C---:B-----5:R-:W-:Y:S02]  /*171b0*/  SEL R21, R18.reuse, R21, !P4 ;  /* 0x0000001512157207 */ /* 0x060fe40006000000 */
[----:B------:R-:W-:-:S02]  /*171c0*/  SEL R22, R18, R22, !P4 ;  /* 0x0000001612167207 */ /* 0x000fc40006000000 */
[C---:B------:R-:W-:Y:S02]  /*171d0*/  SEL R23, R18.reuse, R23, !P4 ;  /* 0x0000001712177207 */ /* 0x040fe40006000000 */
[C---:B------:R-:W-:Y:S02]  /*171e0*/  SEL R24, R18.reuse, R24, !P4 ;  /* 0x0000001812187207 */ /* 0x040fe40006000000 */
[C---:B------:R-:W-:Y:S02]  /*171f0*/  SEL R25, R18.reuse, R25, !P4 ;  /* 0x0000001912197207 */ /* 0x040fe40006000000 */
[C---:B------:R-:W-:Y:S02]  /*17200*/  SEL R26, R18.reuse, R26, !P4 ;  /* 0x0000001a121a7207 */ /* 0x040fe40006000000 */
[C---:B------:R-:W-:Y:S02]  /*17210*/  SEL R27, R18.reuse, R27, !P4 ;  /* 0x0000001b121b7207 */ /* 0x040fe40006000000 */
        /* <DEDUP_REMOVED lines=17> */
[----:B--2---:R-:W-:-:S05]  /*17330*/  SEL R28, R18, R28, !P4 ;  /* 0x0000001c121c7207 */ /* 0x004fca0006000000 */
[----:B------:R0:W-:Y:S04]  /*17340*/  STL [R1+0xdc], R28 ;  /* 0x0000dc1c01007387 */ /* 0x0001e80000100800 */
[----:B0-----:R-:W2:Y:S04]  /*17350*/  LDL.LU R28, [R1+0x2334] ;  /* 0x00233400011c7983 */ /* 0x001ea80000300800 */
[----:B------:R0:W-:Y:S04]  /*17360*/  STL [R1+0xd8], R19 ;  /* 0x0000d81301007387 */ /* 0x0001e80000100800 */
[----:B0-----:R-:W3:Y:S04]  /*17370*/  LDL.LU R19, [R1+0x2330] ;  /* 0x0023300001137983 */ /* 0x001ee80000300800 */
[----:B------:R0:W-:Y:S04]  /*17380*/  STL [R1+0xd4], R20 ;  /* 0x0000d41401007387 */ /* 0x0001e80000100800 */
[----:B0-----:R-:W4:Y:S04]  /*17390*/  LDL.LU R20, [R1+0x232c] ;  /* 0x00232c0001147983 */ /* 0x001f280000300800 */
[----:B------:R0:W-:Y:S04]  /*173a0*/  STL [R1+0xd0], R21 ;  /* 0x0000d01501007387 */ /* 0x0001e80000100800 */
[----:B0-----:R-:W5:Y:S04]  /*173b0*/  LDL.LU R21, [R1+0x2328] ;  /* 0x0023280001157983 */ /* 0x001f680000300800 */
[----:B------:R0:W-:Y:S04]  /*173c0*/  STL [R1+0xcc], R22 ;  /* 0x0000cc1601007387 */ /* 0x0001e80000100800 */
[----:B0-----:R-:W2:Y:S04]  /*173d0*/  LDL.LU R22, [R1+0x2324] ;  /* 0x0023240001167983 */ /* 0x001ea80000300800 */
        /* <DEDUP_REMOVED lines=43> */
[----:B0-----:R-:W5:Y:S01]  /*17690*/  LDL.LU R29, [R1+0x22cc] ;  /* 0x0022cc00011d7983 */ /* 0x001f620000300800 */
[----:B------:R-:W-:-:S05]  /*176a0*/  SEL R17, R18, R17, !P4 ;  /* 0x0000001112117207 */ /* 0x000fca0006000000 */
[----:B------:R0:W-:Y:S01]  /*176b0*/  STL [R1+0x70], R17 ;  /* 0x0000701101007387 */ /* 0x0001e20000100800 */
[C---:B--2---:R-:W-:Y:S02]  /*176c0*/  SEL R6, R18.reuse, R6, !P4 ;  /* 0x0000000612067207 */ /* 0x044fe40006000000 */
[C---:B---3--:R-:W-:Y:S02]  /*176d0*/  SEL R7, R18.reuse, R7, !P4 ;  /* 0x0000000712077207 */ /* 0x048fe40006000000 */
[C---:B----4-:R-:W-:Y:S02]  /*176e0*/  SEL R8, R18.reuse, R8, !P4 ;  /* 0x0000000812087207 */ /* 0x050fe40006000000 */
[C---:B-----5:R-:W-:Y:S02]  /*176f0*/  SEL R9, R18.reuse, R9, !P4 ;  /* 0x0000000912097207 */ /* 0x060fe40006000000 */
[C---:B------:R-:W-:Y:S02]  /*17700*/  SEL R10, R18.reuse, R10, !P4 ;  /* 0x0000000a120a7207 */ /* 0x040fe40006000000 */
[----:B------:R-:W-:-:S02]  /*17710*/  SEL R11, R18, R11, !P4 ;  /* 0x0000000b120b7207 */ /* 0x000fc40006000000 */
[C---:B------:R-:W-:Y:S02]  /*17720*/  SEL R12, R18.reuse, R12, !P4 ;  /* 0x0000000c120c7207 */ /* 0x040fe40006000000 */
[C---:B------:R-:W-:Y:S02]  /*17730*/  SEL R13, R18.reuse, R13, !P4 ;  /* 0x0000000d120d7207 */ /* 0x040fe40006000000 */
[C---:B------:R-:W-:Y:S02]  /*17740*/  SEL R14, R18.reuse, R14, !P4 ;  /* 0x0000000e120e7207 */ /* 0x040fe40006000000 */
[C---:B------:R-:W-:Y:S02]  /*17750*/  SEL R15, R18.reuse, R15, !P4 ;  /* 0x0000000f120f7207 */ /* 0x040fe40006000000 */
[C---:B------:R-:W-:Y:S02]  /*17760*/  SEL R16, R18.reuse, R16, !P4 ;  /* 0x0000001012107207 */ /* 0x040fe40006000000 */
[----:B0-----:R-:W-:-:S05]  /*17770*/  SEL R17, R18, R29, !P4 ;  /* 0x0000001d12117207 */ /* 0x001fca0006000000 */
[----:B------:R-:W-:Y:S04]  /*17780*/  STL [R1+0x6c], R17 ;  /* 0x00006c1101007387 */ /* 0x000fe80000100800 */
[----:B------:R-:W-:Y:S04]  /*17790*/  STL [R1+0x68], R16 ;  /* 0x0000681001007387 */ /* 0x000fe80000100800 */
[----:B------:R-:W-:Y:S04]  /*177a0*/  STL [R1+0x64], R15 ;  /* 0x0000640f01007387 */ /* 0x000fe80000100800 */
[----:B------:R-:W-:Y:S04]  /*177b0*/  STL [R1+0x60], R14 ;  /* 0x0000600e01007387 */ /* 0x000fe80000100800 */
[----:B------:R-:W-:Y:S04]  /*177c0*/  STL [R1+0x5c], R13 ;  /* 0x00005c0d01007387 */ /* 0x000fe80000100800 */
[----:B------:R-:W-:Y:S04]  /*177d0*/  STL [R1+0x54], R12 ;  /* 0x0000540c01007387 */ /* 0x000fe80000100800 */
[----:B------:R-:W-:Y:S04]  /*177e0*/  STL [R1+0x4c], R11 ;  /* 0x00004c0b01007387 */ /* 0x000fe80000100800 */
[----:B------:R0:W-:Y:S04]  /*177f0*/  STL [R1+0x38], R10 ;  /* 0x0000380a01007387 */ /* 0x0001e80000100800 */
[----:B------:R1:W-:Y:S04]  /*17800*/  STL [R1+0x2c], R9 ;  /* 0x00002c0901007387 */ /* 0x0003e80000100800 */
[----:B------:R-:W-:Y:S04]  /*17810*/  STL [R1+0x1c], R8 ;  /* 0x00001c0801007387 */ /* 0x000fe80000100800 */
[----:B0-----:R-:W2:Y:S04]  /*17820*/  LDL.LU R10, [R1+0x43c] ;  /* 0x00043c00010a7983 */ /* 0x001ea80000300800 */
[----:B------:R-:W-:Y:S04]  /*17830*/  STL [R1+0x14], R7 ;  /* 0x0000140701007387 */ /* 0x000fe80000100800 */
[----:B------:R-:W3:Y:S04]  /*17840*/  LDL.LU R11, [R1+0x440] ;  /* 0x00044000010b7983 */ /* 0x000ee80000300800 */
[----:B------:R-:W-:Y:S04]  /*17850*/  STL [R1+0x8], R6 ;  /* 0x0000080601007387 */ /* 0x000fe80000100800 */
[----:B------:R-:W4:Y:S04]  /*17860*/  LDL.LU R12, [R1+0x438] ;  /* 0x00043800010c7983 */ /* 0x000f280000300800 */
[----:B------:R-:W5:Y:S04]  /*17870*/  LDL.LU R13, [R1+0x434] ;  /* 0x00043400010d7983 */ /* 0x000f680000300800 */
[----:B------:R-:W5:Y:S04]  /*17880*/  LDL.LU R14, [R1+0x430] ;  /* 0x00043000010e7983 */ /* 0x000f680000300800 */
[----:B------:R-:W5:Y:S04]  /*17890*/  LDL.LU R16, [R1+0x42c] ;  /* 0x00042c0001107983 */ /* 0x000f680000300800 */
[----:B-1----:R-:W0:Y:S01]  /*178a0*/  S2R R9, SR_TID.X ;  /* 0x0000000000097919 */ /* 0x002e220000002100 */
[----:B------:R-:W-:-:S02]  /*178b0*/  SEL R17, R18, R5, !P4 ;  /* 0x0000000512117207 */ /* 0x000fc40006000000 */
[C---:B------:R-:W-:Y:S01]  /*178c0*/  SEL R29, R18.reuse, R4, !P4 ;  /* 0x00000004121d7207 */ /* 0x040fe20006000000 */
[----:B------:R-:W5:Y:S01]  /*178d0*/  LDL.LU R15, [R1+0x424] ;  /* 0x00042400010f7983 */ /* 0x000f620000300800 */
[C---:B------:R-:W-:Y:S02]  /*178e0*/  SEL R3, R18.reuse, R3, !P4 ;  /* 0x0000000312037207 */ /* 0x040fe40006000000 */
[C---:B------:R-:W-:Y:S01]  /*178f0*/  SEL R2, R18.reuse, R2, !P4 ;  /* 0x0000000212027207 */ /* 0x040fe20006000000 */
[----:B------:R-:W-:Y:S01]  /*17900*/  STL [R1+0x2238], R17 ;  /* 0x0022381101007387 */ /* 0x000fe20000100800 */
[C---:B------:R-:W-:Y:S02]  /*17910*/  SEL R0, R18.reuse, R0, !P4 ;  /* 0x0000000012007207 */ /* 0x040fe40006000000 */
[C---:B------:R-:W-:Y:S01]  /*17920*/  SEL R27, R18.reuse, R27, !P4 ;  /* 0x0000001b121b7207 */ /* 0x040fe20006000000 */
[----:B------:R-:W-:Y:S01]  /*17930*/  STL [R1+0x223c], R29 ;  /* 0x00223c1d01007387 */ /* 0x000fe20000100800 */
[----:B------:R-:W-:-:S02]  /*17940*/  SEL R26, R18, R26, !P4 ;  /* 0x0000001a121a7207 */ /* 0x000fc40006000000 */
[C---:B------:R-:W-:Y:S01]  /*17950*/  SEL R25, R18.reuse, R25, !P4 ;  /* 0x0000001912197207 */ /* 0x040fe20006000000 */
[----:B------:R-:W-:Y:S01]  /*17960*/  STL [R1+0x2240], R3 ;  /* 0x0022400301007387 */ /* 0x000fe20000100800 */
[----:B------:R-:W-:-:S03]  /*17970*/  SEL R24, R18, R24, !P4 ;  /* 0x0000001812187207 */ /* 0x000fc60006000000 */
        /* <DEDUP_REMOVED lines=8> */
[----:B------:R1:W-:Y:S01]  /*17a00*/  STL [R1+0x2254], R25 ;  /* 0x0022541901007387 */ /* 0x0003e20000100800 */
[C---:B------:R-:W-:Y:S02]  /*17a10*/  SEL R19, R18.reuse, R19, !P4 ;  /* 0x0000001312137207 */ /* 0x040fe40006000000 */
[----:B------:R-:W-:Y:S02]  /*17a20*/  SEL R18, R18, R28, !P4 ;  /* 0x0000001c12127207 */ /* 0x000fe40006000000 */
[----:B0-----:R-:W-:Y:S01]  /*17a30*/  LOP3.LUT R9, R9, 0x7f, RZ, 0xc0, !PT ;  /* 0x0000007f09097812 */ /* 0x001fe200078ec0ff */
[----:B-1----:R-:W5:Y:S04]  /*17a40*/  LDL.LU R25, [R1+0x428] ;  /* 0x0004280001197983 */ /* 0x002f680000300800 */
[----:B------:R-:W-:Y:S04]  /*17a50*/  STL [R1+0x2258], R24 ;  /* 0x0022581801007387 */ /* 0x000fe80000100800 */
[----:B------:R-:W-:Y:S04]  /*17a60*/  STL [R1+0x225c], R23 ;  /* 0x00225c1701007387 */ /* 0x000fe80000100800 */
[----:B------:R-:W-:Y:S04]  /*17a70*/  STL [R1+0x2260], R22 ;  /* 0x0022601601007387 */ /* 0x000fe80000100800 */
[----:B------:R-:W-:Y:S04]  /*17a80*/  STL [R1+0x2264], R21 ;  /* 0x0022641501007387 */ /* 0x000fe80000100800 */
[----:B------:R-:W-:Y:S01]  /*17a90*/  STL [R1+0x2268], R20 ;  /* 0x0022681401007387 */ /* 0x000fe20000100800 */
[----:B------:R-:W-:-:S03]  /*17aa0*/  IMAD R9, R9, c[0x0][0x18c], RZ ;  /* 0x0000630009097a24 */ /* 0x000fc600078e02ff */
[----:B------:R-:W-:Y:S04]  /*17ab0*/  STL [R1+0x226c], R19 ;  /* 0x00226c1301007387 */ /* 0x000fe80000100800 */
[----:B------:R-:W-:Y:S04]  /*17ac0*/  STL [R1+0x2270], R18 ;  /* 0x0022701201007387 */ /* 0x000fe80000100800 */
[----:B------:R-:W5:Y:S04]  /*17ad0*/  LDL.LU R26, [R1+0x420] ;  /* 0x00042000011a7983 */ /* 0x000f680000300800 */
[----:B------:R-:W5:Y:S04]  /*17ae0*/  LDL.LU R27, [R1+0x41c] ;  /* 0x00041c00011b7983 */ /* 0x000f680000300800 */
[----:B------:R-:W5:Y:S01]  /*17af0*/  LDL.LU R0, [R1+0x418] ;  /* 0x0004180001007983 */ /* 0x000f620000300800 */
[----:B------:R-:W-:-:S03]  /*17b00*/  LEA.HI.X.SX32 R4, R9, c[0x0][0x16c], 0x1, P6 ;  /* 0x00005b0009047a11 */ /* 0x000fc600030f0eff */
[----:B------:R-:W5:Y:S04]  /*17b10*/  LDL.LU R2, [R1+0x414] ;  /* 0x0004140001027983 */ /* 0x000f680000300800 */
[----:B------:R-:W5:Y:S04]  /*17b20*/  LDL.LU R3, [R1+0x410] ;  /* 0x0004100001037983 */ /* 0x000f680000300800 */
[----:B------:R-:W5:Y:S04]  /*17b30*/  LDL.LU R29, [R1+0x40c] ;  /* 0x00040c00011d7983 */ /* 0x000f680000300800 */
[----:B------:R-:W5:Y:S04]  /*17b40*/  LDL.LU R17, [R1+0x408] ;  /* 0x0004080001117983 */ /* 0x000f680000300800 */
[----:B------:R-:W5:Y:S04]  /*17b50*/  LDL.LU R5, [R1+0x404] ;  /* 0x0004040001057983 */ /* 0x000f680000300800 */
[----:B------:R-:W5:Y:S04]  /*17b60*/  LDL.LU R6, [R1+0x400] ;  /* 0x0004000001067983 */ /* 0x000f680000300800 */
[----:B------:R-:W5:Y:S04]  /*17b70*/  LDL.LU R7, [R1+0x3fc] ;  /* 0x0003fc0001077983 */ /* 0x000f680000300800 */
[----:B------:R-:W5:Y:S04]  /*17b80*/  LDL.LU R8, [R1+0x3f8] ;  /* 0x0003f80001087983 */ /* 0x000f680000300800 */
[----:B------:R3:W-:Y:S04]  /*17b90*/  STL [R1+0x222c], R4 ;  /* 0x00222c0401007387 */ /* 0x0007e80000100800 */
[----:B------:R-:W5:Y:S01]  /*17ba0*/  LDL.LU R9, [R1+0x3f4] ;  /* 0x0003f40001097983 */ /* 0x000f620000300800 */
[----:B--2---:R-:W-:-:S05]  /*17bb0*/  IMAD R10, R10, c[0x0][0x184], RZ ;  /* 0x000061000a0a7a24 */ /* 0x004fca00078e02ff */
[----:B------:R0:W-:Y:S01]  /*17bc0*/  STL [R1+0x58], R10 ;  /* 0x0000580a01007387 */ /* 0x0001e20000100800 */
[----:B---3--:R-:W-:-:S03]  /*17bd0*/  IMAD R4, R11, c[0x0][0x184], RZ ;  /* 0x000061000b047a24 */ /* 0x008fc600078e02ff */
[----:B0-----:R-:W2:Y:S01]  /*17be0*/  LDL.LU R10, [R1+0x3f0] ;  /* 0x0003f000010a7983 */ /* 0x001ea20000300800 */
[----:B----4-:R-:W-:-:S03]  /*17bf0*/  IMAD R18, R12, c[0x0][0x190], RZ ;  /* 0x000064000c127a24 */ /* 0x010fc600078e02ff */
[----:B------:R-:W3:Y:S04]  /*17c00*/  LDL.LU R11, [R1+0x3ec] ;  /* 0x0003ec00010b7983 */ /* 0x000ee80000300800 */
[----:B------:R5:W-:Y:S04]  /*17c10*/  STL [R1+0x2274], R4 ;  /* 0x0022740401007387 */ /* 0x000be80000100800 */
[----:B------:R-:W4:Y:S01]  /*17c20*/  LDL.LU R12, [R1+0x3e8] ;  /* 0x0003e800010c7983 */ /* 0x000f220000300800 */
[----:B-----5:R-:W-:-:S03]  /*17c30*/  IMAD R4, R13, c[0x0][0x190], RZ ;  /* 0x000064000d047a24 */ /* 0x020fc600078e02ff */
[----:B------:R0:W-:Y:S04]  /*17c40*/  STL [R1+0x48], R18 ;  /* 0x0000481201007387 */ /* 0x0001e80000100800 */
[----:B------:R-:W5:Y:S04]  /*17c50*/  LDL.LU R13, [R1+0x3e4] ;  /* 0x0003e400010d7983 */ /* 0x000f680000300800 */
[----:B------:R1:W-:Y:S01]  /*17c60*/  STL [R1+0x44], R4 ;  /* 0x0000440401007387 */ /* 0x0003e20000100800 */
[----:B0-----:R-:W-:-:S03]  /*17c70*/  IMAD R18, R14, c[0x0][0x190], RZ ;  /* 0x000064000e127a24 */ /* 0x001fc600078e02ff */
[----:B------:R-:W5:Y:S04]  /*17c80*/  LDL.LU R14, [R1+0x3e0] ;  /* 0x0003e000010e7983 */ /* 0x000f680000300800 */
[----:B------:R-:W-:Y:S01]  /*17c90*/  STL [R1+0x40], R18 ;  /* 0x0000401201007387 */ /* 0x000fe20000100800 */
[----:B-1----:R-:W-:-:S03]  /*17ca0*/  IMAD R4, R16, c[0x0][0x190], RZ ;  /* 0x0000640010047a24 */ /* 0x002fc600078e02ff */
[----:B------:R-:W5:Y:S04]  /*17cb0*/  LDL.LU R16, [R1+0x3dc] ;  /* 0x0003dc0001107983 */ /* 0x000f680000300800 */
[----:B------:R0:W-:Y:S02]  /*17cc0*/  STL [R1+0x3c], R4 ;  /* 0x00003c0401007387 */ /* 0x0001e40000100800 */
[----:B0-----:R-:W-:Y:S02]  /*17cd0*/  IMAD R4, R15, c[0x0][0x190], RZ ;  /* 0x000064000f047a24 */ /* 0x001fe400078e02ff */
[----:B------:R-:W5:Y:S01]  /*17ce0*/  LDL.LU R15, [R1+0x3d8] ;  /* 0x0003d800010f7983 */ /* 0x000f620000300800 */
[----:B------:R-:W-:-:S05]  /*17cf0*/  IMAD R18, R25, c[0x0][0x190], RZ ;  /* 0x0000640019127a24 */ /* 0x000fca00078e02ff */
[----:B------:R0:W-:Y:S04]  /*17d00*/  STL [R1+0x34], R18 ;  /* 0x0000341201007387 */ /* 0x0001e80000100800 */
[----:B------:R1:W-:Y:S01]  /*17d10*/  STL [R1+0x30], R4 ;  /* 0x0000300401007387 */ /* 0x0003e20000100800 */
[----:B------:R-:W-:Y:S02]  /*17d20*/  IMAD R19, R26, c[0x0][0x190], RZ ;  /* 0x000064001a137a24 */ /* 0x000fe400078e02ff */
[----:B0-----:R-:W-:-:S03]  /*17d30*/  IMAD R18, R27, c[0x0][0x190], RZ ;  /* 0x000064001b127a24 */ /* 0x001fc600078e02ff */
[----:B------:R-:W-:Y:S01]  /*17d40*/  STL [R1+0x28], R19 ;  /* 0x0000281301007387 */ /* 0x000fe20000100800 */
[----:B-1----:R-:W-:-:S03]  /*17d50*/  IMAD R4, R0, c[0x0][0x190], RZ ;  /* 0x0000640000047a24 */ /* 0x002fc600078e02ff */
[----:B------:R-:W-:Y:S01]  /*17d60*/  STL [R1+0x24], R18 ;  /* 0x0000241201007387 */ /* 0x000fe20000100800 */
[----:B------:R-:W-:-:S03]  /*17d70*/  IMAD R0, R2, c[0x0][0x190], RZ ;  /* 0x0000640002007a24 */ /* 0x000fc600078e02ff */
[----:B------:R-:W-:Y:S01]  /*17d80*/  STL [R1+0x20], R4 ;  /* 0x0000200401007387 */ /* 0x000fe20000100800 */
[----:B------:R-:W-:-:S03]  /*17d90*/  IMAD R3, R3, c[0x0][0x190], RZ ;  /* 0x0000640003037a24 */ /* 0x000fc600078e02ff */
[----:B------:R0:W-:Y:S01]  /*17da0*/  STL [R1+0x18], R0 ;  /* 0x0000180001007387 */ /* 0x0001e20000100800 */
[----:B------:R-:W-:-:S03]  /*17db0*/  IMAD R2, R29, c[0x0][0x190], RZ ;  /* 0x000064001d027a24 */ /* 0x000fc600078e02ff */
[----:B------:R-:W-:Y:S01]  /*17dc0*/  STL [R1+0x10], R3 ;  /* 0x0000100301007387 */ /* 0x000fe20000100800 */
[----:B0-----:R-:W-:Y:S02]  /*17dd0*/  IMAD R0, R17, c[0x0][0x190], RZ ;  /* 0x0000640011007a24 */ /* 0x001fe400078e02ff */
[----:B------:R-:W-:Y:S01]  /*17de0*/  IMAD R28, R5, c[0x0][0x190], RZ ;  /* 0x00006400051c7a24 */ /* 0x000fe200078e02ff */
[----:B------:R-:W-:Y:S01]  /*17df0*/  STL [R1+0xc], R2 ;  /* 0x00000c0201007387 */ /* 0x000fe20000100800 */
[----:B------:R-:W-:-:S03]  /*17e00*/  IMAD R5, R6, c[0x0][0x190], RZ ;  /* 0x0000640006057a24 */ /* 0x000fc600078e02ff */
[----:B------:R-:W-:Y:S01]  /*17e10*/  STL [R1+0x2220], R28 ;  /* 0x0022201c01007387 */ /* 0x000fe20000100800 */
[----:B------:R-:W-:-:S03]  /*17e20*/  IMAD R6, R7, c[0x0][0x190], RZ ;  /* 0x0000640007067a24 */ /* 0x000fc600078e02ff */
[----:B------:R-:W-:Y:S01]  /*17e30*/  STL [R1+0x4], R0 ;  /* 0x0000040001007387 */ /* 0x000fe20000100800 */
[----:B------:R-:W-:-:S03]  /*17e40*/  IMAD R7, R8, c[0x0][0x190], RZ ;  /* 0x0000640008077a24 */ /* 0x000fc600078e02ff */
[----:B------:R-:W-:Y:S01]  /*17e50*/  STL [R1+0x2224], R5 ;  /* 0x0022240501007387 */ /* 0x000fe20000100800 */
[----:B------:R-:W-:-:S03]  /*17e60*/  IMAD R8, R9, c[0x0][0x190], RZ ;  /* 0x0000640009087a24 */ /* 0x000fc600078e02ff */
[----:B------:R-:W-:Y:S04]  /*17e70*/  STL [R1+0x2228], R6 ;  /* 0x0022280601007387 */ /* 0x000fe80000100800 */
[----:B------:R-:W-:Y:S04]  /*17e80*/  STL [R1+0x2230], R7 ;  /* 0x0022300701007387 */ /* 0x000fe80000100800 */
[----:B------:R-:W-:Y:S01]  /*17e90*/  STL [R1+0x2278], R8 ;  /* 0x0022780801007387 */ /* 0x000fe20000100800 */
[----:B--2---:R-:W-:Y:S02]  /*17ea0*/  IMAD R9, R10, c[0x0][0x190], RZ ;  /* 0x000064000a097a24 */ /* 0x004fe400078e02ff */
[----:B---3--:R-:W-:-:S03]  /*17eb0*/  IMAD R10, R11, c[0x0][0x190], RZ ;  /* 0x000064000b0a7a24 */ /* 0x008fc600078e02ff */
[----:B------:R-:W-:Y:S01]  /*17ec0*/  STL [R1+0x227c], R9 ;  /* 0x00227c0901007387 */ /* 0x000fe20000100800 */
[----:B----4-:R-:W-:-:S03]  /*17ed0*/  IMAD R11, R12, c[0x0][0x190], RZ ;  /* 0x000064000c0b7a24 */ /* 0x010fc600078e02ff */
[----:B------:R-:W-:Y:S04]  /*17ee0*/  STL [R1+0x2280], R10 ;  /* 0x0022800a01007387 */ /* 0x000fe80000100800 */
[----:B------:R-:W-:Y:S01]  /*17ef0*/  STL [R1+0x2284], R11 ;  /* 0x0022840b01007387 */ /* 0x000fe20000100800 */
[----:B-----5:R-:W-:Y:S02]  /*17f00*/  IMAD R12, R13, c[0x0][0x190], RZ ;  /* 0x000064000d0c7a24 */ /* 0x020fe400078e02ff */
[----:B------:R-:W-:-:S03]  /*17f10*/  IMAD R13, R14, c[0x0][0x190], RZ ;  /* 0x000064000e0d7a24 */ /* 0x000fc600078e02ff */
[----:B------:R-:W-:Y:S04]  /*17f20*/  STL [R1+0x2288], R12 ;  /* 0x0022880c01007387 */ /* 0x000fe80000100800 */
[----:B------:R-:W-:Y:S01]  /*17f30*/  STL [R1+0x228c], R13 ;  /* 0x00228c0d01007387 */ /* 0x000fe20000100800 */
[----:B------:R-:W-:-:S03]  /*17f40*/  IMAD R14, R16, c[0x0][0x190], RZ ;  /* 0x00006400100e7a24 */ /* 0x000fc600078e02ff */
[----:B------:R-:W2:Y:S04]  /*17f50*/  LDL.LU R16, [R1+0x3d4] ;  /* 0x0003d40001107983 */ /* 0x000ea80000300800 */
[----:B------:R0:W-:Y:S04]  /*17f60*/  STL [R1+0x2290], R14 ;  /* 0x0022900e01007387 */ /* 0x0001e80000100800 */
[----:B0-----:R-:W3:Y:S04]  /*17f70*/  LDL.LU R14, [R1+0x3c8] ;  /* 0x0003c800010e7983 */ /* 0x001ee80000300800 */
[----:B------:R-:W4:Y:S04]  /*17f80*/  LDL.LU R13, [R1+0x3c4] ;  /* 0x0003c400010d7983 */ /* 0x000f280000300800 */
        /* <DEDUP_REMOVED lines=16> */
[----:B------:R-:W5:Y:S01]  /*18090*/  LDL.LU R24, [R1+0x394] ;  /* 0x0003940001187983 */ /* 0x000f620000300800 */
[----:B------:R-:W-:-:S03]  /*180a0*/  IMAD R15, R15, c[0x0][0x190], RZ ;  /* 0x000064000f0f7a24 */ /* 0x000fc600078e02ff */
        /* <DEDUP_REMOVED lines=9> */
[----:B0-----:R-:W5:Y:S01]  /*18140*/  LDL.LU R15, [R1+0x3cc] ;  /* 0x0003cc00010f7983 */ /* 0x001f620000300800 */
[----:B--2---:R-:W-:-:S05]  /*18150*/  IMAD R16, R16, c[0x0][0x190], RZ ;  /* 0x0000640010107a24 */ /* 0x004fca00078e02ff */
[----:B------:R0:W-:Y:S04]  /*18160*/  STL [R1+0x2298], R16 ;  /* 0x0022981001007387 */ /* 0x0001e80000100800 */
[----:B0-----:R-:W2:Y:S01]  /*18170*/  LDL.LU R16, [R1+0x3d0] ;  /* 0x0003d00001107983 */ /* 0x001ea20000300800 */
[----:B---3--:R-:W-:Y:S02]  /*18180*/  IMAD R14, R14, c[0x0][0x190], RZ ;  /* 0x000064000e0e7a24 */ /* 0x008fe400078e02ff */
[----:B----4-:R-:W-:Y:S02]  /*18190*/  IMAD R13, R13, c[0x0][0x190], RZ ;  /* 0x000064000d0d7a24 */ /* 0x010fe400078e02ff */
[----:B-----5:R-:W-:Y:S02]  /*181a0*/  IMAD R12, R12, c[0x0][0x190], RZ ;  /* 0x000064000c0c7a24 */ /* 0x020fe400078e02ff */
[----:B------:R-:W-:-:S02]  /*181b0*/  IMAD R11, R11, c[0x0][0x190], RZ ;  /* 0x000064000b0b7a24 */ /* 0x000fc400078e02ff */
[----:B------:R-:W-:Y:S02]  /*181c0*/  IMAD R10, R10, c[0x0][0x190], RZ ;  /* 0x000064000a0a7a24 */ /* 0x000fe400078e02ff */
[----:B------:R-:W-:Y:S02]  /*181d0*/  IMAD R9, R9, c[0x0][0x190], RZ ;  /* 0x0000640009097a24 */ /* 0x000fe400078e02ff */
[----:B------:R-:W-:Y:S02]  /*181e0*/  IMAD R8, R8, c[0x0][0x190], RZ ;  /* 0x0000640008087a24 */ /* 0x000fe400078e02ff */
[----:B------:R-:W-:Y:S02]  /*181f0*/  IMAD R7, R7, c[0x0][0x190], RZ ;  /* 0x0000640007077a24 */ /* 0x000fe400078e02ff */
[----:B------:R-:W-:Y:S02]  /*18200*/  IMAD R6, R6, c[0x0][0x190], RZ ;  /* 0x0000640006067a24 */ /* 0x000fe400078e02ff */
[----:B------:R-:W-:-:S02]  /*18210*/  IMAD R5, R5, c[0x0][0x190], RZ ;  /* 0x0000640005057a24 */ /* 0x000fc400078e02ff */
[----:B------:R-:W-:Y:S02]  /*18220*/  IMAD R15, R15, c[0x0][0x190], RZ ;  /* 0x000064000f0f7a24 */ /* 0x000fe400078e02ff */
[----:B------:R-:W-:Y:S02]  /*18230*/  IMAD R3, R3, c[0x0][0x190], RZ ;  /* 0x0000640003037a24 */ /* 0x000fe400078e02ff */
[----:B--2---:R-:W-:-:S05]  /*18240*/  IMAD R16, R16, c[0x0][0x190], RZ ;  /* 0x0000640010107a24 */ /* 0x004fca00078e02ff */
[----:B------:R-:W-:Y:S04]  /*18250*/  STL [R1+0x218], R16 ;  /* 0x0002181001007387 */ /* 0x000fe80000100800 */
        /* <DEDUP_REMOVED lines=10> */
[----:B------:R2:W-:Y:S01]  /*18300*/  STL [R1+0x2fc], R5 ;  /* 0x0002fc0501007387 */ /* 0x0005e20000100800 */
[----:B0-----:R-:W-:-:S02]  /*18310*/  IMAD R7, R28, c[0x0][0x190], RZ ;  /* 0x000064001c077a24 */ /* 0x001fc400078e02ff */
[----:B-1----:R-:W-:Y:S02]  /*18320*/  IMAD R6, R4, c[0x0][0x190], RZ ;  /* 0x0000640004067a24 */ /* 0x002fe400078e02ff */
[----:B------:R-:W-:Y:S02]  /*18330*/  IMAD R4, R19, c[0x0][0x190], RZ ;  /* 0x0000640013047a24 */ /* 0x000fe400078e02ff */
[----:B--2---:R-:W-:Y:S01]  /*18340*/  IMAD R5, R18, c[0x0][0x190], RZ ;  /* 0x0000640012057a24 */ /* 0x004fe200078e02ff */
[----:B------:R-:W-:Y:S04]  /*18350*/  STL [R1+0x314], R7 ;  /* 0x0003140701007387 */ /* 0x000fe80000100800 */
[----:B------:R0:W-:Y:S04]  /*18360*/  STL [R1+0x324], R6 ;  /* 0x0003240601007387 */ /* 0x0001e80000100800 */
[----:B------:R1:W-:Y:S04]  /*18370*/  STL [R1+0x33c], R5 ;  /* 0x00033c0501007387 */ /* 0x0003e80000100800 */
[----:B------:R2:W-:Y:S01]  /*18380*/  STL [R1+0x34c], R4 ;  /* 0x00034c0401007387 */ /* 0x0005e20000100800 */
[----:B0-----:R-:W-:-:S02]  /*18390*/  IMAD R6, R20, c[0x0][0x190], RZ ;  /* 0x0000640014067a24 */ /* 0x001fc400078e02ff */
[----:B-1----:R-:W-:-:S03]  /*183a0*/  IMAD R5, R21, c[0x0][0x190], RZ ;  /* 0x0000640015057a24 */ /* 0x002fc600078e02ff */
[----:B------:R0:W-:Y:S01]  /*183b0*/  STL [R1+0x364], R6 ;  /* 0x0003640601007387 */ /* 0x0001e20000100800 */
[----:B--2---:R-:W-:-:S03]  /*183c0*/  IMAD R4, R22, c[0x0][0x190], RZ ;  /* 0x0000640016047a24 */ /* 0x004fc600078e02ff */
[----:B------:R1:W-:Y:S04]  /*183d0*/  STL [R1+0x378], R5 ;  /* 0x0003780501007387 */ /* 0x0003e80000100800 */
[----:B------:R2:W-:Y:S01]  /*183e0*/  STL [R1+0x38c], R4 ;  /* 0x00038c0401007387 */ /* 0x0005e20000100800 */
[----:B0-----:R-:W-:Y:S02]  /*183f0*/  IMAD R6, R23, c[0x0][0x190], RZ ;  /* 0x0000640017067a24 */ /* 0x001fe400078e02ff */
[----:B-1----:R-:W-:-:S03]  /*18400*/  IMAD R5, R24, c[0x0][0x190], RZ ;  /* 0x0000640018057a24 */ /* 0x002fc600078e02ff */
[----:B------:R0:W-:Y:S01]  /*18410*/  STL [R1+0x398], R6 ;  /* 0x0003980601007387 */ /* 0x0001e20000100800 */
[----:B--2---:R-:W-:-:S03]  /*18420*/  IMAD R4, R25, c[0x0][0x190], RZ ;  /* 0x0000640019047a24 */ /* 0x004fc600078e02ff */
[----:B------:R1:W-:Y:S04]  /*18430*/  STL [R1+0x394], R5 ;  /* 0x0003940501007387 */ /* 0x0003e80000100800 */
[----:B------:R2:W-:Y:S01]  /*18440*/  STL [R1+0x390], R4 ;  /* 0x0003900401007387 */ /* 0x0005e20000100800 */
[----:B0-----:R-:W-:Y:S02]  /*18450*/  IMAD R6, R26, c[0x0][0x190], RZ ;  /* 0x000064001a067a24 */ /* 0x001fe400078e02ff */
[----:B-1----:R-:W-:-:S03]  /*18460*/  IMAD R5, R27, c[0x0][0x190], RZ ;  /* 0x000064001b057a24 */ /* 0x002fc600078e02ff */
[----:B------:R-:W-:Y:S01]  /*18470*/  STL [R1+0x388], R6 ;  /* 0x0003880601007387 */ /* 0x000fe20000100800 */
[----:B--2---:R-:W-:Y:S02]  /*18480*/  IMAD R4, R0, c[0x0][0x190], RZ ;  /* 0x0000640000047a24 */ /* 0x004fe400078e02ff */
[----:B------:R-:W-:Y:S01]  /*18490*/  IMAD R0, R2, c[0x0][0x190], RZ ;  /* 0x0000640002007a24 */ /* 0x000fe200078e02ff */
[----:B------:R-:W-:Y:S04]  /*184a0*/  STL [R1+0x384], R5 ;  /* 0x0003840501007387 */ /* 0x000fe80000100800 */
[----:B------:R-:W-:Y:S04]  /*184b0*/  STL [R1+0x380], R4 ;  /* 0x0003800401007387 */ /* 0x000fe80000100800 */
[----:B------:R0:W-:Y:S04]  /*184c0*/  STL [R1+0x37c], R0 ;  /* 0x00037c0001007387 */ /* 0x0001e80000100800 */
[----:B------:R-:W-:Y:S04]  /*184d0*/  STL [R1+0x374], R3 ;  /* 0x0003740301007387 */ /* 0x000fe80000100800 */
[----:B------:R-:W2:Y:S01]  /*184e0*/  LDL.LU R16, [R1+0x35c] ;  /* 0x00035c0001107983 */ /* 0x000ea20000300800 */
[----:B------:R-:W-:-:S02]  /*184f0*/  IMAD R2, R29, c[0x0][0x190], RZ ;  /* 0x000064001d027a24 */ /* 0x000fc400078e02ff */
[----:B0-----:R-:W-:-:S03]  /*18500*/  IMAD R0, R17, c[0x0][0x190], RZ ;  /* 0x0000640011007a24 */ /* 0x001fc600078e02ff */
[----:B------:R-:W-:Y:S04]  /*18510*/  STL [R1+0x370], R2 ;  /* 0x0003700201007387 */ /* 0x000fe80000100800 */
[----:B--2---:R0:W-:Y:S04]  /*18520*/  STL [R1+0x22c4], R16 ;  /* 0x0022c41001007387 */ /* 0x0041e80000100800 */
[----:B------:R-:W-:Y:S04]  /*18530*/  STL [R1+0x36c], R0 ;  /* 0x00036c0001007387 */ /* 0x000fe80000100800 */
        /* <DEDUP_REMOVED lines=31> */
[----:B--2---:R-:W-:-:S05]  /*18730*/  IMAD R16, R16, c[0x0][0x190], RZ ;  /* 0x0000640010107a24 */ /* 0x004fca00078e02ff */
[----:B------:R0:W-:Y:S04]  /*18740*/  STL [R1+0x368], R16 ;  /* 0x0003681001007387 */ /* 0x0001e80000100800 */
[----:B0-----:R-:W2:Y:S02]  /*18750*/  LDL.LU R16, [R1+0x22c8] ;  /* 0x0022c80001107983 */ /* 0x001ea40000300800 */
        /* <DEDUP_REMOVED lines=563> */
[----:B------:R-:W-:-:S02]  /*1aa90*/  IMAD R7, R7, c[0x0][0x190], RZ ;  /* 0x0000640007077a24 */ /* 0x000fc400078e02ff */
[----:B------:R-:W-:-:S03]  /*1aaa0*/  IMAD R6, R6, c[0x0][0x190], RZ ;  /* 0x0000640006067a24 */ /* 0x000fc600078e02ff */
[----:B------:R0:W-:Y:S04]  /*1aab0*/  STL [R1+0x2c], R7 ;  /* 0x00002c0701007387 */ /* 0x0001e80000100800 */
[----:B------:R1:W-:Y:S01]  /*1aac0*/  STL [R1+0x1c], R6 ;  /* 0x00001c0601007387 */ /* 0x0003e20000100800 */
[----:B0-----:R-:W-:Y:S02]  /*1aad0*/  IMAD R7, R5, c[0x0][0x190], RZ ;  /* 0x0000640005077a24 */ /* 0x001fe400078e02ff */
[----:B-1----:R-:W-:-:S03]  /*1aae0*/  IMAD R6, R28, c[0x0][0x190], RZ ;  /* 0x000064001c067a24 */ /* 0x002fc600078e02ff */
[----:B------:R0:W-:Y:S01]  /*1aaf0*/  STL [R1+0x14], R7 ;  /* 0x0000140701007387 */ /* 0x0001e20000100800 */
[----:B--2---:R-:W-:Y:S02]  /*1ab00*/  IMAD R18, R18, c[0x0][0x190], RZ ;  /* 0x0000640012127a24 */ /* 0x004fe400078e02ff */
[----:B---3--:R-:W-:Y:S02]  /*1ab10*/  IMAD R19, R19, c[0x0][0x190], RZ ;  /* 0x0000640013137a24 */ /* 0x008fe400078e02ff */
[----:B----4-:R-:W-:Y:S02]  /*1ab20*/  IMAD R20, R20, c[0x0][0x190], RZ ;  /* 0x0000640014147a24 */ /* 0x010fe400078e02ff */
[----:B-----5:R-:W-:Y:S02]  /*1ab30*/  IMAD R21, R21, c[0x0][0x190], RZ ;  /* 0x0000640015157a24 */ /* 0x020fe400078e02ff */
        /* <DEDUP_REMOVED lines=11> */
[----:B------:R-:W2:Y:S04]  /*1abf0*/  LDL.LU R17, [R1+0x2234] ;  /* 0x0022340001117983 */ /* 0x000ea80000300800 */
[----:B------:R1:W-:Y:S04]  /*1ac00*/  STL [R1+0x8], R6 ;  /* 0x0000080601007387 */ /* 0x0003e80000100800 */
[----:B0-----:R-:W3:Y:S04]  /*1ac10*/  LDL.LU R7, [R1+0x58] ;  /* 0x0000580001077983 */ /* 0x001ee80000300800 */
[----:B-1----:R-:W2:Y:S04]  /*1ac20*/  LDL.LU R6, [R1+0x48] ;  /* 0x0000480001067983 */ /* 0x002ea80000300800 */
[----:B------:R0:W-:Y:S04]  /*1ac30*/  STL [R1], R5 ;  /* 0x0000000501007387 */ /* 0x0001e80000100800 */
[----:B0-----:R-:W4:Y:S04]  /*1ac40*/  LDL.LU R5, [R1+0x44] ;  /* 0x0000440001057983 */ /* 0x001f280000300800 */
[----:B------:R-:W5:Y:S04]  /*1ac50*/  LDL.LU R28, [R1+0x40] ;  /* 0x00004000011c7983 */ /* 0x000f680000300800 */
[----:B------:R0:W-:Y:S04]  /*1ac60*/  STL [R1+0x21e8], R29 ;  /* 0x0021e81d01007387 */ /* 0x0001e80000100800 */
[----:B0-----:R-:W5:Y:S04]  /*1ac70*/  LDL.LU R29, [R1+0x18] ;  /* 0x00001800011d7983 */ /* 0x001f680000300800 */
[----:B------:R-:W-:Y:S04]  /*1ac80*/  STL [R1+0x21ec], R3 ;  /* 0x0021ec0301007387 */ /* 0x000fe80000100800 */
[----:B------:R-:W-:Y:S04]  /*1ac90*/  STL [R1+0x21f0], R2 ;  /* 0x0021f00201007387 */ /* 0x000fe80000100800 */
[----:B------:R0:W-:Y:S04]  /*1aca0*/  STL [R1+0x21f4], R0 ;  /* 0x0021f40001007387 */ /* 0x0001e80000100800 */
[----:B0-----:R-:W5:Y:S04]  /*1acb0*/  LDL.LU R0, [R1+0x4] ;  /* 0x0000040001007983 */ /* 0x001f680000300800 */
[----:B------:R-:W-:Y:S04]  /*1acc0*/  STL [R1+0x21f8], R27 ;  /* 0x0021f81b01007387 */ /* 0x000fe80000100800 */
[----:B------:R-:W-:Y:S04]  /*1acd0*/  STL [R1+0x21fc], R26 ;  /* 0x0021fc1a01007387 */ /* 0x000fe80000100800 */
        /* <DEDUP_REMOVED lines=16> */
[----:B------:R-:W-:-:S02]  /*1ade0*/  LEA R26, P1, R4, c[0x0][0x160], 0x1 ;  /* 0x00005800041a7a11 */ /* 0x000fc400078208ff */
[----:B--2---:R-:W-:Y:S02]  /*1adf0*/  LEA R3, P2, R6, R17, 0x1 ;  /* 0x0000001106037211 */ /* 0x004fe400078408ff */
[----:B---3--:R-:W-:-:S03]  /*1ae00*/  LEA R2, P0, R7, c[0x0][0x160], 0x1 ;  /* 0x0000580007027a11 */ /* 0x008fc600078008ff */
[----:B------:R5:W-:Y:S01]  /*1ae10*/  STL [R1+0x1db4], R3 ;  /* 0x001db40301007387 */ /* 0x000be20000100800 */
[-C--:B----4-:R-:W-:Y:S02]  /*1ae20*/  LEA R27, P3, R5, R17.reuse, 0x1 ;  /* 0x00000011051b7211 */ /* 0x090fe400078608ff */
[----:B-----5:R-:W-:-:S03]  /*1ae30*/  LEA R3, P4, R28, R17, 0x1 ;  /* 0x000000111c037211 */ /* 0x020fc600078808ff */
[----:B------:R-:W-:Y:S04]  /*1ae40*/  STL [R1+0x1db8], R27 ;  /* 0x001db81b01007387 */ /* 0x000fe80000100800 */
[----:B------:R0:W-:Y:S02]  /*1ae50*/  STL [R1+0x1dbc], R3 ;  /* 0x001dbc0301007387 */ /* 0x0001e40000100800 */
[----:B0-----:R-:W-:Y:S02]  /*1ae60*/  LEA.HI.X.SX32 R3, R7, c[0x0][0x164], 0x1, P0 ;  /* 0x0000590007037a11 */ /* 0x001fe400000f0eff */
[----:B------:R-:W2:Y:S01]  /*1ae70*/  LDL.LU R7, [R1+0x2230] ;  /* 0x0022300001077983 */ /* 0x000ea20000300800 */
[----:B------:R-:W-:-:S05]  /*1ae80*/  LEA R27, P5, R18, R17, 0x1 ;  /* 0x00000011121b7211 */ /* 0x000fca00078a08ff */
[----:B------:R0:W-:Y:S02]  /*1ae90*/  STL [R1+0x1dc0], R27 ;  /* 0x001dc01b01007387 */ /* 0x0001e40000100800 */
[----:B0-----:R-:W-:-:S05]  /*1aea0*/  LEA R27, P6, R19, R17, 0x1 ;  /* 0x00000011131b7211 */ /* 0x001fca00078c08ff */
[----:B------:R0:W-:Y:S04]  /*1aeb0*/  STL [R1+0x1db0], R27 ;  /* 0x001db01b01007387 */ /* 0x0001e80000100800 */
[----:B------:R-:W-:Y:S01]  /*1aec0*/  STL.64 [R1+0xca0], R2 ;  /* 0x000ca00201007387 */ /* 0x000fe20000100a00 */
[----:B0-----:R-:W-:Y:S02]  /*1aed0*/  LEA.HI.X.SX32 R27, R4, c[0x0][0x164], 0x1, P1 ;  /* 0x00005900041b7a11 */ /* 0x001fe400008f0eff */
[----:B------:R-:W-:-:S05]  /*1aee0*/  LEA R4, P0, R20, R17, 0x1 ;  /* 0x0000001114047211 */ /* 0x000fca00078008ff */
[----:B------:R0:W-:Y:S02]  /*1aef0*/  STL [R1+0x1da8], R4 ;  /* 0x001da80401007387 */ /* 0x0001e40000100800 */
[----:B0-----:R-:W-:-:S05]  /*1af00*/  LEA R4, P1, R21, R17, 0x1 ;  /* 0x0000001115047211 */ /* 0x001fca00078208ff */
[----:B------:R0:W-:Y:S04]  /*1af10*/  STL [R1+0x1dac], R4 ;  /* 0x001dac0401007387 */ /* 0x0001e80000100800 */
[----:B0-----:R-:W3:Y:S04]  /*1af20*/  LDL.LU R4, [R1+0x222c] ;  /* 0x00222c0001047983 */ /* 0x001ee80000300800 */
[----:B------:R-:W-:Y:S01]  /*1af30*/  STL.64 [R1+0xc98], R26 ;  /* 0x000c981a01007387 */ /* 0x000fe20000100a00 */
[-C--:B---3--:R-:W-:Y:S02]  /*1af40*/  LEA.HI.X.SX32 R6, R6, R4.reuse, 0x1, P2 ;  /* 0x0000000406067211 */ /* 0x088fe400010f0eff */
[----:B------:R-:W-:-:S03]  /*1af50*/  LEA.HI.X.SX32 R5, R5, R4, 0x1, P3 ;  /* 0x0000000405057211 */ /* 0x000fc600018f0eff */
[----:B------:R0:W-:Y:S02]  /*1af60*/  STL [R1+0x1da0], R6 ;  /* 0x001da00601007387 */ /* 0x0001e40000100800 */
[----:B0-----:R-:W-:-:S05]  /*1af70*/  LEA R6, P2, R22, R17, 0x1 ;  /* 0x0000001116067211 */ /* 0x001fca00078408ff */
[----:B------:R0:W-:Y:S01]  /*1af80*/  STL [R1+0x1da4], R6 ;  /* 0x001da40601007387 */ /* 0x0001e20000100800 */
[----:B------:R-:W-:-:S03]  /*1af90*/  LEA.HI.X.SX32 R28, R28, R4, 0x1, P4 ;  /* 0x000000041c1c7211 */ /* 0x000fc600020f0eff */
[----:B0-----:R-:W3:Y:S04]  /*1afa0*/  LDL.LU R6, [R1+0x2228] ;  /* 0x0022280001067983 */ /* 0x001ee80000300800 */
[----:B------:R0:W-:Y:S02]  /*1afb0*/  STL [R1+0x1d98], R5 ;  /* 0x001d980501007387 */ /* 0x0001e40000100800 */
[----:B0-----:R-:W-:-:S05]  /*1afc0*/  LEA R5, P3, R23, R17, 0x1 ;  /* 0x0000001117057211 */ /* 0x001fca00078608ff */
[----:B------:R0:W-:Y:S04]  /*1afd0*/  STL [R1+0x1d9c], R5 ;  /* 0x001d9c0501007387 */ /* 0x0001e80000100800 */
[----:B0-----:R-:W4:Y:S04]  /*1afe0*/  LDL.LU R5, [R1+0x2224] ;  /* 0x0022240001057983 */ /* 0x001f280000300800 */
[----:B------:R0:W-:Y:S02]  /*1aff0*/  STL [R1+0x1d90], R28 ;  /* 0x001d901c01007387 */ /* 0x0001e40000100800 */
[----:B0-----:R-:W-:-:S05]  /*1b000*/  LEA R28, P4, R29, R17, 0x1 ;  /* 0x000000111d1c7211 */ /* 0x001fca00078808ff */
[----:B------:R0:W-:Y:S04]  /*1b010*/  STL [R1+0x1d94], R28 ;  /* 0x001d941c01007387 */ /* 0x0001e80000100800 */
[----:B0-----:R-:W5:Y:S01]  /*1b020*/  LDL.LU R28, [R1+0x2220] ;  /* 0x00222000011c7983 */ /* 0x001f620000300800 */
[----:B------:R-:W-:-:S05]  /*1b030*/  LEA.HI.X.SX32 R18, R18, R4, 0x1, P5 ;  /* 0x0000000412127211 */ /* 0x000fca00028f0eff */
[----:B------:R0:W-:Y:S01]  /*1b040*/  STL [R1+0x1d88], R18 ;  /* 0x001d881201007387 */ /* 0x0001e20000100800 */
[----:B------:R-:W-:Y:S02]  /*1b050*/  LEA.HI.X.SX32 R19, R19, R4, 0x1, P6 ;  /* 0x0000000413137211 */ /* 0x000fe400030f0eff */
[----:B0-----:R-:W-:-:S05]  /*1b060*/  LEA R18, P5, R24, R17, 0x1 ;  /* 0x0000001118127211 */ /* 0x001fca00078a08ff */
[----:B------:R0:W-:Y:S01]  /*1b070*/  STL [R1+0x1d8c], R18 ;  /* 0x001d8c1201007387 */ /* 0x0001e20000100800 */
[----:B------:R-:W-:-:S03]  /*1b080*/  LEA.HI.X.SX32 R20, R20, R4, 0x1, P0 ;  /* 0x0000000414147211 */ /* 0x000fc600000f0eff */
[----:B------:R1:W-:Y:S01]  /*1b090*/  STL [R1+0x1d80], R19 ;  /* 0x001d801301007387 */ /* 0x0003e20000100800 */
[-C--:B0-----:R-:W-:Y:S02]  /*1b0a0*/  LEA R18, P6, R25, R17.reuse, 0x1 ;  /* 0x0000001119127211 */ /* 0x081fe400078c08ff */
[----:B-1----:R-:W-:-:S03]  /*1b0b0*/  LEA R19, P0, R0, R17, 0x1 ;  /* 0x0000001100137211 */ /* 0x002fc600078008ff */
[----:B------:R0:W-:Y:S04]  /*1b0c0*/  STL [R1+0x1d84], R18 ;  /* 0x001d841201007387 */ /* 0x0001e80000100800 */
[----:B------:R-:W-:Y:S01]  /*1b0d0*/  STL [R1+0x1d78], R20 ;  /* 0x001d781401007387 */ /* 0x000fe20000100800 */
[----:B0-----:R-:W-:-:S03]  /*1b0e0*/  LEA.HI.X.SX32 R18, R21, R4, 0x1, P1 ;  /* 0x0000000415127211 */ /* 0x001fc600008f0eff */
[----:B------:R0:W-:Y:S04]  /*1b0f0*/  STL [R1+0x1d7c], R19 ;  /* 0x001d7c1301007387 */ /* 0x0001e80000100800 */
[----:B------:R4:W-:Y:S01]  /*1b100*/  STL [R1+0x1d70], R18 ;  /* 0x001d701201007387 */ /* 0x0009e20000100800 */
[----:B0-----:R-:W-:Y:S02]  /*1b110*/  LEA.HI.X.SX32 R19, R22, R4, 0x1, P2 ;  /* 0x0000000416137211 */ /* 0x001fe400010f0eff */
[-C--:B----4-:R-:W-:Y:S02]  /*1b120*/  LEA R18, P2, R5, R17.reuse, 0x1 ;  /* 0x0000001105127211 */ /* 0x090fe400078408ff */
[----:B-----5:R-:W-:-:S05]  /*1b130*/  LEA R20, P1, R28, R17, 0x1 ;  /* 0x000000111c147211 */ /* 0x020fca00078208ff */
[----:B------:R0:W-:Y:S04]  /*1b140*/  STL [R1+0x1d74], R20 ;  /* 0x001d741401007387 */ /* 0x0001e80000100800 */
[----:B------:R3:W-:Y:S04]  /*1b150*/  STL [R1+0x1d68], R19 ;  /* 0x001d681301007387 */ /* 0x0007e80000100800 */
[----:B------:R1:W-:Y:S01]  /*1b160*/  STL [R1+0x1d6c], R18 ;  /* 0x001d6c1201007387 */ /* 0x0003e20000100800 */
[----:B0-----:R-:W-:Y:S02]  /*1b170*/  LEA.HI.X.SX32 R20, R23, R4, 0x1, P3 ;  /* 0x0000000417147211 */ /* 0x001fe400018f0eff */
[----:B---3--:R-:W-:-:S03]  /*1b180*/  LEA R19, P3, R6, R17, 0x1 ;  /* 0x0000001106137211 */ /* 0x008fc600078608ff */
[----:B------:R2:W-:Y:S01]  /*1b190*/  STL [R1+0x1d60], R20 ;  /* 0x001d601401007387 */ /* 0x0005e20000100800 */
[----:B-1----:R-:W-:-:S03]  /*1b1a0*/  LEA.HI.X.SX32 R18, R29, R4, 0x1, P4 ;  /* 0x000000041d127211 */ /* 0x002fc600020f0eff */
[----:B------:R-:W3:Y:S04]  /*1b1b0*/  LDL.LU R29, [R1+0x218] ;  /* 0x00021800011d7983 */ /* 0x000ee80000300800 */
[----:B------:R-:W-:Y:S01]  /*1b1c0*/  STL [R1+0x1d64], R19 ;  /* 0x001d641301007387 */ /* 0x000fe20000100800 */
[----:B--2---:R-:W-:-:S03]  /*1b1d0*/  LEA R20, P4, R7, R17, 0x1 ;  /* 0x0000001107147211 */ /* 0x004fc600078808ff */
[----:B------:R0:W-:Y:S04]  /*1b1e0*/  STL [R1+0x1d58], R18 ;  /* 0x001d581201007387 */ /* 0x0001e80000100800 */
[----:B------:R1:W-:Y:S01]  /*1b1f0*/  STL [R1+0x1d5c], R20 ;  /* 0x001d5c1401007387 */ /* 0x0003e20000100800 */
[-C--:B0-----:R-:W-:Y:S02]  /*1b200*/  LEA.HI.X.SX32 R18, R24, R4.reuse, 0x1, P5 ;  /* 0x0000000418127211 */ /* 0x081fe400028f0eff */
[-C--:B------:R-:W-:Y:S02]  /*1b210*/  LEA R19, P5, R8, R17.reuse, 0x1 ;  /* 0x0000001108137211 */ /* 0x080fe400078a08ff */
[----:B-1----:R-:W-:Y:S01]  /*1b220*/  LEA.HI.X.SX32 R20, R25, R4, 0x1, P6 ;  /* 0x0000000419147211 */ /* 0x002fe200030f0eff */
[----:B------:R0:W-:Y:S04]  /*1b230*/  STL [R1+0x1d50], R18 ;  /* 0x001d501201007387 */ /* 0x0001e80000100800 */
[----:B------:R1:W-:Y:S01]  /*1b240*/  STL [R1+0x1d54], R19 ;  /* 0x001d541301007387 */ /* 0x0003e20000100800 */
[----:B0-----:R-:W-:-:S03]  /*1b250*/  LEA R18, P6, R9, R17, 0x1 ;  /* 0x0000001109127211 */ /* 0x001fc600078c08ff */
[----:B------:R-:W-:Y:S01]  /*1b260*/  STL [R1+0x1d48], R20 ;  /* 0x001d481401007387 */ /* 0x000fe20000100800 */
[-C--:B-1----:R-:W-:Y:S02]  /*1b270*/  LEA.HI.X.SX32 R19, R0, R4.reuse, 0x1, P0 ;  /* 0x0000000400137211 */ /* 0x082fe400000f0eff */
[----:B------:R-:W-:Y:S01]  /*1b280*/  LEA R0, P0, R10, R17, 0x1 ;  /* 0x000000110a007211 */ /* 0x000fe200078008ff */
[----:B------:R0:W-:Y:S04]  /*1b290*/  STL [R1+0x1d4c], R18 ;  /* 0x001d4c1201007387 */ /* 0x0001e80000100800 */
[----:B------:R-:W-:Y:S01]  /*1b2a0*/  STL [R1+0x1d40], R19 ;  /* 0x001d401301007387 */ /* 0x000fe20000100800 */
[----:B0-----:R-:W-:-:S03]  /*1b2b0*/  LEA.HI.X.SX32 R18, R28, R4, 0x1, P1 ;  /* 0x000000041c127211 */ /* 0x001fc600008f0eff */
[----:B------:R-:W2:Y:S04]  /*1b2c0*/  LDL.LU R28, [R1+0x244] ;  /* 0x00024400011c7983 */ /* 0x000ea80000300800 */
[----:B------:R0:W-:Y:S04]  /*1b2d0*/  STL [R1+0x1d44], R0 ;  /* 0x001d440001007387 */ /* 0x0001e80000100800 */
[----:B------:R1:W-:Y:S01]  /*1b2e0*/  STL [R1+0x1d38], R18 ;  /* 0x001d381201007387 */ /* 0x0003e20000100800 */
[----:B0-----:R-:W-:Y:S02]  /*1b2f0*/  LEA R0, P1, R11, R17, 0x1 ;  /* 0x000000110b007211 */ /* 0x001fe400078208ff */
[----:B-1----:R-:W-:-:S02]  /*1b300*/  LEA.HI.X.SX32 R18, R5, R4, 0x1, P2 ;  /* 0x0000000405127211 */ /* 0x002fc400010f0eff */
[----:B------:R-:W4:Y:S04]  /*1b310*/  LDL.LU R5, [R1+0x22c] ;  /* 0x00022c0001057983 */ /* 0x000f280000300800 */
[----:B------:R0:W-:Y:S01]  /*1b320*/  STL [R1+0x1d3c], R0 ;  /* 0x001d3c0001007387 */ /* 0x0001e20000100800 */
[----:B------:R-:W-:-:S03]  /*1b330*/  LEA.HI.X.SX32 R6, R6, R4, 0x1, P3 ;  /* 0x0000000406067211 */ /* 0x000fc600018f0eff */
[----:B------:R1:W-:Y:S01]  /*1b340*/  STL [R1+0x1d30], R18 ;  /* 0x001d301201007387 */ /* 0x0003e20000100800 */
[----:B0-----:R-:W-:-:S03]  /*1b350*/  LEA R0, P2, R12, R17, 0x1 ;  /* 0x000000110c007211 */ /* 0x001fc600078408ff */
[----:B-1----:R-:W5:Y:S01]  /*1b360*/  LDL.LU R18, [R1+0x27c] ;  /* 0x00027c0001127983 */ /* 0x002f620000300800 */
[----:B------:R-:W-:-:S03]  /*1b370*/  LEA.HI.X.SX32 R7, R7, R4, 0x1, P4 ;  /* 0x0000000407077211 */ /* 0x000fc600020f0eff */
[----:B------:R0:W-:Y:S04]  /*1b380*/  STL [R1+0x1d34], R0 ;  /* 0x001d340001007387 */ /* 0x0001e80000100800 */
[----:B------:R-:W5:Y:S01]  /*1b390*/  LDL.LU R19, [R1+0x294] ;  /* 0x0002940001137983 */ /* 0x000f620000300800 */
[----:B0-----:R-:W-:-:S03]  /*1b3a0*/  LEA R0, P3, R13, R17, 0x1 ;  /* 0x000000110d007211 */ /* 0x001fc600078608ff */
[----:B------:R0:W-:Y:S04]  /*1b3b0*/  STL [R1+0x1d28], R6 ;  /* 0x001d280601007387 */ /* 0x0001e80000100800 */
[----:B------:R1:W-:Y:S01]  /*1b3c0*/  STL [R1+0x1d2c], R0 ;  /* 0x001d2c0001007387 */ /* 0x0003e20000100800 */
[----:B0-----:R-:W-:-:S03]  /*1b3d0*/  LEA R6, P4, R14, R17, 0x1 ;  /* 0x000000110e067211 */ /* 0x001fc600078808ff */
[----:B------:R-:W-:Y:S01]  /*1b3e0*/  STL [R1+0x1d20], R7 ;  /* 0x001d200701007387 */ /* 0x000fe20000100800 */
[----:B-1----:R-:W-:-:S03]  /*1b3f0*/  LEA.HI.X.SX32 R0, R8, R4, 0x1, P5 ;  /* 0x0000000408007211 */ /* 0x002fc600028f0eff */
[----:B------:R-:W5:Y:S04]  /*1b400*/  LDL.LU R8, [R1+0x2a8] ;  /* 0x0002a80001087983 */ /* 0x000f680000300800 */
[----:B------:R0:W-:Y:S04]  /*1b410*/  STL [R1+0x1d24], R6 ;  /* 0x001d240601007387 */ /* 0x0001e80000100800 */
[----:B------:R-:W5:Y:S04]  /*1b420*/  LDL.LU R20, [R1+0x2bc] ;  /* 0x0002bc0001147983 */ /* 0x000f680000300800 */
[----:B------:R1:W-:Y:S01]  /*1b430*/  STL [R1+0x1d18], R0 ;  /* 0x001d180001007387 */ /* 0x0003e20000100800 */
[----:B0-----:R-:W-:-:S02]  /*1b440*/  LEA R6, P5, R15, R17, 0x1 ;  /* 0x000000110f067211 */ /* 0x001fc400078a08ff */
[-C--:B-1----:R-:W-:Y:S02]  /*1b450*/  LEA.HI.X.SX32 R0, R9, R4.reuse, 0x1, P6 ;  /* 0x0000000409007211 */ /* 0x082fe400030f0eff */
[----:B------:R-:W5:Y:S04]  /*1b460*/  LDL.LU R9, [R1+0x26c] ;  /* 0x00026c0001097983 */ /* 0x000f680000300800 */
[----:B------:R-:W-:Y:S04]  /*1b470*/  STL [R1+0x1d1c], R6 ;  /* 0x001d1c0601007387 */ /* 0x000fe80000100800 */
[----:B------:R-:W5:Y:S04]  /*1b480*/  LDL.LU R21, [R1+0x2d4] ;  /* 0x0002d40001157983 */ /* 0x000f680000300800 */
[----:B------:R0:W-:Y:S02]  /*1b490*/  STL [R1+0x1d10], R0 ;  /* 0x001d100001007387 */ /* 0x0001e40000100800 */
[----:B0-----:R-:W-:-:S02]  /*1b4a0*/  LEA.HI.X.SX32 R0, R10, R4, 0x1, P0 ;  /* 0x000000040a007211 */ /* 0x001fc400000f0eff */
[----:B------:R-:W5:Y:S01]  /*1b4b0*/  LDL.LU R10, [R1+0x254] ;  /* 0x00025400010a7983 */ /* 0x000f620000300800 */
[----:B------:R-:W-:-:S05]  /*1b4c0*/  LEA R6, P6, R16, R17, 0x1 ;  /* 0x0000001110067211 */ /* 0x000fca00078c08ff */
[----:B------:R-:W-:Y:S04]  /*1b4d0*/  STL [R1+0x1d14], R6 ;  /* 0x001d140601007387 */ /* 0x000fe80000100800 */
[----:B------:R-:W5:Y:S04]  /*1b4e0*/  LDL.LU R22, [R1+0x2e8] ;  /* 0x0002e80001167983 */ /* 0x000f680000300800 */
[----:B------:R0:W-:Y:S04]  /*1b4f0*/  STL [R1+0x1d08], R0 ;  /* 0x001d080001007387 */ /* 0x0001e80000100800 */
[----:B------:R-:W5:Y:S01]  /*1b500*/  LDL.LU R23, [R1+0x2fc] ;  /* 0x0002fc0001177983 */ /* 0x000f620000300800 */
[----:B0-----:R-:W-:Y:S01]  /*1b510*/  LEA.HI.X.SX32 R0, R11, R4, 0x1, P1 ;  /* 0x000000040b007211 */ /* 0x001fe200008f0eff */
[----:B------:R-:W-:Y:S01]  /*1b520*/  IMAD.MOV.U32 R7, RZ, RZ, R27 ;  /* 0x000000ffff077224 */ /* 0x000fe200078e001b */
[----:B---3--:R-:W-:-:S05]  /*1b530*/  LEA R6, P0, R29, R17, 0x1 ;  /* 0x000000111d067211 */ /* 0x008fca00078008ff */
[----:B------:R-:W-:Y:S04]  /*1b540*/  STL [R1+0x1d0c], R6 ;  /* 0x001d0c0601007387 */ /* 0x000fe80000100800 */
[----:B------:R0:W-:Y:S04]  /*1b550*/  STL [R1+0x1d00], R0 ;  /* 0x001d000001007387 */ /* 0x0001e80000100800 */
[----:B------:R-:W3:Y:S01]  /*1b560*/  LDL.LU R24, [R1+0x314] ;  /* 0x0003140001187983 */ /* 0x000ee20000300800 */
[----:B0-----:R-:W-:Y:S02]  /*1b570*/  LEA.HI.X.SX32 R0, R12, R4, 0x1, P2 ;  /* 0x000000040c007211 */ /* 0x001fe400010f0eff */
[----:B----4-:R-:W-:-:S05]  /*1b580*/  LEA R6, P1, R5, R17, 0x1 ;  /* 0x0000001105067211 */ /* 0x010fca00078208ff */
[----:B------:R2:W-:Y:S04]  /*1b590*/  STL [R1+0x1d04], R6 ;  /* 0x001d040601007387 */ /* 0x0005e80000100800 */
[----:B------:R0:W-:Y:S04]  /*1b5a0*/  STL [R1+0x1cf8], R0 ;  /* 0x001cf80001007387 */ /* 0x0001e80000100800 */
[----:B------:R-:W4:Y:S01]  /*1b5b0*/  LDL.LU R25, [R1+0x324] ;  /* 0x0003240001197983 */ /* 0x000f220000300800 */
[----:B--2---:R-:W-:Y:S02]  /*1b5c0*/  LEA R6, P2, R28, R17, 0x1 ;  /* 0x000000111c067211 */ /* 0x004fe400078408ff */
[----:B0-----:R-:W-:-:S03]  /*1b5d0*/  LEA.HI.X.SX32 R0, R13, R4, 0x1, P3 ;  /* 0x000000040d007211 */ /* 0x001fc600018f0eff */
[----:B------:R0:W-:Y:S04]  /*1b5e0*/  STL [R1+0x1cfc], R6 ;  /* 0x001cfc0601007387 */ /* 0x0001e80000100800 */
[----:B------:R1:W-:Y:S01]  /*1b5f0*/  STL [R1+0x1cf0], R0 ;  /* 0x001cf00001007387 */ /* 0x0003e20000100800 */
[----:B0-----:R-:W-:Y:S01]  /*1b600*/  IMAD.MOV.U32 R6, RZ, RZ, R26 ;  /* 0x000000ffff067224 */ /* 0x001fe200078e001a */
[----:B-1----:R-:W-:Y:S02]  /*1b610*/  LEA.HI.X.SX32 R0, R14, R4, 0x1, P4 ;  /* 0x000000040e007211 */ /* 0x002fe400020f0eff */
[----:B-----5:R-:W-:-:S05]  /*1b620*/  LEA R11, P3, R10, R17, 0x1 ;  /* 0x000000110a0b7211 */ /* 0x020fca00078608ff */
[----:B------:R0:W-:Y:S04]  /*1b630*/  STL [R1+0x1cf4], R11 ;  /* 0x001cf40b01007387 */ /* 0x0001e80000100800 */
[----:B------:R-:W2:Y:S04]  /*1b640*/  LDL.LU R26, [R1+0x33c] ;  /* 0x00033c00011a7983 */ /* 0x000ea80000300800 */
[----:B------:R1:W-:Y:S04]  /*1b650*/  STL [R1+0x1ce8], R0 ;  /* 0x001ce80001007387 */ /* 0x0003e80000100800 */
[----:B------:R-:W5:Y:S01]  /*1b660*/  LDL.LU R27, [R1+0x34c] ;  /* 0x00034c00011b7983 */ /* 0x000f620000300800 */
[----:B0-----:R-:W-:-:S02]  /*1b670*/  LEA.HI.X.SX32 R11, R15, R4, 0x1, P5 ;  /* 0x000000040f0b7211 */ /* 0x001fc400028f0eff */
[----:B-1----:R-:W-:-:S05]  /*1b680*/  LEA R0, P4, R9, R17, 0x1 ;  /* 0x0000001109007211 */ /* 0x002fca00078808ff */
[----:B------:R0:W-:Y:S04]  /*1b690*/  STL [R1+0x1cec], R0 ;  /* 0x001cec0001007387 */ /* 0x0001e80000100800 */
[----:B------:R-:W-:Y:S01]  /*1b6a0*/  STL [R1+0x1ce0], R11 ;  /* 0x001ce00b01007387 */ /* 0x000fe20000100800 */
[----:B0-----:R-:W-:-:S05]  /*1b6b0*/  LEA R0, P5, R18, R17, 0x1 ;  /* 0x0000001112007211 */ /* 0x001fca00078a08ff */
[----:B------:R0:W-:Y:S04]  /*1b6c0*/  STL [R1+0x1ce4], R0 ;  /* 0x001ce40001007387 */ /* 0x0001e80000100800 */
[----:B0-----:R-:W5:Y:S01]  /*1b6d0*/  LDL.LU R0, [R1+0x364] ;  /* 0x0003640001007983 */ /* 0x001f620000300800 */
[----:B------:R-:W-:Y:S02]  /*1b6e0*/  LEA.HI.X.SX32 R12, R16, R4, 0x1, P6 ;  /* 0x00000004100c7211 */ /* 0x000fe400030f0eff */
[----:B------:R-:W-:-:S03]  /*1b6f0*/  LEA R11, P6, R19, R17, 0x1 ;  /* 0x00000011130b7211 */ /* 0x000fc600078c08ff */
[----:B------:R0:W-:Y:S04]  /*1b700*/  STL [R1+0x15e4], R12 ;  /* 0x0015e40c01007387 */ /* 0x0001e80000100800 */
[----:B------:R1:W-:Y:S01]  /*1b710*/  STL [R1+0x1604], R11 ;  /* 0x0016040b01007387 */ /* 0x0003e20000100800 */
[----:B0-----:R-:W-:-:S03]  /*1b720*/  LEA.HI.X.SX32 R12, R29, R4, 0x1, P0 ;  /* 0x000000041d0c7211 */ /* 0x001fc600000f0eff */
[----:B------:R-:W5:Y:S01]  /*1b730*/  LDL.LU R29, [R1+0x378] ;  /* 0x00037800011d7983 */ /* 0x000f620000300800 */
[----:B-1----:R-:W-:-:S03]  /*1b740*/  LEA R11, P0, R8, R17, 0x1 ;  /* 0x00000011080b7211 */ /* 0x002fc600078008ff */
[----:B------:R0:W-:Y:S02]  /*1b750*/  STL [R1+0x15e8], R12 ;  /* 0x0015e80c01007387 */ /* 0x0001e40000100800 */
[-C--:B0-----:R-:W-:Y:S02]  /*1b760*/  LEA.HI.X.SX32 R12, R5, R4.reuse, 0x1, P1 ;  /* 0x00000004050c7211 */ /* 0x081fe400008f0eff */
[----:B------:R-:W5:Y:S04]  /*1b770*/  LDL.LU R5, [R1+0x38c] ;  /* 0x00038c0001057983 */ /* 0x000f680000300800 */
[----:B------:R-:W-:Y:S04]  /*1b780*/  STL [R1+0x160c], R11 ;  /* 0x00160c0b01007387 */ /* 0x000fe80000100800 */
[----:B------:R0:W-:Y:S02]  /*1b790*/  STL [R1+0x15ec], R12 ;  /* 0x0015ec0c01007387 */ /* 0x0001e40000100800 */
[----:B0-----:R-:W-:-:S02]  /*1b7a0*/  LEA.HI.X.SX32 R12, R28, R4, 0x1, P2 ;  /* 0x000000041c0c7211 */ /* 0x001fc400010f0eff */
[----:B------:R-:W5:Y:S01]  /*1b7b0*/  LDL.LU R28, [R1+0x398] ;  /* 0x00039800011c7983 */ /* 0x000f620000300800 */
[----:B------:R-:W-:-:S05]  /*1b7c0*/  LEA R11, P1, R20, R17, 0x1 ;  /* 0x00000011140b7211 */ /* 0x000fca00078208ff */
[----:B------:R0:W-:Y:S04]  /*1b7d0*/  STL [R1+0x1614], R11 ;  /* 0x0016140b01007387 */ /* 0x0001e80000100800 */
[----:B------:R1:W-:Y:S01]  /*1b7e0*/  STL [R1+0x15f0], R12 ;  /* 0x0015f00c01007387 */ /* 0x0003e20000100800 */
[-C--:B0-----:R-:W-:Y:S02]  /*1b7f0*/  LEA R11, P2, R21, R17.reuse, 0x1 ;  /* 0x00000011150b7211 */ /* 0x081fe400078408ff */
[----:B-1----:R-:W-:Y:S02]  /*1b800*/  LEA.HI.X.SX32 R12, R10, R4, 0x1, P3 ;  /* 0x000000040a0c7211 */ /* 0x002fe400018f0eff */
[----:B------:R-:W5:Y:S04]  /*1b810*/  LDL.LU R10, [R1+0x394] ;  /* 0x00039400010a7983 */ /* 0x000f680000300800 */
[----:B------:R0:W-:Y:S04]  /*1b820*/  STL [R1+0x161c], R11 ;  /* 0x00161c0b01007387 */ /* 0x0001e80000100800 */
[----:B------:R1:W-:Y:S01]  /*1b830*/  STL [R1+0x15f4], R12 ;  /* 0x0015f40c01007387 */ /* 0x0003e20000100800 */
[----:B0-----:R-:W-:-:S02]  /*1b840*/  LEA R11, P3, R22, R17, 0x1 ;  /* 0x00000011160b7211 */ /* 0x001fc400078608ff */
[----:B-1----:R-:W-:Y:S02]  /*1b850*/  LEA.HI.X.SX32 R12, R9, R4, 0x1, P4 ;  /* 0x00000004090c7211 */ /* 0x002fe400020f0eff */
[----:B------:R-:W5:Y:S04]  /*1b860*/  LDL.LU R9, [R1+0x390] ;  /* 0x0003900001097983 */ /* 0x000f680000300800 */
[----:B------:R0:W-:Y:S04]  /*1b870*/  STL [R1+0x1624], R11 ;  /* 0x0016240b01007387 */ /* 0x0001e80000100800 */
[----:B------:R1:W-:Y:S01]  /*1b880*/  STL [R1+0x15f8], R12 ;  /* 0x0015f80c01007387 */ /* 0x0003e20000100800 */
[----:B0-----:R-:W-:-:S02]  /*1b890*/  LEA R11, P4, R23, R17, 0x1 ;  /* 0x00000011170b7211 */ /* 0x001fc400078808ff */
[-C--:B-1----:R-:W-:Y:S02]  /*1b8a0*/  LEA.HI.X.SX32 R12, R18, R4.reuse, 0x1, P5 ;  /* 0x00000004120c7211 */ /* 0x082fe400028f0eff */
[----:B------:R-:W5:Y:S04]  /*1b8b0*/  LDL.LU R18, [R1+0x388] ;  /* 0x0003880001127983 */ /* 0x000f680000300800 */
[----:B------:R-:W-:Y:S04]  /*1b8c0*/  STL [R1+0x162c], R11 ;  /* 0x00162c0b01007387 */ /* 0x000fe80000100800 */
[----:B------:R0:W-:Y:S02]  /*1b8d0*/  STL [R1+0x15fc], R12 ;  /* 0x0015fc0c01007387 */ /* 0x0001e40000100800 */
[----:B0-----:R-:W-:-:S02]  /*1b8e0*/  LEA.HI.X.SX32 R12, R19, R4, 0x1, P6 ;  /* 0x00000004130c7211 */ /* 0x001fc400030f0eff */
[----:B------:R-:W5:Y:S01]  /*1b8f0*/  LDL.LU R19, [R1+0x384] ;  /* 0x0003840001137983 */ /* 0x000f620000300800 */
[----:B---3--:R-:W-:Y:S02]  /*1b900*/  LEA R11, P5, R24, R17, 0x1 ;  /* 0x00000011180b7211 */ /* 0x008fe400078a08ff */
[----:B------:R-:W-:-:S03]  /*1b910*/  LEA.HI.X.SX32 R8, R8, R4, 0x1, P0 ;  /* 0x0000000408087211 */ /* 0x000fc600000f0eff */
[----:B------:R4:W-:Y:S04]  /*1b920*/  STL [R1+0x1634], R11 ;  /* 0x0016340b01007387 */ /* 0x0009e80000100800 */
[----:B------:R-:W-:Y:S01]  /*1b930*/  STL [R1+0x1600], R12 ;  /* 0x0016000c01007387 */ /* 0x000fe20000100800 */
[----:B----4-:R-:W-:-:S05]  /*1b940*/  LEA R11, P6, R25, R17, 0x1 ;  /* 0x00000011190b7211 */ /* 0x010fca00078c08ff */
[----:B------:R0:W-:Y:S04]  /*1b950*/  STL [R1+0x163c], R11 ;  /* 0x00163c0b01007387 */ /* 0x0001e80000100800 */
[----:B------:R1:W-:Y:S01]  /*1b960*/  STL [R1+0x1608], R8 ;  /* 0x0016080801007387 */ /* 0x0003e20000100800 */
[----:B0-----:R-:W-:-:S03]  /*1b970*/  LEA.HI.X.SX32 R11, R20, R4, 0x1, P1 ;  /* 0x00000004140b7211 */ /* 0x001fc600008f0eff */
[----:B-1----:R-:W3:Y:S01]  /*1b980*/  LDL.LU R8, [R1+0x380] ;  /* 0x0003800001087983 */ /* 0x002ee20000300800 */
[----:B--2---:R-:W-:-:S05]  /*1b990*/  LEA R12, P0, R26, R17, 0x1 ;  /* 0x000000111a0c7211 */ /* 0x004fca00078008ff */
[----:B------:R5:W-:Y:S04]  /*1b9a0*/  STL [R1+0x1644], R12 ;  /* 0x0016440c01007387 */ /* 0x000be80000100800 */
[----:B------:R-:W2:Y:S01]  /*1b9b0*/  LDL.LU R20, [R1+0x37c] ;  /* 0x00037c0001147983 */ /* 0x000ea20000300800 */
[----:B-----5:R-:W-:-:S03]  /*1b9c0*/  LEA R12, P1, R27, R17, 0x1 ;  /* 0x000000111b0c7211 */ /* 0x020fc600078208ff */
[----:B------:R0:W-:Y:S04]  /*1b9d0*/  STL [R1+0x1610], R11 ;  /* 0x0016100b01007387 */ /* 0x0001e80000100800 */
[----:B------:R-:W-:Y:S01]  /*1b9e0*/  STL [R1+0x164c], R12 ;  /* 0x00164c0c01007387 */ /* 0x000fe20000100800 */
[----:B0-----:R-:W-:-:S03]  /*1b9f0*/  LEA.HI.X.SX32 R11, R21, R4, 0x1, P2 ;  /* 0x00000004150b7211 */ /* 0x001fc600010f0eff */
[----:B------:R-:W4:Y:S04]  /*1ba00*/  LDL.LU R21, [R1+0x374] ;  /* 0x0003740001157983 */ /* 0x000f280000300800 */
[----:B------:R0:W-:Y:S01]  /*1ba10*/  STL [R1+0x1618], R11 ;  /* 0x0016180b01007387 */ /* 0x0001e20000100800 */
[----:B------:R-:W-:Y:S02]  /*1ba20*/  LEA R13, P2, R0, R17, 0x1 ;  /* 0x00000011000d7211 */ /* 0x000fe400078408ff */
[----:B0-----:R-:W-:-:S03]  /*1ba30*/  LEA.HI.X.SX32 R11, R22, R4, 0x1, P3 ;  /* 0x00000004160b7211 */ /* 0x001fc600018f0eff */
[----:B------:R-:W-:Y:S04]  /*1ba40*/  STL [R1+0x1654], R13 ;  /* 0x0016540d01007387 */ /* 0x000fe80000100800 */
[----:B------:R-:W5:Y:S04]  /*1ba50*/  LDL.LU R22, [R1+0x370] ;  /* 0x0003700001167983 */ /* 0x000f680000300800 */
[----:B------:R0:W-:Y:S01]  /*1ba60*/  STL [R1+0x1620], R11 ;  /* 0x0016200b01007387 */ /* 0x0001e20000100800 */
[----:B------:R-:W-:Y:S02]  /*1ba70*/  LEA R12, P3, R29, R17, 0x1 ;  /* 0x000000111d0c7211 */ /* 0x000fe400078608ff */
[----:B0-----:R-:W-:-:S03]  /*1ba80*/  LEA.HI.X.SX32 R11, R23, R4, 0x1, P4 ;  /* 0x00000004170b7211 */ /* 0x001fc600020f0eff */
[----:B------:R0:W-:Y:S04]  /*1ba90*/  STL [R1+0x165c], R12 ;  /* 0x00165c0c01007387 */ /* 0x0001e80000100800 */
[----:B------:R-:W5:Y:S04]  /*1baa0*/  LDL.LU R23, [R1+0x36c] ;  /* 0x00036c0001177983 */ /* 0x000f680000300800 */
[----:B------:R1:W-:Y:S01]  /*1bab0*/  STL [R1+0x1628], R11 ;  /* 0x0016280b01007387 */ /* 0x0003e20000100800 */
[----:B0-----:R-:W-:Y:S02]  /*1bac0*/  LEA R12, P4, R5, R17, 0x1 ;  /* 0x00000011050c7211 */ /* 0x001fe400078808ff */
[----:B-1----:R-:W-:-:S02]  /*1bad0*/  LEA.HI.X.SX32 R11, R24, R4, 0x1, P5 ;  /* 0x00000004180b7211 */ /* 0x002fc400028f0eff */
[----:B------:R-:W5:Y:S04]  /*1bae0*/  LDL.LU R24, [R1+0x368] ;  /* 0x0003680001187983 */ /* 0x000f680000300800 */
[----:B------:R0:W-:Y:S04]  /*1baf0*/  STL [R1+0x1664], R12 ;  /* 0x0016640c01007387 */ /* 0x0001e80000100800 */
[----:B------:R1:W-:Y:S01]  /*1bb00*/  STL [R1+0x1630], R11 ;  /* 0x0016300b01007387 */ /* 0x0003e20000100800 */
[----:B0-----:R-:W-:Y:S02]  /*1bb10*/  LEA R12, P5, R28, R17, 0x1 ;  /* 0x000000111c0c7211 */ /* 0x001fe400078a08ff */
[----:B-1----:R-:W-:-:S02]  /*1bb20*/  LEA.HI.X.SX32 R11, R25, R4, 0x1, P6 ;  /* 0x00000004190b7211 */ /* 0x002fc400030f0eff */
        /* <DEDUP_REMOVED lines=19> */
[----:B-1----:R-:W-:-:S03]  /*1bc60*/  LEA.HI.X.SX32 R11, R29, R4, 0x1, P3 ;  /* 0x000000041d0b7211 */ /* 0x002fc600018f0eff */
[----:B------:R-:W-:Y:S04]  /*1bc70*/  STL [R1+0x168c], R12 ;  /* 0x00168c0c01007387 */ /* 0x000fe80000100800 */
[----:B------:R-:W5:Y:S04]  /*1bc80*/  LDL.LU R29, [R1+0x350] ;  /* 0x00035000011d7983 */ /* 0x000f680000300800 */
[----:B------:R0:W-:Y:S02]  /*1bc90*/  STL [R1+0x1658], R11 ;  /* 0x0016580b01007387 */ /* 0x0001e40000100800 */
[----:B0-----:R-:W-:-:S02]  /*1bca0*/  LEA.HI.X.SX32 R11, R5, R4, 0x1, P4 ;  /* 0x00000004050b7211 */ /* 0x001fc400020f0eff */
[----:B------:R-:W5:Y:S01]  /*1bcb0*/  LDL.LU R5, [R1+0x348] ;  /* 0x0003480001057983 */ /* 0x000f620000300800 */
[----:B---3--:R-:W-:-:S05]  /*1bcc0*/  LEA R12, P3, R8, R17, 0x1 ;  /* 0x00000011080c7211 */ /* 0x008fca00078608ff */
[----:B------:R-:W-:Y:S04]  /*1bcd0*/  STL [R1+0x1694], R12 ;  /* 0x0016940c01007387 */ /* 0x000fe80000100800 */
[----:B------:R0:W-:Y:S02]  /*1bce0*/  STL [R1+0x1660], R11 ;  /* 0x0016600b01007387 */ /* 0x0001e40000100800 */
[----:B0-----:R-:W-:Y:S02]  /*1bcf0*/  LEA.HI.X.SX32 R11, R28, R4, 0x1, P5 ;  /* 0x000000041c0b7211 */ /* 0x001fe400028f0eff */
[----:B--2---:R-:W-:-:S05]  /*1bd00*/  LEA R13, P4, R20, R17, 0x1 ;  /* 0x00000011140d7211 */ /* 0x004fca00078808ff */
[----:B------:R-:W-:Y:S04]  /*1bd10*/  STL [R1+0x169c], R13 ;  /* 0x00169c0d01007387 */ /* 0x000fe80000100800 */
[----:B------:R-:W2:Y:S04]  /*1bd20*/  LDL.LU R28, [R1+0x344] ;  /* 0x00034400011c7983 */ /* 0x000ea80000300800 */
[----:B------:R0:W-:Y:S01]  /*1bd30*/  STL [R1+0x1668], R11 ;  /* 0x0016680b01007387 */ /* 0x0001e20000100800 */
[----:B----4-:R-:W-:Y:S02]  /*1bd40*/  LEA R12, P5, R21, R17, 0x1 ;  /* 0x00000011150c7211 */ /* 0x010fe400078a08ff */
[----:B0-----:R-:W-:-:S03]  /*1bd50*/  LEA.HI.X.SX32 R11, R10, R4, 0x1, P6 ;  /* 0x000000040a0b7211 */ /* 0x001fc600030f0eff */
[----:B------:R-:W-:Y:S04]  /*1bd60*/  STL [R1+0x16a4], R12 ;  /* 0x0016a40c01007387 */ /* 0x000fe80000100800 */
[----:B------:R-:W3:Y:S04]  /*1bd70*/  LDL.LU R10, [R1+0x340] ;  /* 0x00034000010a7983 */ /* 0x000ee80000300800 */
[----:B------:R0:W-:Y:S02]  /*1bd80*/  STL [R1+0x1670], R11 ;  /* 0x0016700b01007387 */ /* 0x0001e40000100800 */
[----:B0-----:R-:W-:-:S02]  /*1bd90*/  LEA.HI.X.SX32 R11, R9, R4, 0x1, P0 ;  /* 0x00000004090b7211 */ /* 0x001fc400000f0eff */
[----:B-----5:R-:W-:Y:S01]  /*1bda0*/  LEA R12, P6, R22, R17, 0x1 ;  /* 0x00000011160c7211 */ /* 0x020fe200078c08ff */
[----:B------:R-:W4:Y:S04]  /*1bdb0*/  LDL.LU R9, [R1+0x338] ;  /* 0x0003380001097983 */ /* 0x000f280000300800 */
        /* <DEDUP_REMOVED lines=27> */
[----:B0-----:R-:W-:Y:S02]  /*1bf70*/  LEA R12, P5, R0, R17, 0x1 ;  /* 0x00000011000c7211 */ /* 0x001fe400078a08ff */
[----:B-1----:R-:W-:-:S03]  /*1bf80*/  LEA.HI.X.SX32 R11, R22, R4, 0x1, P6 ;  /* 0x00000004160b7211 */ /* 0x002fc600030f0eff */
[----:B------:R0:W-:Y:S04]  /*1bf90*/  STL [R1+0x16dc], R12 ;  /* 0x0016dc0c01007387 */ /* 0x0001e80000100800 */
[----:B------:R1:W-:Y:S04]  /*1bfa0*/  STL [R1+0x16a8], R11 ;  /* 0x0016a80b01007387 */ /* 0x0003e80000100800 */
[----:B------:R-:W5:Y:S01]  /*1bfb0*/  LDL.LU R22, [R1+0x31c] ;  /* 0x00031c0001167983 */ /* 0x000f620000300800 */
[----:B0-----:R-:W-:Y:S02]  /*1bfc0*/  LEA R12, P6, R29, R17, 0x1 ;  /* 0x000000111d0c7211 */ /* 0x001fe400078c08ff */
[----:B-1----:R-:W-:-:S03]  /*1bfd0*/  LEA.HI.X.SX32 R11, R23, R4, 0x1, P0 ;  /* 0x00000004170b7211 */ /* 0x002fc600000f0eff */
[----:B------:R0:W-:Y:S04]  /*1bfe0*/  STL [R1+0x16e4], R12 ;  /* 0x0016e40c01007387 */ /* 0x0001e80000100800 */
[----:B------:R-:W5:Y:S01]  /*1bff0*/  LDL.LU R23, [R1+0x318] ;  /* 0x0003180001177983 */ /* 0x000f620000300800 */
[----:B0-----:R-:W-:-:S03]  /*1c000*/  LEA R12, P0, R5, R17, 0x1 ;  /* 0x00000011050c7211 */ /* 0x001fc600078008ff */
[----:B------:R0:W-:Y:S04]  /*1c010*/  STL [R1+0x16b0], R11 ;  /* 0x0016b00b01007387 */ /* 0x0001e80000100800 */
[----:B------:R-:W-:Y:S01]  /*1c020*/  STL [R1+0x16ec], R12 ;  /* 0x0016ec0c01007387 */ /* 0x000fe20000100800 */
[----:B0-----:R-:W-:-:S03]  /*1c030*/  LEA.HI.X.SX32 R11, R24, R4, 0x1, P1 ;  /* 0x00000004180b7211 */ /* 0x001fc600008f0eff */
[----:B------:R-:W5:Y:S04]  /*1c040*/  LDL.LU R24, [R1+0x310] ;  /* 0x0003100001187983 */ /* 0x000f680000300800 */
[----:B------:R0:W-:Y:S02]  /*1c050*/  STL [R1+0x16b8], R11 ;  /* 0x0016b80b01007387 */ /* 0x0001e40000100800 */
[----:B0-----:R-:W-:Y:S02]  /*1c060*/  LEA.HI.X.SX32 R11, R25, R4, 0x1, P2 ;  /* 0x00000004190b7211 */ /* 0x001fe400010f0eff */
[----:B--2---:R-:W-:-:S05]  /*1c070*/  LEA R13, P1, R28, R17, 0x1 ;  /* 0x000000111c0d7211 */ /* 0x004fca00078208ff */
[----:B------:R-:W-:Y:S04]  /*1c080*/  STL [R1+0x16f4], R13 ;  /* 0x0016f40d01007387 */ /* 0x000fe80000100800 */
[----:B------:R-:W2:Y:S04]  /*1c090*/  LDL.LU R25, [R1+0x30c] ;  /* 0x00030c0001197983 */ /* 0x000ea80000300800 */
[----:B------:R0:W-:Y:S01]  /*1c0a0*/  STL [R1+0x16c0], R11 ;  /* 0x0016c00b01007387 */ /* 0x0001e20000100800 */
[----:B---3--:R-:W-:Y:S02]  /*1c0b0*/  LEA R12, P2, R10, R17, 0x1 ;  /* 0x000000110a0c7211 */ /* 0x008fe400078408ff */
[----:B0-----:R-:W-:-:S03]  /*1c0c0*/  LEA.HI.X.SX32 R11, R26, R4, 0x1, P3 ;  /* 0x000000041a0b7211 */ /* 0x001fc600018f0eff */
[----:B------:R4:W-:Y:S04]  /*1c0d0*/  STL [R1+0x16fc], R12 ;  /* 0x0016fc0c01007387 */ /* 0x0009e80000100800 */
[----:B------:R-:W3:Y:S04]  /*1c0e0*/  LDL.LU R26, [R1+0x308] ;  /* 0x00030800011a7983 */ /* 0x000ee80000300800 */
[----:B------:R0:W-:Y:S01]  /*1c0f0*/  STL [R1+0x16c8], R11 ;  /* 0x0016c80b01007387 */ /* 0x0001e20000100800 */
[----:B----4-:R-:W-:Y:S02]  /*1c100*/  LEA R12, P3, R9, R17, 0x1 ;  /* 0x00000011090c7211 */ /* 0x010fe400078608ff */
[----:B0-----:R-:W-:-:S02]  /*1c110*/  LEA.HI.X.SX32 R11, R27, R4, 0x1, P4 ;  /* 0x000000041b0b7211 */ /* 0x001fc400020f0eff */
[----:B------:R-:W4:Y:S04]  /*1c120*/  LDL.LU R27, [R1+0x304] ;  /* 0x00030400011b7983 */ /* 0x000f280000300800 */
[----:B------:R5:W-:Y:S04]  /*1c130*/  STL [R1+0x1704], R12 ;  /* 0x0017040c01007387 */ /* 0x000be80000100800 */
[----:B------:R0:W-:Y:S01]  /*1c140*/  STL [R1+0x16d0], R11 ;  /* 0x0016d00b01007387 */ /* 0x0001e20000100800 */
[----:B-----5:R-:W-:Y:S02]  /*1c150*/  LEA R12, P4, R18, R17, 0x1 ;  /* 0x00000011120c7211 */ /* 0x020fe400078808ff */
[----:B0-----:R-:W-:-:S02]  /*1c160*/  LEA.HI.X.SX32 R11, R0, R4, 0x1, P5 ;  /* 0x00000004000b7211 */ /* 0x001fc400028f0eff */
        /* <DEDUP_REMOVED lines=25> */
[----:B------:R-:W-:-:S05]  /*1c300*/  LEA R12, P2, R22, R17, 0x1 ;  /* 0x00000011160c7211 */ /* 0x000fca00078408ff */
[----:B------:R-:W-:Y:S04]  /*1c310*/  STL [R1+0x1734], R12 ;  /* 0x0017340c01007387 */ /* 0x000fe80000100800 */
        /* <DEDUP_REMOVED lines=8> */
[----:B------:R-:W-:Y:S04]  /*1c3a0*/  STL [R1+0x1744], R12 ;  /* 0x0017440c01007387 */ /* 0x000fe80000100800 */
[----:B------:R-:W5:Y:S04]  /*1c3b0*/  LDL.LU R19, [R1+0x2dc] ;  /* 0x0002dc0001137983 */ /* 0x000f680000300800 */
[----:B------:R0:W-:Y:S02]  /*1c3c0*/  STL [R1+0x1710], R11 ;  /* 0x0017100b01007387 */ /* 0x0001e40000100800 */
[----:B0-----:R-:W-:-:S02]  /*1c3d0*/  LEA.HI.X.SX32 R11, R8, R4, 0x1, P6 ;  /* 0x00000004080b7211 */ /* 0x001fc400030f0eff */
[----:B------:R-:W5:Y:S01]  /*1c3e0*/  LDL.LU R8, [R1+0x2d8] ;  /* 0x0002d80001087983 */ /* 0x000f620000300800 */
[----:B--2---:R-:W-:-:S05]  /*1c3f0*/  LEA R12, P5, R25, R17, 0x1 ;  /* 0x00000011190c7211 */ /* 0x004fca00078a08ff */
[----:B------:R-:W-:Y:S04]  /*1c400*/  STL [R1+0x174c], R12 ;  /* 0x00174c0c01007387 */ /* 0x000fe80000100800 */
[----:B------:R0:W-:Y:S02]  /*1c410*/  STL [R1+0x1718], R11 ;  /* 0x0017180b01007387 */ /* 0x0001e40000100800 */
[----:B0-----:R-:W-:Y:S02]  /*1c420*/  LEA.HI.X.SX32 R11, R20, R4, 0x1, P0 ;  /* 0x00000004140b7211 */ /* 0x001fe400000f0eff */
[----:B------:R-:W2:Y:S01]  /*1c430*/  LDL.LU R20, [R1+0x2d0] ;  /* 0x0002d00001147983 */ /* 0x000ea20000300800 */
[----:B---3--:R-:W-:-:S05]  /*1c440*/  LEA R12, P6, R26, R17, 0x1 ;  /* 0x000000111a0c7211 */ /* 0x008fca00078c08ff */
[----:B------:R4:W-:Y:S04]  /*1c450*/  STL [R1+0x1754], R12 ;  /* 0x0017540c01007387 */ /* 0x0009e80000100800 */
[----:B------:R0:W-:Y:S01]  /*1c460*/  STL [R1+0x1720], R11 ;  /* 0x0017200b01007387 */ /* 0x0001e20000100800 */
[-C--:B----4-:R-:W-:Y:S02]  /*1c470*/  LEA R12, P0, R27, R17.reuse, 0x1 ;  /* 0x000000111b0c7211 */ /* 0x090fe400078008ff */
[----:B0-----:R-:W-:Y:S02]  /*1c480*/  LEA.HI.X.SX32 R11, R21, R4, 0x1, P1 ;  /* 0x00000004150b7211 */ /* 0x001fe400008f0eff */
[----:B------:R-:W3:Y:S04]  /*1c490*/  LDL.LU R21, [R1+0x2cc] ;  /* 0x0002cc0001157983 */ /* 0x000ee80000300800 */
[----:B------:R5:W-:Y:S04]  /*1c4a0*/  STL [R1+0x175c], R12 ;  /* 0x00175c0c01007387 */ /* 0x000be80000100800 */
[----:B------:R0:W-:Y:S01]  /*1c4b0*/  STL [R1+0x1728], R11 ;  /* 0x0017280b01007387 */ /* 0x0001e20000100800 */
[----:B-----5:R-:W-:-:S02]  /*1c4c0*/  LEA R12, P1, R0, R17, 0x1 ;  /* 0x00000011000c7211 */ /* 0x020fc400078208ff */
[----:B0-----:R-:W-:Y:S02]  /*1c4d0*/  LEA.HI.X.SX32 R11, R22, R4, 0x1, P2 ;  /* 0x00000004160b7211 */ /* 0x001fe400010f0eff */
[----:B------:R-:W4:Y:S04]  /*1c4e0*/  LDL.LU R22, [R1+0x2c8] ;  /* 0x0002c80001167983 */ /* 0x000f280000300800 */
        /* <DEDUP_REMOVED lines=70> */
[----:B------:R0:W-:Y:S04]  /*1c950*/  STL [R1+0x17d4], R12 ;  /* 0x0017d40c01007387 */ /* 0x0001e80000100800 */
[----:B------:R1:W-:Y:S01]  /*1c960*/  STL [R1+0x17a0], R11 ;  /* 0x0017a00b01007387 */ /* 0x0003e20000100800 */
[----:B------:R-:W-:Y:S02]  /*1c970*/  LEA R13, P2, R26, R17, 0x1 ;  /* 0x000000111a0d7211 */ /* 0x000fe400078408ff */
[----:B0-----:R-:W-:-:S03]  /*1c980*/  LEA.HI.X.SX32 R12, R20, R4, 0x1, P3 ;  /* 0x00000004140c7211 */ /* 0x001fc600018f0eff */
[----:B------:R-:W-:Y:S04]  /*1c990*/  STL [R1+0x17dc], R13 ;  /* 0x0017dc0d01007387 */ /* 0x000fe80000100800 */
[----:B------:R-:W5:Y:S04]  /*1c9a0*/  LDL.LU R20, [R1+0x280] ;  /* 0x0002800001147983 */ /* 0x000f680000300800 */
[----:B------:R0:W-:Y:S01]  /*1c9b0*/  STL [R1+0x17a8], R12 ;  /* 0x0017a80c01007387 */ /* 0x0001e20000100800 */
[----:B-1----:R-:W-:Y:S02]  /*1c9c0*/  LEA R11, P3, R27, R17, 0x1 ;  /* 0x000000111b0b7211 */ /* 0x002fe400078608ff */
[----:B0-----:R-:W-:-:S03]  /*1c9d0*/  LEA.HI.X.SX32 R12, R21, R4, 0x1, P4 ;  /* 0x00000004150c7211 */ /* 0x001fc600020f0eff */
[----:B------:R-:W-:Y:S04]  /*1c9e0*/  STL [R1+0x17e4], R11 ;  /* 0x0017e40b01007387 */ /* 0x000fe80000100800 */
[----:B------:R-:W5:Y:S04]  /*1c9f0*/  LDL.LU R21, [R1+0x278] ;  /* 0x0002780001157983 */ /* 0x000f680000300800 */
[----:B------:R0:W-:Y:S02]  /*1ca00*/  STL [R1+0x17b0], R12 ;  /* 0x0017b00c01007387 */ /* 0x0001e40000100800 */
[----:B0-----:R-:W-:-:S02]  /*1ca10*/  LEA.HI.X.SX32 R12, R22, R4, 0x1, P5 ;  /* 0x00000004160c7211 */ /* 0x001fc400028f0eff */
[-C--:B------:R-:W-:Y:S01]  /*1ca20*/  LEA R11, P4, R0, R17.reuse, 0x1 ;  /* 0x00000011000b7211 */ /* 0x080fe200078808ff */
        /* <DEDUP_REMOVED lines=20> */
[----:B------:R-:W-:Y:S02]  /*1cb70*/  LEA.HI.X.SX32 R0, R0, R4, 0x1, P4 ;  /* 0x0000000400007211 */ /* 0x000fe400020f0eff */
[----:B--2---:R-:W-:-:S05]  /*1cb80*/  LEA R11, P1, R10, R17, 0x1 ;  /* 0x000000110a0b7211 */ /* 0x004fca00078208ff */
[----:B------:R-:W-:Y:S04]  /*1cb90*/  STL [R1+0x180c], R11 ;  /* 0x00180c0b01007387 */ /* 0x000fe80000100800 */
[----:B------:R0:W-:Y:S02]  /*1cba0*/  STL [R1+0x17d8], R12 ;  /* 0x0017d80c01007387 */ /* 0x0001e40000100800 */
[----:B0-----:R-:W-:Y:S02]  /*1cbb0*/  LEA.HI.X.SX32 R12, R27, R4, 0x1, P3 ;  /* 0x000000041b0c7211 */ /* 0x001fe400018f0eff */
[----:B------:R-:W2:Y:S01]  /*1cbc0*/  LDL.LU R27, [R1+0x25c] ;  /* 0x00025c00011b7983 */ /* 0x000ea20000300800 */
[----:B---3--:R-:W-:-:S05]  /*1cbd0*/  LEA R11, P2, R9, R17, 0x1 ;  /* 0x00000011090b7211 */ /* 0x008fca00078408ff */
[----:B------:R4:W-:Y:S04]  /*1cbe0*/  STL [R1+0x1814], R11 ;  /* 0x0018140b01007387 */ /* 0x0009e80000100800 */
[----:B------:R-:W-:Y:S01]  /*1cbf0*/  STL [R1+0x17e0], R12 ;  /* 0x0017e00c01007387 */ /* 0x000fe20000100800 */
[----:B----4-:R-:W-:-:S05]  /*1cc00*/  LEA R11, P3, R18, R17, 0x1 ;  /* 0x00000011120b7211 */ /* 0x010fca00078608ff */
[----:B------:R0:W-:Y:S04]  /*1cc10*/  STL [R1+0x181c], R11 ;  /* 0x00181c0b01007387 */ /* 0x0001e80000100800 */
[----:B------:R1:W-:Y:S01]  /*1cc20*/  STL [R1+0x17e8], R0 ;  /* 0x0017e80001007387 */ /* 0x0003e20000100800 */
[----:B0-----:R-:W-:-:S03]  /*1cc30*/  LEA.HI.X.SX32 R11, R29, R4, 0x1, P5 ;  /* 0x000000041d0b7211 */ /* 0x001fc600028f0eff */
[----:B-1----:R-:W3:Y:S01]  /*1cc40*/  LDL.LU R0, [R1+0x258] ;  /* 0x0002580001007983 */ /* 0x002ee20000300800 */
[----:B-----5:R-:W-:-:S05]  /*1cc50*/  LEA R12, P4, R19, R17, 0x1 ;  /* 0x00000011130c7211 */ /* 0x020fca00078808ff */
[----:B------:R0:W-:Y:S04]  /*1cc60*/  STL [R1+0x1824], R12 ;  /* 0x0018240c01007387 */ /* 0x0001e80000100800 */
[----:B------:R-:W4:Y:S01]  /*1cc70*/  LDL.LU R29, [R1+0x250] ;  /* 0x00025000011d7983 */ /* 0x000f220000300800 */
        /* <DEDUP_REMOVED lines=42> */
[----:B--2---:R-:W-:-:S05]  /*1cf20*/  LEA R12, P6, R27, R17, 0x1 ;  /* 0x000000111b0c7211 */ /* 0x004fca00078c08ff */
[----:B------:R-:W-:Y:S04]  /*1cf30*/  STL [R1+0x186c], R12 ;  /* 0x00186c0c01007387 */ /* 0x000fe80000100800 */
[----:B------:R-:W2:Y:S04]  /*1cf40*/  LDL.LU R21, [R1+0x224] ;  /* 0x0002240001157983 */ /* 0x000ea80000300800 */
[----:B------:R0:W-:Y:S02]  /*1cf50*/  STL [R1+0x1838], R11 ;  /* 0x0018380b01007387 */ /* 0x0001e40000100800 */
[----:B0-----:R-:W-:-:S02]  /*1cf60*/  LEA.HI.X.SX32 R11, R22, R4, 0x1, P1 ;  /* 0x00000004160b7211 */ /* 0x001fc400008f0eff */
[----:B------:R-:W2:Y:S01]  /*1cf70*/  LDL.LU R22, [R1+0x220] ;  /* 0x0002200001167983 */ /* 0x000ea20000300800 */
[----:B---3--:R-:W-:-:S05]  /*1cf80*/  LEA R12, P0, R0, R17, 0x1 ;  /* 0x00000011000c7211 */ /* 0x008fca00078008ff */
[----:B------:R-:W-:Y:S04]  /*1cf90*/  STL [R1+0x1874], R12 ;  /* 0x0018740c01007387 */ /* 0x000fe80000100800 */
[----:B------:R0:W-:Y:S01]  /*1cfa0*/  STL [R1+0x1840], R11 ;  /* 0x0018400b01007387 */ /* 0x0001e20000100800 */
[----:B----4-:R-:W-:Y:S02]  /*1cfb0*/  LEA R13, P1, R29, R17, 0x1 ;  /* 0x000000111d0d7211 */ /* 0x010fe400078208ff */
[----:B0-----:R-:W-:-:S03]  /*1cfc0*/  LEA.HI.X.SX32 R11, R23, R4, 0x1, P2 ;  /* 0x00000004170b7211 */ /* 0x001fc600010f0eff */
[----:B------:R-:W-:Y:S04]  /*1cfd0*/  STL [R1+0x187c], R13 ;  /* 0x00187c0d01007387 */ /* 0x000fe80000100800 */
[----:B------:R-:W3:Y:S04]  /*1cfe0*/  LDL.LU R23, [R1+0x21c] ;  /* 0x00021c0001177983 */ /* 0x000ee80000300800 */
[----:B------:R0:W-:Y:S01]  /*1cff0*/  STL [R1+0x1848], R11 ;  /* 0x0018480b01007387 */ /* 0x0001e20000100800 */
[----:B-----5:R-:W-:Y:S02]  /*1d000*/  LEA R12, P2, R5, R17, 0x1 ;  /* 0x00000011050c7211 */ /* 0x020fe400078408ff */
[----:B0-----:R-:W-:-:S03]  /*1d010*/  LEA.HI.X.SX32 R11, R24, R4, 0x1, P3 ;  /* 0x00000004180b7211 */ /* 0x001fc600018f0eff */
[----:B------:R-:W-:Y:S04]  /*1d020*/  STL [R1+0x1884], R12 ;  /* 0x0018840c01007387 */ /* 0x000fe80000100800 */
[----:B------:R-:W4:Y:S04]  /*1d030*/  LDL.LU R24, [R1+0x214] ;  /* 0x0002140001187983 */ /* 0x000f280000300800 */
[----:B------:R0:W-:Y:S02]  /*1d040*/  STL [R1+0x1850], R11 ;  /* 0x0018500b01007387 */ /* 0x0001e40000100800 */
[----:B0-----:R-:W-:-:S02]  /*1d050*/  LEA.HI.X.SX32 R11, R25, R4, 0x1, P4 ;  /* 0x00000004190b7211 */ /* 0x001fc400020f0eff */
[----:B------:R-:W5:Y:S01]  /*1d060*/  LDL.LU R25, [R1+0x210] ;  /* 0x0002100001197983 */ /* 0x000f620000300800 */
[----:B------:R-:W-:-:S05]  /*1d070*/  LEA R12, P3, R28, R17, 0x1 ;  /* 0x000000111c0c7211 */ /* 0x000fca00078608ff */
[----:B------:R-:W-:Y:S04]  /*1d080*/  STL [R1+0x188c], R12 ;  /* 0x00188c0c01007387 */ /* 0x000fe80000100800 */
[----:B------:R0:W-:Y:S02]  /*1d090*/  STL [R1+0x1858], R11 ;  /* 0x0018580b01007387 */ /* 0x0001e40000100800 */
[----:B0-----:R-:W-:Y:S02]  /*1d0a0*/  LEA.HI.X.SX32 R11, R26, R4, 0x1, P5 ;  /* 0x000000041a0b7211 */ /* 0x001fe400028f0eff */
        /* <DEDUP_REMOVED lines=27> */
[----:B------:R0:W-:Y:S04]  /*1d260*/  STL [R1+0x1888], R11 ;  /* 0x0018880b01007387 */ /* 0x0001e80000100800 */
[----:B------:R-:W5:Y:S01]  /*1d270*/  LDL.LU R28, [R1+0x1f8] ;  /* 0x0001f800011c7983 */ /* 0x000f620000300800 */
[----:B0-----:R-:W-:Y:S02]  /*1d280*/  LEA.HI.X.SX32 R11, R10, R4, 0x1, P4 ;  /* 0x000000040a0b7211 */ /* 0x001fe400020f0eff */
[----:B--2---:R-:W-:-:S05]  /*1d290*/  LEA R12, P3, R21, R17, 0x1 ;  /* 0x00000011150c7211 */ /* 0x004fca00078608ff */
[----:B------:R0:W-:Y:S04]  /*1d2a0*/  STL [R1+0x18c4], R12 ;  /* 0x0018c40c01007387 */ /* 0x0001e80000100800 */
[----:B------:R-:W2:Y:S01]  /*1d2b0*/  LDL.LU R10, [R1+0x1f4] ;  /* 0x0001f400010a7983 */ /* 0x000ea20000300800 */
[----:B0-----:R-:W-:-:S03]  /*1d2c0*/  LEA R12, P4, R22, R17, 0x1 ;  /* 0x00000011160c7211 */ /* 0x001fc600078808ff */
[----:B------:R0:W-:Y:S04]  /*1d2d0*/  STL [R1+0x1890], R11 ;  /* 0x0018900b01007387 */ /* 0x0001e80000100800 */
[----:B------:R-:W-:Y:S01]  /*1d2e0*/  STL [R1+0x18cc], R12 ;  /* 0x0018cc0c01007387 */ /* 0x000fe20000100800 */
[----:B0-----:R-:W-:-:S03]  /*1d2f0*/  LEA.HI.X.SX32 R11, R9, R4, 0x1, P5 ;  /* 0x00000004090b7211 */ /* 0x001fc600028f0eff */
[----:B------:R-:W2:Y:S04]  /*1d300*/  LDL.LU R9, [R1+0x1f0] ;  /* 0x0001f00001097983 */ /* 0x000ea80000300800 */
[----:B------:R0:W-:Y:S02]  /*1d310*/  STL [R1+0x1898], R11 ;  /* 0x0018980b01007387 */ /* 0x0001e40000100800 */
[----:B0-----:R-:W-:Y:S02]  /*1d320*/  LEA.HI.X.SX32 R11, R18, R4, 0x1, P6 ;  /* 0x00000004120b7211 */ /* 0x001fe400030f0eff */
[----:B---3--:R-:W-:-:S05]  /*1d330*/  LEA R13, P5, R23, R17, 0x1 ;  /* 0x00000011170d7211 */ /* 0x008fca00078a08ff */
[----:B------:R-:W-:Y:S04]  /*1d340*/  STL [R1+0x18d4], R13 ;  /* 0x0018d40d01007387 */ /* 0x000fe80000100800 */
[----:B------:R-:W3:Y:S04]  /*1d350*/  LDL.LU R18, [R1+0x1ec] ;  /* 0x0001ec0001127983 */ /* 0x000ee80000300800 */
[----:B------:R0:W-:Y:S01]  /*1d360*/  STL [R1+0x18a0], R11 ;  /* 0x0018a00b01007387 */ /* 0x0001e20000100800 */
[----:B----4-:R-:W-:Y:S02]  /*1d370*/  LEA R12, P6, R24, R17, 0x1 ;  /* 0x00000011180c7211 */ /* 0x010fe400078c08ff */
[----:B0-----:R-:W-:-:S03]  /*1d380*/  LEA.HI.X.SX32 R11, R19, R4, 0x1, P0 ;  /* 0x00000004130b7211 */ /* 0x001fc600000f0eff */
[----:B------:R5:W-:Y:S04]  /*1d390*/  STL [R1+0x18dc], R12 ;  /* 0x0018dc0c01007387 */ /* 0x000be80000100800 */
[----:B------:R-:W4:Y:S04]  /*1d3a0*/  LDL.LU R19, [R1+0x1e8] ;  /* 0x0001e80001137983 */ /* 0x000f280000300800 */
[----:B------:R0:W-:Y:S01]  /*1d3b0*/  STL [R1+0x18a8], R11 ;  /* 0x0018a80b01007387 */ /* 0x0001e20000100800 */
[----:B-----5:R-:W-:Y:S02]  /*1d3c0*/  LEA R12, P0, R25, R17, 0x1 ;  /* 0x00000011190c7211 */ /* 0x020fe400078008ff */
[----:B0-----:R-:W-:-:S02]  /*1d3d0*/  LEA.HI.X.SX32 R11, R8, R4, 0x1, P1 ;  /* 0x00000004080b7211 */ /* 0x001fc400008f0eff */
        /* <DEDUP_REMOVED lines=32> */
[----:B------:R0:W-:Y:S02]  /*1d5e0*/  STL [R1+0x18e0], R11 ;  /* 0x0018e00b01007387 */ /* 0x0001e40000100800 */
[----:B0-----:R-:W-:Y:S02]  /*1d5f0*/  LEA.HI.X.SX32 R11, R26, R4, 0x1, P1 ;  /* 0x000000041a0b7211 */ /* 0x001fe400008f0eff */
[----:B--2---:R-:W-:-:S05]  /*1d600*/  LEA R13, P0, R10, R17, 0x1 ;  /* 0x000000110a0d7211 */ /* 0x004fca00078008ff */
[----:B------:R-:W-:Y:S04]  /*1d610*/  STL [R1+0x191c], R13 ;  /* 0x00191c0d01007387 */ /* 0x000fe80000100800 */
[----:B------:R-:W2:Y:S04]  /*1d620*/  LDL.LU R26, [R1+0x1c8] ;  /* 0x0001c800011a7983 */ /* 0x000ea80000300800 */
[----:B------:R0:W-:Y:S01]  /*1d630*/  STL [R1+0x18e8], R11 ;  /* 0x0018e80b01007387 */ /* 0x0001e20000100800 */
[----:B------:R-:W-:Y:S02]  /*1d640*/  LEA R12, P1, R9, R17, 0x1 ;  /* 0x00000011090c7211 */ /* 0x000fe400078208ff */
[----:B0-----:R-:W-:-:S03]  /*1d650*/  LEA.HI.X.SX32 R11, R27, R4, 0x1, P2 ;  /* 0x000000041b0b7211 */ /* 0x001fc600010f0eff */
[----:B------:R-:W-:Y:S04]  /*1d660*/  STL [R1+0x1924], R12 ;  /* 0x0019240c01007387 */ /* 0x000fe80000100800 */
[----:B------:R-:W2:Y:S04]  /*1d670*/  LDL.LU R27, [R1+0x1c4] ;  /* 0x0001c400011b7983 */ /* 0x000ea80000300800 */
[----:B------:R0:W-:Y:S02]  /*1d680*/  STL [R1+0x18f0], R11 ;  /* 0x0018f00b01007387 */ /* 0x0001e40000100800 */
[----:B0-----:R-:W-:-:S02]  /*1d690*/  LEA.HI.X.SX32 R11, R0, R4, 0x1, P3 ;  /* 0x00000004000b7211 */ /* 0x001fc400018f0eff */
[----:B------:R-:W2:Y:S01]  /*1d6a0*/  LDL.LU R0, [R1+0x1c0] ;  /* 0x0001c00001007983 */ /* 0x000ea20000300800 */
[----:B---3--:R-:W-:-:S05]  /*1d6b0*/  LEA R12, P2, R18, R17, 0x1 ;  /* 0x00000011120c7211 */ /* 0x008fca00078408ff */
[----:B------:R-:W-:Y:S04]  /*1d6c0*/  STL [R1+0x192c], R12 ;  /* 0x00192c0c01007387 */ /* 0x000fe80000100800 */
[----:B------:R0:W-:Y:S02]  /*1d6d0*/  STL [R1+0x18f8], R11 ;  /* 0x0018f80b01007387 */ /* 0x0001e40000100800 */
[----:B0-----:R-:W-:Y:S02]  /*1d6e0*/  LEA.HI.X.SX32 R11, R29, R4, 0x1, P4 ;  /* 0x000000041d0b7211 */ /* 0x001fe400020f0eff */
[----:B------:R-:W3:Y:S01]  /*1d6f0*/  LDL.LU R29, [R1+0x1bc] ;  /* 0x0001bc00011d7983 */ /* 0x000ee20000300800 */
[----:B----4-:R-:W-:-:S05]  /*1d700*/  LEA R12, P3, R19, R17, 0x1 ;  /* 0x00000011130c7211 */ /* 0x010fca00078608ff */
[----:B------:R5:W-:Y:S04]  /*1d710*/  STL [R1+0x1934], R12 ;  /* 0x0019340c01007387 */ /* 0x000be80000100800 */
[----:B------:R0:W-:Y:S01]  /*1d720*/  STL [R1+0x1900], R11 ;  /* 0x0019000b01007387 */ /* 0x0001e20000100800 */
[-C--:B-----5:R-:W-:Y:S02]  /*1d730*/  LEA R12, P4, R8, R17.reuse, 0x1 ;  /* 0x00000011080c7211 */ /* 0x0a0fe400078808ff */
[----:B0-----:R-:W-:Y:S02]  /*1d740*/  LEA.HI.X.SX32 R11, R5, R4, 0x1, P5 ;  /* 0x00000004050b7211 */ /* 0x001fe400028f0eff */
[----:B------:R-:W4:Y:S04]  /*1d750*/  LDL.LU R5, [R1+0x1b8] ;  /* 0x0001b80001057983 */ /* 0x000f280000300800 */
        /* <DEDUP_REMOVED lines=39> */
[----:B------:R0:W-:Y:S04]  /*1d9d0*/  STL [R1+0x197c], R12 ;  /* 0x00197c0c01007387 */ /* 0x0001e80000100800 */
[----:B------:R-:W2:Y:S04]  /*1d9e0*/  LDL.LU R21, [R1+0x198] ;  /* 0x0001980001157983 */ /* 0x000ea80000300800 */
[----:B------:R1:W-:Y:S01]  /*1d9f0*/  STL [R1+0x1948], R11 ;  /* 0x0019480b01007387 */ /* 0x0003e20000100800 */
[----:B0-----:R-:W-:Y:S02]  /*1da00*/  LEA R12, P6, R0, R17, 0x1 ;  /* 0x00000011000c7211 */ /* 0x001fe400078c08ff */
[----:B-1----:R-:W-:-:S02]  /*1da10*/  LEA.HI.X.SX32 R11, R22, R4, 0x1, P0 ;  /* 0x00000004160b7211 */ /* 0x002fc400000f0eff */
[----:B------:R-:W2:Y:S04]  /*1da20*/  LDL.LU R22, [R1+0x194] ;  /* 0x0001940001167983 */ /* 0x000ea80000300800 */
[----:B------:R-:W-:Y:S04]  /*1da30*/  STL [R1+0x1984], R12 ;  /* 0x0019840c01007387 */ /* 0x000fe80000100800 */
        /* <DEDUP_REMOVED lines=48> */
[----:B------:R-:W-:-:S05]  /*1dd40*/  LEA R12, P2, R21, R17, 0x1 ;  /* 0x00000011150c7211 */ /* 0x000fca00078408ff */
[----:B------:R0:W-:Y:S04]  /*1dd50*/  STL [R1+0x19d4], R12 ;  /* 0x0019d40c01007387 */ /* 0x0001e80000100800 */
[----:B------:R1:W-:Y:S01]  /*1dd60*/  STL [R1+0x19a0], R11 ;  /* 0x0019a00b01007387 */ /* 0x0003e20000100800 */
[-C--:B0-----:R-:W-:Y:S02]  /*1dd70*/  LEA R12, P3, R22, R17.reuse, 0x1 ;  /* 0x00000011160c7211 */ /* 0x081fe400078608ff */
[----:B-1----:R-:W-:Y:S02]  /*1dd80*/  LEA.HI.X.SX32 R11, R9, R4, 0x1, P4 ;  /* 0x00000004090b7211 */ /* 0x002fe400020f0eff */
[----:B------:R-:W2:Y:S04]  /*1dd90*/  LDL.LU R9, [R1+0x168] ;  /* 0x0001680001097983 */ /* 0x000ea80000300800 */
[----:B------:R0:W-:Y:S04]  /*1dda0*/  STL [R1+0x19dc], R12 ;  /* 0x0019dc0c01007387 */ /* 0x0001e80000100800 */
[----:B------:R1:W-:Y:S01]  /*1ddb0*/  STL [R1+0x19a8], R11 ;  /* 0x0019a80b01007387 */ /* 0x0003e20000100800 */
[----:B0-----:R-:W-:-:S02]  /*1ddc0*/  LEA R12, P4, R23, R17, 0x1 ;  /* 0x00000011170c7211 */ /* 0x001fc400078808ff */
[-C--:B-1----:R-:W-:Y:S02]  /*1ddd0*/  LEA.HI.X.SX32 R11, R18, R4.reuse, 0x1, P5 ;  /* 0x00000004120b7211 */ /* 0x082fe400028f0eff */
[----:B------:R-:W2:Y:S04]  /*1dde0*/  LDL.LU R18, [R1+0x164] ;  /* 0x0001640001127983 */ /* 0x000ea80000300800 */
[----:B------:R-:W-:Y:S04]  /*1ddf0*/  STL [R1+0x19e4], R12 ;  /* 0x0019e40c01007387 */ /* 0x000fe80000100800 */
[----:B------:R0:W-:Y:S02]  /*1de00*/  STL [R1+0x19b0], R11 ;  /* 0x0019b00b01007387 */ /* 0x0001e40000100800 */
[----:B0-----:R-:W-:-:S02]  /*1de10*/  LEA.HI.X.SX32 R11, R19, R4, 0x1, P6 ;  /* 0x00000004130b7211 */ /* 0x001fc400030f0eff */
[----:B---3--:R-:W-:Y:S01]  /*1de20*/  LEA R12, P5, R24, R17, 0x1 ;  /* 0x00000011180c7211 */ /* 0x008fe200078a08ff */
[----:B------:R-:W3:Y:S04]  /*1de30*/  LDL.LU R19, [R1+0x160] ;  /* 0x0001600001137983 */ /* 0x000ee80000300800 */
[----:B------:R-:W-:Y:S04]  /*1de40*/  STL [R1+0x19ec], R12 ;  /* 0x0019ec0c01007387 */ /* 0x000fe80000100800 */
[----:B------:R0:W-:Y:S02]  /*1de50*/  STL [R1+0x19b8], R11 ;  /* 0x0019b80b01007387 */ /* 0x0001e40000100800 */
[----:B0-----:R-:W-:-:S02]  /*1de60*/  LEA.HI.X.SX32 R11, R8, R4, 0x1, P0 ;  /* 0x00000004080b7211 */ /* 0x001fc400000f0eff */
[----:B------:R-:W3:Y:S01]  /*1de70*/  LDL.LU R8, [R1+0x15c] ;  /* 0x00015c0001087983 */ /* 0x000ee20000300800 */
[----:B----4-:R-:W-:-:S05]  /*1de80*/  LEA R12, P6, R25, R17, 0x1 ;  /* 0x00000011190c7211 */ /* 0x010fca00078c08ff */
[----:B------:R5:W-:Y:S04]  /*1de90*/  STL [R1+0x19f4], R12 ;  /* 0x0019f40c01007387 */ /* 0x000be80000100800 */
[----:B------:R0:W-:Y:S01]  /*1dea0*/  STL [R1+0x19c0], R11 ;  /* 0x0019c00b01007387 */ /* 0x0001e20000100800 */
[----:B-----5:R-:W-:Y:S02]  /*1deb0*/  LEA R12, P0, R26, R17, 0x1 ;  /* 0x000000111a0c7211 */ /* 0x020fe400078008ff */
[----:B0-----:R-:W-:-:S03]  /*1dec0*/  LEA.HI.X.SX32 R11, R20, R4, 0x1, P1 ;  /* 0x00000004140b7211 */ /* 0x001fc600008f0eff */
[----:B------:R-:W-:Y:S04]  /*1ded0*/  STL [R1+0x19fc], R12 ;  /* 0x0019fc0c01007387 */ /* 0x000fe80000100800 */
[----:B------:R0:W-:Y:S04]  /*1dee0*/  STL [R1+0x19c8], R11 ;  /* 0x0019c80b01007387 */ /* 0x0001e80000100800 */
[----:B------:R-:W4:Y:S01]  /*1def0*/  LDL.LU R20, [R1+0x158] ;  /* 0x0001580001147983 */ /* 0x000f220000300800 */
[----:B0-----:R-:W-:Y:S02]  /*1df00*/  LEA.HI.X.SX32 R11, R21, R4, 0x1, P2 ;  /* 0x00000004150b7211 */ /* 0x001fe400010f0eff */
[----:B------:R-:W-:-:S05]  /*1df10*/  LEA R12, P1, R27, R17, 0x1 ;  /* 0x000000111b0c7211 */ /* 0x000fca00078208ff */
        /* <DEDUP_REMOVED lines=9> */
[----:B------:R-:W-:-:S05]  /*1dfb0*/  LEA R13, P3, R29, R17, 0x1 ;  /* 0x000000111d0d7211 */ /* 0x000fca00078608ff */
        /* <DEDUP_REMOVED lines=28> */
[----:B---3--:R-:W-:-:S02]  /*1e180*/  LEA R12, P2, R19, R17, 0x1 ;  /* 0x00000011130c7211 */ /* 0x008fc400078408ff */
[----:B0-----:R-:W-:Y:S02]  /*1e190*/  LEA.HI.X.SX32 R11, R29, R4, 0x1, P3 ;  /* 0x000000041d0b7211 */ /* 0x001fe400018f0eff */
[----:B------:R-:W3:Y:S04]  /*1e1a0*/  LDL.LU R29, [R1+0x134] ;  /* 0x00013400011d7983 */ /* 0x000ee80000300800 */
[----:B------:R0:W-:Y:S04]  /*1e1b0*/  STL [R1+0x1a44], R12 ;  /* 0x001a440c01007387 */ /* 0x0001e80000100800 */
[----:B------:R1:W-:Y:S01]  /*1e1c0*/  STL [R1+0x1a10], R11 ;  /* 0x001a100b01007387 */ /* 0x0003e20000100800 */
[----:B0-----:R-:W-:-:S02]  /*1e1d0*/  LEA R12, P3, R8, R17, 0x1 ;  /* 0x00000011080c7211 */ /* 0x001fc400078608ff */
[----:B-1----:R-:W-:-:S03]  /*1e1e0*/  LEA.HI.X.SX32 R11, R5, R4, 0x1, P4 ;  /* 0x00000004050b7211 */ /* 0x002fc600020f0eff */
[----:B------:R0:W-:Y:S04]  /*1e1f0*/  STL [R1+0x1a4c], R12 ;  /* 0x001a4c0c01007387 */ /* 0x0001e80000100800 */
[----:B------:R-:W3:Y:S04]  /*1e200*/  LDL.LU R5, [R1+0x130] ;  /* 0x0001300001057983 */ /* 0x000ee80000300800 */
[----:B------:R4:W-:Y:S01]  /*1e210*/  STL [R1+0x1a18], R11 ;  /* 0x001a180b01007387 */ /* 0x0009e20000100800 */
[----:B0-----:R-:W-:-:S03]  /*1e220*/  LEA.HI.X.SX32 R12, R28, R4, 0x1, P5 ;  /* 0x000000041c0c7211 */ /* 0x001fc600028f0eff */
[----:B------:R-:W3:Y:S01]  /*1e230*/  LDL.LU R28, [R1+0x12c] ;  /* 0x00012c00011c7983 */ /* 0x000ee20000300800 */
[----:B----4-:R-:W-:-:S05]  /*1e240*/  LEA R11, P4, R20, R17, 0x1 ;  /* 0x00000011140b7211 */ /* 0x010fca00078808ff */
[----:B------:R-:W-:Y:S04]  /*1e250*/  STL [R1+0x1a54], R11 ;  /* 0x001a540b01007387 */ /* 0x000fe80000100800 */
[----:B------:R0:W-:Y:S02]  /*1e260*/  STL [R1+0x1a20], R12 ;  /* 0x001a200c01007387 */ /* 0x0001e40000100800 */
[----:B0-----:R-:W-:Y:S02]  /*1e270*/  LEA.HI.X.SX32 R12, R10, R4, 0x1, P6 ;  /* 0x000000040a0c7211 */ /* 0x001fe400030f0eff */
[----:B-----5:R-:W-:-:S05]  /*1e280*/  LEA R11, P5, R21, R17, 0x1 ;  /* 0x00000011150b7211 */ /* 0x020fca00078a08ff */
[----:B------:R0:W-:Y:S04]  /*1e290*/  STL [R1+0x1a5c], R11 ;  /* 0x001a5c0b01007387 */ /* 0x0001e80000100800 */
[----:B0-----:R-:W4:Y:S01]  /*1e2a0*/  LDL.LU R11, [R1+0x128] ;  /* 0x00012800010b7983 */ /* 0x001f220000300800 */
[----:B------:R-:W-:-:S03]  /*1e2b0*/  LEA R10, P6, R22, R17, 0x1 ;  /* 0x00000011160a7211 */ /* 0x000fc600078c08ff */
[----:B------:R-:W-:Y:S04]  /*1e2c0*/  STL [R1+0x1a28], R12 ;  /* 0x001a280c01007387 */ /* 0x000fe80000100800 */
[----:B------:R0:W-:Y:S04]  /*1e2d0*/  STL [R1+0x1a64], R10 ;  /* 0x001a640a01007387 */ /* 0x0001e80000100800 */
[----:B0-----:R-:W5:Y:S01]  /*1e2e0*/  LDL.LU R10, [R1+0x124] ;  /* 0x00012400010a7983 */ /* 0x001f620000300800 */
[----:B------:R-:W-:-:S05]  /*1e2f0*/  LEA.HI.X.SX32 R9, R9, R4, 0x1, P0 ;  /* 0x0000000409097211 */ /* 0x000fca00000f0eff */
[----:B------:R0:W-:Y:S01]  /*1e300*/  STL [R1+0x1a30], R9 ;  /* 0x001a300901007387 */ /* 0x0001e20000100800 */
[-C--:B------:R-:W-:Y:S02]  /*1e310*/  LEA R12, P0, R23, R17.reuse, 0x1 ;  /* 0x00000011170c7211 */ /* 0x080fe400078008ff */
[----:B0-----:R-:W-:Y:S02]  /*1e320*/  LEA.HI.X.SX32 R9, R18, R4, 0x1, P1 ;  /* 0x0000000412097211 */ /* 0x001fe400008f0eff */
        /* <DEDUP_REMOVED lines=8> */
[----:B------:R-:W-:-:S02]  /*1e3b0*/  LEA R13, P2, R25, R17, 0x1 ;  /* 0x00000011190d7211 */ /* 0x000fc400078408ff */
[----:B0-----:R-:W-:Y:S01]  /*1e3c0*/  LEA.HI.X.SX32 R12, R8, R4, 0x1, P3 ;  /* 0x00000004080c7211 */ /* 0x001fe200018f0eff */
[----:B-1----:R-:W5:Y:S04]  /*1e3d0*/  LDL.LU R9, [R1+0x118] ;  /* 0x0001180001097983 */ /* 0x002f680000300800 */
[----:B------:R-:W-:Y:S04]  /*1e3e0*/  STL [R1+0x1a7c], R13 ;  /* 0x001a7c0d01007387 */ /* 0x000fe80000100800 */
[----:B------:R0:W-:Y:S01]  /*1e3f0*/  STL [R1+0x1a48], R12 ;  /* 0x001a480c01007387 */ /* 0x0001e20000100800 */
[----:B------:R-:W-:-:S02]  /*1e400*/  LEA R8, P3, R26, R17, 0x1 ;  /* 0x000000111a087211 */ /* 0x000fc400078608ff */
[-C--:B0-----:R-:W-:Y:S02]  /*1e410*/  LEA.HI.X.SX32 R12, R20, R4.reuse, 0x1, P4 ;  /* 0x00000004140c7211 */ /* 0x081fe400020f0eff */
        /* <DEDUP_REMOVED lines=13> */
[----:B---3--:R-:W-:Y:S02]  /*1e4f0*/  LEA R8, P6, R29, R17, 0x1 ;  /* 0x000000111d087211 */ /* 0x008fe400078c08ff */
[----:B0-----:R-:W-:-:S03]  /*1e500*/  LEA.HI.X.SX32 R12, R23, R4, 0x1, P0 ;  /* 0x00000004170c7211 */ /* 0x001fc600000f0eff */
[----:B------:R0:W-:Y:S04]  /*1e510*/  STL [R1+0x1a9c], R8 ;  /* 0x001a9c0801007387 */ /* 0x0001e80000100800 */
[----:B------:R-:W-:Y:S04]  /*1e520*/  STL [R1+0x1a68], R12 ;  /* 0x001a680c01007387 */ /* 0x000fe80000100800 */
[----:B------:R-:W3:Y:S01]  /*1e530*/  LDL.LU R23, [R1+0x108] ;  /* 0x0001080001177983 */ /* 0x000ee20000300800 */
[----:B0-----:R-:W-:-:S05]  /*1e540*/  LEA R8, P0, R5, R17, 0x1 ;  /* 0x0000001105087211 */ /* 0x001fca00078008ff */
[----:B------:R0:W-:Y:S04]  /*1e550*/  STL [R1+0x1aa4], R8 ;  /* 0x001aa40801007387 */ /* 0x0001e80000100800 */
[----:B0-----:R-:W3:Y:S01]  /*1e560*/  LDL.LU R8, [R1+0x104] ;  /* 0x0001040001087983 */ /* 0x001ee20000300800 */
[----:B------:R-:W-:Y:S02]  /*1e570*/  LEA.HI.X.SX32 R12, R24, R4, 0x1, P1 ;  /* 0x00000004180c7211 */ /* 0x000fe400008f0eff */
[----:B------:R-:W-:-:S03]  /*1e580*/  LEA R13, P1, R28, R17, 0x1 ;  /* 0x000000111c0d7211 */ /* 0x000fc600078208ff */
[----:B------:R0:W-:Y:S04]  /*1e590*/  STL [R1+0x1a70], R12 ;  /* 0x001a700c01007387 */ /* 0x0001e80000100800 */
[----:B------:R-:W-:Y:S04]  /*1e5a0*/  STL [R1+0x1aac], R13 ;  /* 0x001aac0d01007387 */ /* 0x000fe80000100800 */
[----:B------:R-:W3:Y:S01]  /*1e5b0*/  LDL.LU R24, [R1+0x100] ;  /* 0x0001000001187983 */ /* 0x000ee20000300800 */
[----:B0-----:R-:W-:-:S05]  /*1e5c0*/  LEA.HI.X.SX32 R12, R25, R4, 0x1, P2 ;  /* 0x00000004190c7211 */ /* 0x001fca00010f0eff */
[----:B------:R0:W-:Y:S02]  /*1e5d0*/  STL [R1+0x1a78], R12 ;  /* 0x001a780c01007387 */ /* 0x0001e40000100800 */
[----:B0-----:R-:W-:Y:S02]  /*1e5e0*/  LEA.HI.X.SX32 R12, R26, R4, 0x1, P3 ;  /* 0x000000041a0c7211 */ /* 0x001fe400018f0eff */
[----:B----4-:R-:W-:-:S05]  /*1e5f0*/  LEA R14, P2, R11, R17, 0x1 ;  /* 0x000000110b0e7211 */ /* 0x010fca00078408ff */
[----:B------:R-:W-:Y:S04]  /*1e600*/  STL [R1+0x1ab4], R14 ;  /* 0x001ab40e01007387 */ /* 0x000fe80000100800 */
[----:B------:R-:W4:Y:S04]  /*1e610*/  LDL.LU R25, [R1+0xfc] ;  /* 0x0000fc0001197983 */ /* 0x000f280000300800 */
[----:B------:R0:W-:Y:S01]  /*1e620*/  STL [R1+0x1a80], R12 ;  /* 0x001a800c01007387 */ /* 0x0001e20000100800 */
[----:B-----5:R-:W-:-:S05]  /*1e630*/  LEA R13, P3, R10, R17, 0x1 ;  /* 0x000000110a0d7211 */ /* 0x020fca00078608ff */
[----:B------:R1:W-:Y:S04]  /*1e640*/  STL [R1+0x1abc], R13 ;  /* 0x001abc0d01007387 */ /* 0x0003e80000100800 */
[----:B------:R-:W5:Y:S01]  /*1e650*/  LDL.LU R26, [R1+0xf8] ;  /* 0x0000f800011a7983 */ /* 0x000f620000300800 */
[----:B0-----:R-:W-:-:S05]  /*1e660*/  LEA.HI.X.SX32 R12, R27, R4, 0x1, P4 ;  /* 0x000000041b0c7211 */ /* 0x001fca00020f0eff */
[----:B------:R0:W-:Y:S01]  /*1e670*/  STL [R1+0x1a88], R12 ;  /* 0x001a880c01007387 */ /* 0x0001e20000100800 */
[----:B-1----:R-:W-:-:S03]  /*1e680*/  LEA R13, P4, R18, R17, 0x1 ;  /* 0x00000011120d7211 */ /* 0x002fc600078808ff */
[----:B------:R-:W5:Y:S04]  /*1e690*/  LDL.LU R27, [R1+0xf4] ;  /* 0x0000f400011b7983 */ /* 0x000f680000300800 */
[----:B------:R1:W-:Y:S01]  /*1e6a0*/  STL [R1+0x1ac4], R13 ;  /* 0x001ac40d01007387 */ /* 0x0003e20000100800 */
[----:B0-----:R-:W-:-:S03]  /*1e6b0*/  LEA.HI.X.SX32 R12, R0, R4, 0x1, P5 ;  /* 0x00000004000c7211 */ /* 0x001fc600028f0eff */
[----:B------:R-:W5:Y:S04]  /*1e6c0*/  LDL.LU R0, [R1+0xf0] ;  /* 0x0000f00001007983 */ /* 0x000f680000300800 */
[----:B------:R0:W-:Y:S01]  /*1e6d0*/  STL [R1+0x1a90], R12 ;  /* 0x001a900c01007387 */ /* 0x0001e20000100800 */
[----:B-1----:R-:W-:Y:S02]  /*1e6e0*/  LEA R13, P5, R19, R17, 0x1 ;  /* 0x00000011130d7211 */ /* 0x002fe400078a08ff */
[----:B0-----:R-:W-:-:S03]  /*1e6f0*/  LEA.HI.X.SX32 R12, R29, R4, 0x1, P6 ;  /* 0x000000041d0c7211 */ /* 0x001fc600030f0eff */
[----:B------:R0:W-:Y:S04]  /*1e700*/  STL [R1+0x1acc], R13 ;  /* 0x001acc0d01007387 */ /* 0x0001e80000100800 */
[----:B------:R-:W5:Y:S04]  /*1e710*/  LDL.LU R29, [R1+0xec] ;  /* 0x0000ec00011d7983 */ /* 0x000f680000300800 */
[----:B------:R1:W-:Y:S01]  /*1e720*/  STL [R1+0x1a98], R12 ;  /* 0x001a980c01007387 */ /* 0x0003e20000100800 */
[----:B0-----:R-:W-:Y:S02]  /*1e730*/  LEA R13, P6, R9, R17, 0x1 ;  /* 0x00000011090d7211 */ /* 0x001fe400078c08ff */
[----:B-1----:R-:W-:-:S03]  /*1e740*/  LEA.HI.X.SX32 R12, R5, R4, 0x1, P0 ;  /* 0x00000004050c7211 */ /* 0x002fc600000f0eff */
        /* <DEDUP_REMOVED lines=10> */
[----:B------:R-:W-:Y:S04]  /*1e7f0*/  STL [R1+0x1ae4], R13 ;  /* 0x001ae40d01007387 */ /* 0x000fe80000100800 */
[----:B------:R0:W-:Y:S01]  /*1e800*/  STL [R1+0x1ab0], R12 ;  /* 0x001ab00c01007387 */ /* 0x0001e20000100800 */
[----:B------:R-:W-:Y:S02]  /*1e810*/  LEA.HI.X.SX32 R10, R10, R4, 0x1, P3 ;  /* 0x000000040a0a7211 */ /* 0x000fe400018f0eff */
[----:B--2---:R-:W-:-:S05]  /*1e820*/  LEA R11, P2, R22, R17, 0x1 ;  /* 0x00000011160b7211 */ /* 0x004fca00078408ff */
[----:B------:R-:W-:Y:S04]  /*1e830*/  STL [R1+0x1aec], R11 ;  /* 0x001aec0b01007387 */ /* 0x000fe80000100800 */
[----:B0-----:R-:W2:Y:S04]  /*1e840*/  LDL.LU R12, [R1+0xe0] ;  /* 0x0000e000010c7983 */ /* 0x001ea80000300800 */
[----:B------:R0:W-:Y:S02]  /*1e850*/  STL [R1+0x1ab8], R10 ;  /* 0x001ab80a01007387 */ /* 0x0001e40000100800 */
[----:B0-----:R-:W-:-:S02]  /*1e860*/  LEA.HI.X.SX32 R10, R18, R4, 0x1, P4 ;  /* 0x00000004120a7211 */ /* 0x001fc400020f0eff */
[----:B------:R-:W2:Y:S01]  /*1e870*/  LDL.LU R18, [R1+0xdc] ;  /* 0x0000dc0001127983 */ /* 0x000ea20000300800 */
[----:B---3--:R-:W-:-:S05]  /*1e880*/  LEA R11, P3, R23, R17, 0x1 ;  /* 0x00000011170b7211 */ /* 0x008fca00078608ff */
[----:B------:R0:W-:Y:S04]  /*1e890*/  STL [R1+0x1af4], R11 ;  /* 0x001af40b01007387 */ /* 0x0001e80000100800 */
[----:B------:R1:W-:Y:S01]  /*1e8a0*/  STL [R1+0x1ac0], R10 ;  /* 0x001ac00a01007387 */ /* 0x0003e20000100800 */
[----:B0-----:R-:W-:Y:S02]  /*1e8b0*/  LEA.HI.X.SX32 R11, R19, R4, 0x1, P5 ;  /* 0x00000004130b7211 */ /* 0x001fe400028f0eff */
[----:B------:R-:W-:-:S05]  /*1e8c0*/  LEA R13, P4, R8, R17, 0x1 ;  /* 0x00000011080d7211 */ /* 0x000fca00078808ff */
[----:B------:R0:W-:Y:S04]  /*1e8d0*/  STL [R1+0x1afc], R13 ;  /* 0x001afc0d01007387 */ /* 0x0001e80000100800 */
[----:B------:R-:W3:Y:S04]  /*1e8e0*/  LDL.LU R19, [R1+0xd8] ;  /* 0x0000d80001137983 */ /* 0x000ee80000300800 */
[----:B------:R0:W-:Y:S01]  /*1e8f0*/  STL [R1+0x1ac8], R11 ;  /* 0x001ac80b01007387 */ /* 0x0001e20000100800 */
[----:B-1----:R-:W-:Y:S02]  /*1e900*/  LEA R10, P5, R24, R17, 0x1 ;  /* 0x00000011180a7211 */ /* 0x002fe400078a08ff */
[-C--:B0-----:R-:W-:Y:S01]  /*1e910*/  LEA.HI.X.SX32 R13, R9, R4.reuse, 0x1, P6 ;  /* 0x00000004090d7211 */ /* 0x081fe200030f0eff */
[----:B------:R-:W3:Y:S01]  /*1e920*/  LDL.LU R11, [R1+0xd4] ;  /* 0x0000d400010b7983 */ /* 0x000ee20000300800 */
[----:B------:R-:W-:-:S03]  /*1e930*/  LEA.HI.X.SX32 R9, R20, R4, 0x1, P0 ;  /* 0x0000000414097211 */ /* 0x000fc600000f0eff */
[----:B------:R4:W-:Y:S04]  /*1e940*/  STL [R1+0x1b04], R10 ;  /* 0x001b040a01007387 */ /* 0x0009e80000100800 */
[----:B------:R5:W-:Y:S04]  /*1e950*/  STL [R1+0x1ad0], R13 ;  /* 0x001ad00d01007387 */ /* 0x000be80000100800 */
[----:B------:R-:W3:Y:S01]  /*1e960*/  LDL.LU R20, [R1+0xd0] ;  /* 0x0000d00001147983 */ /* 0x000ee20000300800 */
[----:B----4-:R-:W-:-:S05]  /*1e970*/  LEA R10, P6, R25, R17, 0x1 ;  /* 0x00000011190a7211 */ /* 0x010fca00078c08ff */
[----:B------:R-:W-:Y:S04]  /*1e980*/  STL [R1+0x1b0c], R10 ;  /* 0x001b0c0a01007387 */ /* 0x000fe80000100800 */
[----:B------:R0:W-:Y:S01]  /*1e990*/  STL [R1+0x1ad8], R9 ;  /* 0x001ad80901007387 */ /* 0x0001e20000100800 */
[----:B-----5:R-:W-:Y:S02]  /*1e9a0*/  LEA R13, P0, R26, R17, 0x1 ;  /* 0x000000111a0d7211 */ /* 0x020fe400078008ff */
[----:B0-----:R-:W-:-:S03]  /*1e9b0*/  LEA.HI.X.SX32 R9, R21, R4, 0x1, P1 ;  /* 0x0000000415097211 */ /* 0x001fc600008f0eff */
[----:B------:R-:W-:Y:S04]  /*1e9c0*/  STL [R1+0x1b14], R13 ;  /* 0x001b140d01007387 */ /* 0x000fe80000100800 */
[----:B------:R-:W4:Y:S01]  /*1e9d0*/  LDL.LU R21, [R1+0xcc] ;  /* 0x0000cc0001157983 */ /* 0x000f220000300800 */
[----:B------:R-:W-:-:S03]  /*1e9e0*/  LEA R10, P1, R27, R17, 0x1 ;  /* 0x000000111b0a7211 */ /* 0x000fc600078208ff */
[----:B------:R0:W-:Y:S04]  /*1e9f0*/  STL [R1+0x1ae0], R9 ;  /* 0x001ae00901007387 */ /* 0x0001e80000100800 */
[----:B------:R1:W-:Y:S01]  /*1ea00*/  STL [R1+0x1b1c], R10 ;  /* 0x001b1c0a01007387 */ /* 0x0003e20000100800 */
[----:B0-----:R-:W-:-:S03]  /*1ea10*/  LEA.HI.X.SX32 R9, R22, R4, 0x1, P2 ;  /* 0x0000000416097211 */ /* 0x001fc600010f0eff */
[----:B------:R-:W5:Y:S01]  /*1ea20*/  LDL.LU R22, [R1+0xc8] ;  /* 0x0000c80001167983 */ /* 0x000f620000300800 */
[----:B-1----:R-:W-:-:S03]  /*1ea30*/  LEA R10, P2, R0, R17, 0x1 ;  /* 0x00000011000a7211 */ /* 0x002fc600078408ff */
[----:B------:R0:W-:Y:S04]  /*1ea40*/  STL [R1+0x1ae8], R9 ;  /* 0x001ae80901007387 */ /* 0x0001e80000100800 */
[----:B------:R1:W-:Y:S01]  /*1ea50*/  STL [R1+0x1b24], R10 ;  /* 0x001b240a01007387 */ /* 0x0003e20000100800 */
[----:B0-----:R-:W-:-:S03]  /*1ea60*/  LEA.HI.X.SX32 R9, R23, R4, 0x1, P3 ;  /* 0x0000000417097211 */ /* 0x001fc600018f0eff */
[----:B------:R-:W5:Y:S01]  /*1ea70*/  LDL.LU R23, [R1+0xc4] ;  /* 0x0000c40001177983 */ /* 0x000f620000300800 */
[----:B-1----:R-:W-:-:S03]  /*1ea80*/  LEA R10, P3, R29, R17, 0x1 ;  /* 0x000000111d0a7211 */ /* 0x002fc600078608ff */
[----:B------:R0:W-:Y:S04]  /*1ea90*/  STL [R1+0x1af0], R9 ;  /* 0x001af00901007387 */ /* 0x0001e80000100800 */
[----:B------:R1:W-:Y:S01]  /*1eaa0*/  STL [R1+0x1b2c], R10 ;  /* 0x001b2c0a01007387 */ /* 0x0003e20000100800 */
[-C--:B0-----:R-:W-:Y:S02]  /*1eab0*/  LEA.HI.X.SX32 R9, R8, R4.reuse, 0x1, P4 ;  /* 0x0000000408097211 */ /* 0x081fe400020f0eff */
[----:B------:R-:W-:Y:S01]  /*1eac0*/  LEA R8, P4, R5, R17, 0x1 ;  /* 0x0000001105087211 */ /* 0x000fe200078808ff */
[----:B-1----:R-:W5:Y:S04]  /*1ead0*/  LDL.LU R10, [R1+0xc0] ;  /* 0x0000c000010a7983 */ /* 0x002f680000300800 */
[----:B------:R0:W-:Y:S04]  /*1eae0*/  STL [R1+0x1af8], R9 ;  /* 0x001af80901007387 */ /* 0x0001e80000100800 */
[----:B------:R1:W-:Y:S01]  /*1eaf0*/  STL [R1+0x1b34], R8 ;  /* 0x001b340801007387 */ /* 0x0003e20000100800 */
[----:B0-----:R-:W-:-:S03]  /*1eb00*/  LEA.HI.X.SX32 R9, R24, R4, 0x1, P5 ;  /* 0x0000000418097211 */ /* 0x001fc600028f0eff */
[----:B------:R-:W5:Y:S01]  /*1eb10*/  LDL.LU R24, [R1+0xbc] ;  /* 0x0000bc0001187983 */ /* 0x000f620000300800 */
[----:B------:R-:W-:Y:S02]  /*1eb20*/  LEA.HI.X.SX32 R13, R25, R4, 0x1, P6 ;  /* 0x00000004190d7211 */ /* 0x000fe400030f0eff */
[----:B-1----:R-:W-:Y:S01]  /*1eb30*/  LEA R8, P5, R28, R17, 0x1 ;  /* 0x000000111c087211 */ /* 0x002fe200078a08ff */
[----:B------:R0:W-:Y:S04]  /*1eb40*/  STL [R1+0x1b00], R9 ;  /* 0x001b000901007387 */ /* 0x0001e80000100800 */
[----:B------:R1:W-:Y:S01]  /*1eb50*/  STL [R1+0x1b3c], R8 ;  /* 0x001b3c0801007387 */ /* 0x0003e20000100800 */
[----:B0-----:R-:W-:-:S03]  /*1eb60*/  IMAD.MOV.U32 R9, RZ, RZ, R7 ;  /* 0x000000ffff097224 */ /* 0x001fc600078e0007 */
[----:B------:R-:W-:Y:S01]  /*1eb70*/  STL [R1+0x1b08], R13 ;  /* 0x001b080d01007387 */ /* 0x000fe20000100800 */
[----:B-1----:R-:W-:-:S03]  /*1eb80*/  IMAD.MOV.U32 R8, RZ, RZ, R6 ;  /* 0x000000ffff087224 */ /* 0x002fc600078e0006 */
[----:B------:R-:W5:Y:S01]  /*1eb90*/  LDL.LU R25, [R1+0xb8] ;  /* 0x0000b80001197983 */ /* 0x000f620000300800 */
[----:B------:R-:W-:Y:S02]  /*1eba0*/  LEA.HI.X.SX32 R6, R26, R4, 0x1, P0 ;  /* 0x000000041a067211 */ /* 0x000fe400000f0eff */
[----:B--2---:R-:W-:-:S05]  /*1ebb0*/  LEA R7, P6, R12, R17, 0x1 ;  /* 0x000000110c077211 */ /* 0x004fca00078c08ff */
[----:B------:R0:W-:Y:S04]  /*1ebc0*/  STL [R1+0x1b44], R7 ;  /* 0x001b440701007387 */ /* 0x0001e80000100800 */
[----:B------:R-:W2:Y:S01]  /*1ebd0*/  LDL.LU R26, [R1+0xb4] ;  /* 0x0000b400011a7983 */ /* 0x000ea20000300800 */
[----:B0-----:R-:W-:-:S03]  /*1ebe0*/  LEA R7, P0, R18, R17, 0x1 ;  /* 0x0000001112077211 */ /* 0x001fc600078008ff */
[----:B------:R0:W-:Y:S04]  /*1ebf0*/  STL [R1+0x1b10], R6 ;  /* 0x001b100601007387 */ /* 0x0001e80000100800 */
[----:B------:R1:W-:Y:S01]  /*1ec00*/  STL [R1+0x1b4c], R7 ;  /* 0x001b4c0701007387 */ /* 0x0003e20000100800 */
[----:B0-----:R-:W-:-:S03]  /*1ec10*/  LEA.HI.X.SX32 R6, R27, R4, 0x1, P1 ;  /* 0x000000041b067211 */ /* 0x001fc600008f0eff */
[----:B------:R-:W2:Y:S01]  /*1ec20*/  LDL.LU R27, [R1+0xb0] ;  /* 0x0000b000011b7983 */ /* 0x000ea20000300800 */
[----:B-1----:R-:W-:-:S03]  /*1ec30*/  LEA.HI.X.SX32 R7, R0, R4, 0x1, P2 ;  /* 0x0000000400077211 */ /* 0x002fc600010f0eff */
[----:B------:R0:W-:Y:S01]  /*1ec40*/  STL [R1+0x1b18], R6 ;  /* 0x001b180601007387 */ /* 0x0001e20000100800 */
[----:B---3--:R-:W-:-:S05]  /*1ec50*/  LEA R13, P1, R19, R17, 0x1 ;  /* 0x00000011130d7211 */ /* 0x008fca00078208ff */
[----:B------:R1:W-:Y:S04]  /*1ec60*/  STL [R1+0x1b54], R13 ;  /* 0x001b540d01007387 */ /* 0x0003e80000100800 */
[----:B------:R-:W3:Y:S04]  /*1ec70*/  LDL.LU R0, [R1+0xac] ;  /* 0x0000ac0001007983 */ /* 0x000ee80000300800 */
[----:B------:R1:W-:Y:S01]  /*1ec80*/  STL [R1+0x1b20], R7 ;  /* 0x001b200701007387 */ /* 0x0003e20000100800 */
[----:B0-----:R-:W-:Y:S02]  /*1ec90*/  LEA R6, P2, R11, R17, 0x1 ;  /* 0x000000110b067211 */ /* 0x001fe400078408ff */
[-C--:B-1----:R-:W-:Y:S01]  /*1eca0*/  LEA.HI.X.SX32 R13, R29, R4.reuse, 0x1, P3 ;  /* 0x000000041d0d7211 */ /* 0x082fe200018f0eff */
[----:B------:R-:W3:Y:S04]  /*1ecb0*/  LDL.LU R7, [R1+0xa8] ;  /* 0x0000a80001077983 */ /* 0x000ee80000300800 */
[----:B------:R0:W-:Y:S01]  /*1ecc0*/  STL [R1+0x1b5c], R6 ;  /* 0x001b5c0601007387 */ /* 0x0001e20000100800 */
[----:B------:R-:W-:-:S03]  /*1ecd0*/  LEA.HI.X.SX32 R5, R5, R4, 0x1, P4 ;  /* 0x0000000405057211 */ /* 0x000fc600020f0eff */
[----:B------:R-:W3:Y:S01]  /*1ece0*/  LDL.LU R29, [R1+0xa4] ;  /* 0x0000a400011d7983 */ /* 0x000ee20000300800 */
[----:B0-----:R-:W-:-:S03]  /*1ecf0*/  LEA R6, P3, R20, R17, 0x1 ;  /* 0x0000001114067211 */ /* 0x001fc600078608ff */
[----:B------:R-:W-:Y:S04]  /*1ed00*/  STL [R1+0x1b28], R13 ;  /* 0x001b280d01007387 */ /* 0x000fe80000100800 */
[----:B------:R0:W-:Y:S01]  /*1ed10*/  STL [R1+0x1b64], R6 ;  /* 0x001b640601007387 */ /* 0x0001e20000100800 */
[----:B------:R-:W-:-:S03]  /*1ed20*/  LEA.HI.X.SX32 R14, R28, R4, 0x1, P5 ;  /* 0x000000041c0e7211 */ /* 0x000fc600028f0eff */
[----:B0-----:R-:W3:Y:S04]  /*1ed30*/  LDL.LU R6, [R1+0xa0] ;  /* 0x0000a00001067983 */ /* 0x001ee80000300800 */
[----:B------:R0:W-:Y:S04]  /*1ed40*/  STL [R1+0x1b30], R5 ;  /* 0x001b300501007387 */ /* 0x0001e80000100800 */
[----:B0-----:R-:W3:Y:S01]  /*1ed50*/  LDL.LU R5, [R1+0x9c] ;  /* 0x00009c0001057983 */ /* 0x001ee20000300800 */
[----:B----4-:R-:W-:-:S05]  /*1ed60*/  LEA R13, P4, R21, R17, 0x1 ;  /* 0x00000011150d7211 */ /* 0x010fca00078808ff */
[----:B------:R5:W-:Y:S04]  /*1ed70*/  STL [R1+0x1b6c], R13 ;  /* 0x001b6c0d01007387 */ /* 0x000be80000100800 */
[----:B------:R0:W-:Y:S04]  /*1ed80*/  STL [R1+0x1b38], R14 ;  /* 0x001b380e01007387 */ /* 0x0001e80000100800 */
[----:B------:R-:W4:Y:S01]  /*1ed90*/  LDL.LU R28, [R1+0x98] ;  /* 0x00009800011c7983 */ /* 0x000f220000300800 */
[----:B-----5:R-:W-:Y:S02]  /*1eda0*/  LEA R13, P5, R22, R17, 0x1 ;  /* 0x00000011160d7211 */ /* 0x020fe400078a08ff */
[----:B0-----:R-:W-:-:S03]  /*1edb0*/  LEA.HI.X.SX32 R14, R12, R4, 0x1, P6 ;  /* 0x000000040c0e7211 */ /* 0x001fc600030f0eff */
[----:B------:R0:W-:Y:S04]  /*1edc0*/  STL [R1+0x1b74], R13 ;  /* 0x001b740d01007387 */ /* 0x0001e80000100800 */
[----:B------:R-:W-:Y:S01]  /*1edd0*/  STL [R1+0x1b40], R14 ;  /* 0x001b400e01007387 */ /* 0x000fe20000100800 */
[----:B0-----:R-:W-:Y:S02]  /*1ede0*/  LEA.HI.X.SX32 R13, R18, R4, 0x1, P0 ;  /* 0x00000004120d7211 */ /* 0x001fe400000f0eff */
        /* <DEDUP_REMOVED lines=11> */
[----:B------:R0:W-:Y:S01]  /*1eea0*/  STL [R1+0x1b8c], R12 ;  /* 0x001b8c0c01007387 */ /* 0x0001e20000100800 */
[----:B------:R-:W-:-:S03]  /*1eeb0*/  LEA.HI.X.SX32 R11, R20, R4, 0x1, P3 ;  /* 0x00000004140b7211 */ /* 0x000fc600018f0eff */
[----:B------:R-:W-:Y:S04]  /*1eec0*/  STL [R1+0x1b58], R13 ;  /* 0x001b580d01007387 */ /* 0x000fe80000100800 */
[----:B------:R-:W5:Y:S01]  /*1eed0*/  LDL.LU R20, [R1+0x8c] ;  /* 0x00008c0001147983 */ /* 0x000f620000300800 */
[----:B0-----:R-:W-:-:S05]  /*1eee0*/  LEA R12, P2, R25, R17, 0x1 ;  /* 0x00000011190c7211 */ /* 0x001fca00078408ff */
        /* <DEDUP_REMOVED lines=13> */
[----:B---3--:R-:W-:-:S05]  /*1efc0*/  LEA R13, P5, R0, R17, 0x1 ;  /* 0x00000011000d7211 */ /* 0x008fca00078a08ff */
[----:B------:R-:W-:Y:S04]  /*1efd0*/  STL [R1+0x1bac], R13 ;  /* 0x001bac0d01007387 */ /* 0x000fe80000100800 */
[----:B------:R-:W3:Y:S01]  /*1efe0*/  LDL.LU R23, [R1+0x80] ;  /* 0x0000800001177983 */ /* 0x000ee20000300800 */
[----:B------:R-:W-:-:S03]  /*1eff0*/  LEA R12, P6, R7, R17, 0x1 ;  /* 0x00000011070c7211 */ /* 0x000fc600078c08ff */
[----:B------:R0:W-:Y:S04]  /*1f000*/  STL [R1+0x1b78], R11 ;  /* 0x001b780b01007387 */ /* 0x0001e80000100800 */
[----:B------:R1:W-:Y:S01]  /*1f010*/  STL [R1+0x1bb4], R12 ;  /* 0x001bb40c01007387 */ /* 0x0003e20000100800 */
[-C--:B0-----:R-:W-:Y:S02]  /*1f020*/  LEA.HI.X.SX32 R11, R10, R4.reuse, 0x1, P0 ;  /* 0x000000040a0b7211 */ /* 0x081fe400000f0eff */
[-C--:B------:R-:W-:Y:S02]  /*1f030*/  LEA R10, P0, R29, R17.reuse, 0x1 ;  /* 0x000000111d0a7211 */ /* 0x080fe400078008ff */
[----:B-1----:R-:W-:Y:S01]  /*1f040*/  LEA.HI.X.SX32 R12, R24, R4, 0x1, P1 ;  /* 0x00000004180c7211 */ /* 0x002fe200008f0eff */
[----:B------:R0:W-:Y:S04]  /*1f050*/  STL [R1+0x1b80], R11 ;  /* 0x001b800b01007387 */ /* 0x0001e80000100800 */
[----:B------:R1:W-:Y:S04]  /*1f060*/  STL [R1+0x1bbc], R10 ;  /* 0x001bbc0a01007387 */ /* 0x0003e80000100800 */
[----:B------:R1:W-:Y:S04]  /*1f070*/  STL [R1+0x1b88], R12 ;  /* 0x001b880c01007387 */ /* 0x0003e80000100800 */
[----:B------:R-:W3:Y:S01]  /*1f080*/  LDL.LU R24, [R1+0x7c] ;  /* 0x00007c0001187983 */ /* 0x000ee20000300800 */
[----:B0-----:R-:W-:-:S02]  /*1f090*/  LEA R11, P1, R6, R17, 0x1 ;  /* 0x00000011060b7211 */ /* 0x001fc400078208ff */
[----:B-1----:R-:W-:-:S03]  /*1f0a0*/  LEA.HI.X.SX32 R10, R25, R4, 0x1, P2 ;  /* 0x00000004190a7211 */ /* 0x002fc600010f0eff */
[----:B------:R0:W-:Y:S04]  /*1f0b0*/  STL [R1+0x1bc4], R11 ;  /* 0x001bc40b01007387 */ /* 0x0001e80000100800 */
[----:B------:R4:W-:Y:S01]  /*1f0c0*/  STL [R1+0x1b90], R10 ;  /* 0x001b900a01007387 */ /* 0x0009e20000100800 */
[----:B------:R-:W-:Y:S02]  /*1f0d0*/  LEA R12, P2, R5, R17, 0x1 ;  /* 0x00000011050c7211 */ /* 0x000fe400078408ff */
[----:B0-----:R-:W-:-:S03]  /*1f0e0*/  LEA.HI.X.SX32 R11, R26, R4, 0x1, P3 ;  /* 0x000000041a0b7211 */ /* 0x001fc600018f0eff */
[----:B------:R-:W-:Y:S04]  /*1f0f0*/  STL [R1+0x1bcc], R12 ;  /* 0x001bcc0c01007387 */ /* 0x000fe80000100800 */
[----:B------:R-:W3:Y:S04]  /*1f100*/  LDL.LU R25, [R1+0x78] ;  /* 0x0000780001197983 */ /* 0x000ee80000300800 */
[----:B------:R0:W-:Y:S01]  /*1f110*/  STL [R1+0x1b98], R11 ;  /* 0x001b980b01007387 */ /* 0x0001e20000100800 */
[----:B----4-:R-:W-:Y:S02]  /*1f120*/  LEA R10, P3, R28, R17, 0x1 ;  /* 0x000000111c0a7211 */ /* 0x010fe400078608ff */
[----:B0-----:R-:W-:-:S03]  /*1f130*/  LEA.HI.X.SX32 R11, R27, R4, 0x1, P4 ;  /* 0x000000041b0b7211 */ /* 0x001fc600020f0eff */
[----:B------:R5:W-:Y:S04]  /*1f140*/  STL [R1+0x1bd4], R10 ;  /* 0x001bd40a01007387 */ /* 0x000be80000100800 */
[----:B------:R-:W4:Y:S01]  /*1f150*/  LDL.LU R26, [R1+0x74] ;  /* 0x00007400011a7983 */ /* 0x000f220000300800 */
[----:B------:R-:W-:-:S03]  /*1f160*/  LEA.HI.X.SX32 R0, R0, R4, 0x1, P5 ;  /* 0x0000000400007211 */ /* 0x000fc600028f0eff */
[----:B------:R0:W-:Y:S04]  /*1f170*/  STL [R1+0x1ba0], R11 ;  /* 0x001ba00b01007387 */ /* 0x0001e80000100800 */
[----:B------:R-:W4:Y:S01]  /*1f180*/  LDL.LU R27, [R1+0x70] ;  /* 0x00007000011b7983 */ /* 0x000f220000300800 */
[----:B-----5:R-:W-:-:S05]  /*1f190*/  LEA R10, P4, R18, R17, 0x1 ;  /* 0x00000011120a7211 */ /* 0x020fca00078808ff */
[----:B------:R-:W-:Y:S01]  /*1f1a0*/  STL [R1+0x1bdc], R10 ;  /* 0x001bdc0a01007387 */ /* 0x000fe20000100800 */
[----:B------:R-:W-:-:S03]  /*1f1b0*/  LEA.HI.X.SX32 R7, R7, R4, 0x1, P6 ;  /* 0x0000000407077211 */ /* 0x000fc600030f0eff */
[----:B------:R1:W-:Y:S01]  /*1f1c0*/  STL [R1+0x1ba8], R0 ;  /* 0x001ba80001007387 */ /* 0x0003e20000100800 */
[----:B0-----:R-:W-:-:S03]  /*1f1d0*/  IMAD.MOV.U32 R11, RZ, RZ, R9 ;  /* 0x000000ffff0b7224 */ /* 0x001fc600078e0009 */
[----:B-1----:R-:W5:Y:S01]  /*1f1e0*/  LDL.LU R0, [R1+0x6c] ;  /* 0x00006c0001007983 */ /* 0x002f620000300800 */
[----:B------:R-:W-:Y:S01]  /*1f1f0*/  LEA R12, P5, R19, R17, 0x1 ;  /* 0x00000011130c7211 */ /* 0x000fe200078a08ff */
[----:B------:R-:W-:Y:S02]  /*1f200*/  IMAD.MOV.U32 R10, RZ, RZ, R8 ;  /* 0x000000ffff0a7224 */ /* 0x000fe400078e0008 */
[----:B------:R-:W-:Y:S02]  /*1f210*/  IMAD.MOV.U32 R8, RZ, RZ, R2 ;  /* 0x000000ffff087224 */ /* 0x000fe400078e0002 */
[----:B------:R0:W-:Y:S01]  /*1f220*/  STL [R1+0x1be4], R12 ;  /* 0x001be40c01007387 */ /* 0x0001e20000100800 */
[----:B------:R-:W-:-:S03]  /*1f230*/  IMAD.MOV.U32 R9, RZ, RZ, R3 ;  /* 0x000000ffff097224 */ /* 0x000fc600078e0003 */
[----:B------:R-:W-:Y:S04]  /*1f240*/  STL [R1+0x1bb0], R7 ;  /* 0x001bb00701007387 */ /* 0x000fe80000100800 */
[----:B------:R-:W5:Y:S01]  /*1f250*/  LDL.LU R2, [R1+0x68] ;  /* 0x0000680001027983 */ /* 0x000f620000300800 */
[----:B0-----:R-:W-:Y:S02]  /*1f260*/  LEA.HI.X.SX32 R12, R29, R4, 0x1, P0 ;  /* 0x000000041d0c7211 */ /* 0x001fe400000f0eff */
[----:B------:R-:W-:-:S05]  /*1f270*/  LEA R3, P6, R20, R17, 0x1 ;  /* 0x0000001114037211 */ /* 0x000fca00078c08ff */
[----:B------:R0:W-:Y:S04]  /*1f280*/  STL [R1+0x1bec], R3 ;  /* 0x001bec0301007387 */ /* 0x0001e80000100800 */
[----:B0-----:R-:W5:Y:S04]  /*1f290*/  LDL.LU R3, [R1+0x64] ;  /* 0x0000640001037983 */ /* 0x001f680000300800 */
[----:B------:R-:W-:Y:S04]  /*1f2a0*/  STL [R1+0x1bb8], R12 ;  /* 0x001bb80c01007387 */ /* 0x000fe80000100800 */
[----:B------:R-:W5:Y:S01]  /*1f2b0*/  LDL.LU R29, [R1+0x60] ;  /* 0x00006000011d7983 */ /* 0x000f620000300800 */
[----:B------:R-:W-:-:S02]  /*1f2c0*/  LEA.HI.X.SX32 R6, R6, R4, 0x1, P1 ;  /* 0x0000000406067211 */ /* 0x000fc400008f0eff */
[----:B--2---:R-:W-:-:S05]  /*1f2d0*/  LEA R7, P0, R21, R17, 0x1 ;  /* 0x0000001115077211 */ /* 0x004fca00078008ff */
[----:B------:R0:W-:Y:S04]  /*1f2e0*/  STL [R1+0x1bf4], R7 ;  /* 0x001bf40701007387 */ /* 0x0001e80000100800 */
[----:B------:R-:W2:Y:S04]  /*1f2f0*/  LDL.LU R16, [R1+0x5c] ;  /* 0x00005c0001107983 */ /* 0x000ea80000300800 */
[----:B------:R1:W-:Y:S04]  /*1f300*/  STL [R1+0x1bc0], R6 ;  /* 0x001bc00601007387 */ /* 0x0003e80000100800 */
[----:B------:R-:W2:Y:S01]  /*1f310*/  LDL.LU R15, [R1+0x54] ;  /* 0x00005400010f7983 */ /* 0x000ea20000300800 */
[----:B0-----:R-:W-:-:S05]  /*1f320*/  LEA R7, P1, R22, R17, 0x1 ;  /* 0x0000001116077211 */ /* 0x001fca00078208ff */
[----:B------:R0:W-:Y:S01]  /*1f330*/  STL [R1+0x1bfc], R7 ;  /* 0x001bfc0701007387 */ /* 0x0001e20000100800 */
[----:B-1----:R-:W-:-:S03]  /*1f340*/  LEA.HI.X.SX32 R6, R5, R4, 0x1, P2 ;  /* 0x0000000405067211 */ /* 0x002fc600010f0eff */
[----:B------:R-:W2:Y:S04]  /*1f350*/  LDL.LU R14, [R1+0x4c] ;  /* 0x00004c00010e7983 */ /* 0x000ea80000300800 */
[----:B------:R1:W-:Y:S04]  /*1f360*/  STL [R1+0x1bc8], R6 ;  /* 0x001bc80601007387 */ /* 0x0003e80000100800 */
[----:B------:R-:W2:Y:S04]  /*1f370*/  LDL.LU R13, [R1+0x38] ;  /* 0x00003800010d7983 */ /* 0x000ea80000300800 */
[----:B------:R-:W2:Y:S01]  /*1f380*/  LDL.LU R12, [R1+0x2c] ;  /* 0x00002c00010c7983 */ /* 0x000ea20000300800 */
[----:B---3--:R-:W-:-:S05]  /*1f390*/  LEA R5, P2, R23, R17, 0x1 ;  /* 0x0000001117057211 */ /* 0x008fca00078408ff */
[----:B------:R3:W-:Y:S04]  /*1f3a0*/  STL [R1+0x1c04], R5 ;  /* 0x001c040501007387 */ /* 0x0007e80000100800 */
[----:B0-----:R-:W2:Y:S04]  /*1f3b0*/  LDL.LU R7, [R1+0x1c] ;  /* 0x00001c0001077983 */ /* 0x001ea80000300800 */
[----:B-1----:R-:W2:Y:S01]  /*1f3c0*/  LDL.LU R6, [R1+0x14] ;  /* 0x0000140001067983 */ /* 0x002ea20000300800 */
[-C--:B---3--:R-:W-:Y:S02]  /*1f3d0*/  LEA.HI.X.SX32 R5, R28, R4.reuse, 0x1, P3 ;  /* 0x000000041c057211 */ /* 0x088fe400018f0eff */
[----:B------:R-:W-:-:S03]  /*1f3e0*/  LEA.HI.X.SX32 R18, R18, R4, 0x1, P4 ;  /* 0x0000000412127211 */ /* 0x000fc600020f0eff */
[----:B------:R0:W-:Y:S01]  /*1f3f0*/  STL [R1+0x1bd0], R5 ;  /* 0x001bd00501007387 */ /* 0x0001e20000100800 */
[----:B------:R-:W-:-:S03]  /*1f400*/  LEA.HI.X.SX32 R19, R19, R4, 0x1, P5 ;  /* 0x0000000413137211 */ /* 0x000fc600028f0eff */
[----:B0-----:R-:W3:Y:S01]  /*1f410*/  LDL.LU R5, [R1+0x8] ;  /* 0x0000080001057983 */ /* 0x001ee20000300800 */
[----:B------:R-:W-:-:S05]  /*1f420*/  LEA R28, P3, R24, R17, 0x1 ;  /* 0x00000011181c7211 */ /* 0x000fca00078608ff */
[----:B------:R0:W-:Y:S04]  /*1f430*/  STL [R1+0x1c0c], R28 ;  /* 0x001c0c1c01007387 */ /* 0x0001e80000100800 */
[----:B0-----:R-:W3:Y:S04]  /*1f440*/  LDL.LU R28, [R1] ;  /* 0x00000000011c7983 */ /* 0x001ee80000300800 */
[----:B------:R0:W-:Y:S02]  /*1f450*/  STL [R1+0x1bd8], R18 ;  /* 0x001bd81201007387 */ /* 0x0001e40000100800 */
[----:B0-----:R-:W-:-:S05]  /*1f460*/  LEA R18, P4, R25, R17, 0x1 ;  /* 0x0000001119127211 */ /* 0x001fca00078808ff */
[----:B------:R0:W-:Y:S01]  /*1f470*/  STL [R1+0x1c14], R18 ;  /* 0x001c141201007387 */ /* 0x0001e20000100800 */
[----:B------:R-:W-:-:S03]  /*1f480*/  LEA.HI.X.SX32 R20, R20, R4, 0x1, P6 ;  /* 0x0000000414147211 */ /* 0x000fc600030f0eff */
[----:B0-----:R-:W3:Y:S04]  /*1f490*/  LDL.LU R18, [R1+0x221c] ;  /* 0x00221c0001127983 */ /* 0x001ee80000300800 */
[----:B------:R4:W-:Y:S02]  /*1f4a0*/  STL [R1+0x1be0], R19 ;  /* 0x001be01301007387 */ /* 0x0009e40000100800 */
[----:B----4-:R-:W-:-:S05]  /*1f4b0*/  LEA R19, P5, R26, R17, 0x1 ;  /* 0x000000111a137211 */ /* 0x010fca00078a08ff */
[----:B------:R0:W-:Y:S01]  /*1f4c0*/  STL [R1+0x1c1c], R19 ;  /* 0x001c1c1301007387 */ /* 0x0001e20000100800 */
[----:B------:R-:W-:-:S03]  /*1f4d0*/  LEA.HI.X.SX32 R21, R21, R4, 0x1, P0 ;  /* 0x0000000415157211 */ /* 0x000fc600000f0eff */
[----:B0-----:R-:W4:Y:S04]  /*1f4e0*/  LDL.LU R19, [R1+0x2218] ;  /* 0x0022180001137983 */ /* 0x001f280000300800 */
[----:B------:R0:W-:Y:S02]  /*1f4f0*/  STL [R1+0x1be8], R20 ;  /* 0x001be81401007387 */ /* 0x0001e40000100800 */
[----:B0-----:R-:W-:-:S05]  /*1f500*/  LEA R20, P6, R27, R17, 0x1 ;  /* 0x000000111b147211 */ /* 0x001fca00078c08ff */
[----:B------:R0:W-:Y:S01]  /*1f510*/  STL [R1+0x1c24], R20 ;  /* 0x001c241401007387 */ /* 0x0001e20000100800 */
[----:B------:R-:W-:-:S03]  /*1f520*/  LEA.HI.X.SX32 R22, R22, R4, 0x1, P1 ;  /* 0x0000000416167211 */ /* 0x000fc600008f0eff */
[----:B0-----:R-:W3:Y:S04]  /*1f530*/  LDL.LU R20, [R1+0x2214] ;  /* 0x0022140001147983 */ /* 0x001ee80000300800 */
[----:B------:R5:W-:Y:S02]  /*1f540*/  STL [R1+0x1bf0], R21 ;  /* 0x001bf01501007387 */ /* 0x000be40000100800 */
[----:B-----5:R-:W-:-:S05]  /*1f550*/  LEA R21, P0, R0, R17, 0x1 ;  /* 0x0000001100157211 */ /* 0x020fca00078008ff */
[----:B------:R0:W-:Y:S01]  /*1f560*/  STL [R1+0x1c2c], R21 ;  /* 0x001c2c1501007387 */ /* 0x0001e20000100800 */
[----:B------:R-:W-:-:S03]  /*1f570*/  LEA.HI.X.SX32 R23, R23, R4, 0x1, P2 ;  /* 0x0000000417177211 */ /* 0x000fc600010f0eff */
[----:B0-----:R-:W5:Y:S04]  /*1f580*/  LDL.LU R21, [R1+0x2210] ;  /* 0x0022100001157983 */ /* 0x001f680000300800 */
[----:B------:R0:W-:Y:S02]  /*1f590*/  STL [R1+0x1bf8], R22 ;  /* 0x001bf81601007387 */ /* 0x0001e40000100800 */
[----:B0-----:R-:W-:-:S05]  /*1f5a0*/  LEA R22, P1, R2, R17, 0x1 ;  /* 0x0000001102167211 */ /* 0x001fca00078208ff */
[----:B------:R0:W-:Y:S01]  /*1f5b0*/  STL [R1+0x1c34], R22 ;  /* 0x001c341601007387 */ /* 0x0001e20000100800 */
[----:B------:R-:W-:-:S03]  /*1f5c0*/  LEA.HI.X.SX32 R24, R24, R4, 0x1, P3 ;  /* 0x0000000418187211 */ /* 0x000fc600018f0eff */
[----:B0-----:R-:W4:Y:S04]  /*1f5d0*/  LDL.LU R22, [R1+0x220c] ;  /* 0x00220c0001167983 */ /* 0x001f280000300800 */
        /* <DEDUP_REMOVED lines=11> */
[----:B--2---:R-:W-:-:S05]  /*1f690*/  LEA R25, P4, R16, R17, 0x1 ;  /* 0x0000001110197211 */ /* 0x004fca00078808ff */
[----:B------:R0:W-:Y:S01]  /*1f6a0*/  STL [R1+0x1c4c], R25 ;  /* 0x001c4c1901007387 */ /* 0x0001e20000100800 */
[----:B------:R-:W-:-:S03]  /*1f6b0*/  LEA.HI.X.SX32 R27, R27, R4, 0x1, P6 ;  /* 0x000000041b1b7211 */ /* 0x000fc600030f0eff */
[----:B0-----:R-:W2:Y:S04]  /*1f6c0*/  LDL.LU R25, [R1+0x2200] ;  /* 0x0022000001197983 */ /* 0x001ea80000300800 */
[----:B------:R0:W-:Y:S02]  /*1f6d0*/  STL [R1+0x1c18], R26 ;  /* 0x001c181a01007387 */ /* 0x0001e40000100800 */
[----:B0-----:R-:W-:-:S05]  /*1f6e0*/  LEA R26, P5, R15, R17, 0x1 ;  /* 0x000000110f1a7211 */ /* 0x001fca00078a08ff */
        /* <DEDUP_REMOVED lines=20> */
[----:B------:R0:W-:Y:S04]  /*1f830*/  STL [R1+0x1c74], R3 ;  /* 0x001c740301007387 */ /* 0x0001e80000100800 */
[----:B0-----:R-:W2:Y:S04]  /*1f840*/  LDL.LU R3, [R1+0x21ec] ;  /* 0x0021ec0001037983 */ /* 0x001ea80000300800 */
[----:B------:R0:W-:Y:S02]  /*1f850*/  STL [R1+0x1c40], R29 ;  /* 0x001c401d01007387 */ /* 0x0001e40000100800 */
[----:B0-----:R-:W-:-:S05]  /*1f860*/  LEA R29, P3, R6, R17, 0x1 ;  /* 0x00000011061d7211 */ /* 0x001fca00078608ff */
[----:B------:R0:W-:Y:S04]  /*1f870*/  STL [R1+0x1c7c], R29 ;  /* 0x001c7c1d01007387 */ /* 0x0001e80000100800 */
[----:B0-----:R-:W4:Y:S01]  /*1f880*/  LDL.LU R29, [R1+0x21e8] ;  /* 0x0021e800011d7983 */ /* 0x001f220000300800 */
[-C--:B------:R-:W-:Y:S02]  /*1f890*/  LEA.HI.X.SX32 R16, R16, R4.reuse, 0x1, P4 ;  /* 0x0000000410107211 */ /* 0x080fe400020f0eff */
[----:B------:R-:W-:-:S03]  /*1f8a0*/  LEA.HI.X.SX32 R15, R15, R4, 0x1, P5 ;  /* 0x000000040f0f7211 */ /* 0x000fc600028f0eff */
[----:B------:R3:W-:Y:S01]  /*1f8b0*/  STL [R1+0x1c48], R16 ;  /* 0x001c481001007387 */ /* 0x0007e20000100800 */
[----:B------:R-:W-:Y:S02]  /*1f8c0*/  LEA.HI.X.SX32 R14, R14, R4, 0x1, P6 ;  /* 0x000000040e0e7211 */ /* 0x000fe400030f0eff */
[----:B---3--:R-:W-:-:S05]  /*1f8d0*/  LEA R16, P4, R5, R17, 0x1 ;  /* 0x0000001105107211 */ /* 0x008fca00078808ff */
[----:B------:R0:W-:Y:S01]  /*1f8e0*/  STL [R1+0x1c84], R16 ;  /* 0x001c841001007387 */ /* 0x0001e20000100800 */
[----:B------:R-:W-:-:S03]  /*1f8f0*/  LEA.HI.X.SX32 R13, R13, R4, 0x1, P0 ;  /* 0x000000040d0d7211 */ /* 0x000fc600000f0eff */
[----:B------:R-:W-:Y:S01]  /*1f900*/  STL [R1+0x1c50], R15 ;  /* 0x001c500f01007387 */ /* 0x000fe20000100800 */
[----:B0-----:R-:W-:-:S05]  /*1f910*/  LEA R16, P5, R28, R17, 0x1 ;  /* 0x000000111c107211 */ /* 0x001fca00078a08ff */
[----:B------:R-:W-:Y:S04]  /*1f920*/  STL [R1+0x1c8c], R16 ;  /* 0x001c8c1001007387 */ /* 0x000fe80000100800 */
[----:B------:R2:W-:Y:S01]  /*1f930*/  STL [R1+0x1c58], R14 ;  /* 0x001c580e01007387 */ /* 0x0005e20000100800 */
[----:B------:R-:W-:Y:S02]  /*1f940*/  LEA.HI.X.SX32 R7, R7, R4, 0x1, P2 ;  /* 0x0000000407077211 */ /* 0x000fe400010f0eff */
[-C--:B--2---:R-:W-:Y:S02]  /*1f950*/  LEA R14, P0, R3, R17.reuse, 0x1 ;  /* 0x00000011030e7211 */ /* 0x084fe400078008ff */
[----:B----4-:R-:W-:-:S05]  /*1f960*/  LEA R15, P6, R29, R17, 0x1 ;  /* 0x000000111d0f7211 */ /* 0x010fca00078c08ff */
[----:B------:R-:W-:Y:S04]  /*1f970*/  STL [R1+0x1c94], R15 ;  /* 0x001c940f01007387 */ /* 0x000fe80000100800 */
[----:B------:R0:W-:Y:S04]  /*1f980*/  STL [R1+0x1c60], R13 ;  /* 0x001c600d01007387 */ /* 0x0001e80000100800 */
[----:B------:R-:W-:Y:S01]  /*1f990*/  STL [R1+0x1c9c], R14 ;  /* 0x001c9c0e01007387 */ /* 0x000fe20000100800 */
[----:B0-----:R-:W-:Y:S02]  /*1f9a0*/  LEA.HI.X.SX32 R13, R12, R4, 0x1, P1 ;  /* 0x000000040c0d7211 */ /* 0x001fe400008f0eff */
[----:B------:R-:W-:-:S03]  /*1f9b0*/  LEA R12, P1, R2, R17, 0x1 ;  /* 0x00000011020c7211 */ /* 0x000fc600078208ff */
[----:B------:R0:W-:Y:S04]  /*1f9c0*/  STL [R1+0x1c68], R13 ;  /* 0x001c680d01007387 */ /* 0x0001e80000100800 */
[----:B------:R1:W-:Y:S04]  /*1f9d0*/  STL [R1+0x1ca4], R12 ;  /* 0x001ca40c01007387 */ /* 0x0003e80000100800 */
[----:B------:R2:W-:Y:S01]  /*1f9e0*/  STL [R1+0x1c70], R7 ;  /* 0x001c700701007387 */ /* 0x0005e20000100800 */
[----:B0-----:R-:W-:Y:S02]  /*1f9f0*/  LEA R13, P2, R0, R17, 0x1 ;  /* 0x00000011000d7211 */ /* 0x001fe400078408ff */
[----:B-1----:R-:W-:-:S02]  /*1fa00*/  LEA.HI.X.SX32 R12, R6, R4, 0x1, P3 ;  /* 0x00000004060c7211 */ /* 0x002fc400018f0eff */
[----:B------:R-:W-:Y:S02]  /*1fa10*/  LEA.HI.X.SX32 R6, R5, R4, 0x1, P4 ;  /* 0x0000000405067211 */ /* 0x000fe400020f0eff */
[-C--:B--2---:R-:W-:Y:S01]  /*1fa20*/  LEA R7, P3, R27, R17.reuse, 0x1 ;  /* 0x000000111b077211 */ /* 0x084fe200078608ff */
[----:B------:R-:W-:Y:S01]  /*1fa30*/  STL [R1+0x1cac], R13 ;  /* 0x001cac0d01007387 */ /* 0x000fe20000100800 */
[----:B------:R-:W-:-:S03]  /*1fa40*/  LEA R5, P4, R26, R17, 0x1 ;  /* 0x000000111a057211 */ /* 0x000fc600078808ff */
[----:B------:R-:W-:Y:S04]  /*1fa50*/  STL [R1+0x1c78], R12 ;  /* 0x001c780c01007387 */ /* 0x000fe80000100800 */
[----:B------:R0:W-:Y:S04]  /*1fa60*/  STL [R1+0x1cb4], R7 ;  /* 0x001cb40701007387 */ /* 0x0001e80000100800 */
[----:B------:R1:W-:Y:S04]  /*1fa70*/  STL [R1+0x1c80], R6 ;  /* 0x001c800601007387 */ /* 0x0003e80000100800 */
[----:B------:R2:W-:Y:S01]  /*1fa80*/  STL [R1+0x1cbc], R5 ;  /* 0x001cbc0501007387 */ /* 0x0005e20000100800 */
[----:B0-----:R-:W-:-:S02]  /*1fa90*/  LEA.HI.X.SX32 R7, R28, R4, 0x1, P5 ;  /* 0x000000041c077211 */ /* 0x001fc400028f0eff */
[----:B-1----:R-:W-:-:S03]  /*1faa0*/  LEA R6, P5, R25, R17, 0x1 ;  /* 0x0000001119067211 */ /* 0x002fc600078a08ff */
[----:B------:R0:W-:Y:S01]  /*1fab0*/  STL [R1+0x1c88], R7 ;  /* 0x001c880701007387 */ /* 0x0001e20000100800 */
[----:B--2---:R-:W-:-:S03]  /*1fac0*/  LEA.HI.X.SX32 R5, R29, R4, 0x1, P6 ;  /* 0x000000041d057211 */ /* 0x004fc600030f0eff */
[----:B------:R1:W-:Y:S04]  /*1fad0*/  STL [R1+0x1cc4], R6 ;  /* 0x001cc40601007387 */ /* 0x0003e80000100800 */
[----:B------:R2:W-:Y:S01]  /*1fae0*/  STL [R1+0x1c90], R5 ;  /* 0x001c900501007387 */ /* 0x0005e20000100800 */
[-C--:B0-----:R-:W-:Y:S02]  /*1faf0*/  LEA R7, P6, R24, R17.reuse, 0x1 ;  /* 0x0000001118077211 */ /* 0x081fe400078c08ff */
[-C--:B-1----:R-:W-:Y:S02]  /*1fb00*/  LEA.HI.X.SX32 R6, R3, R4.reuse, 0x1, P0 ;  /* 0x0000000403067211 */ /* 0x082fe400000f0eff */
[----:B------:R-:W-:Y:S02]  /*1fb10*/  LEA.HI.X.SX32 R3, R2, R4, 0x1, P1 ;  /* 0x0000000402037211 */ /* 0x000fe400008f0eff */
[-C--:B--2---:R-:W-:Y:S01]  /*1fb20*/  LEA R5, P0, R23, R17.reuse, 0x1 ;  /* 0x0000001117057211 */ /* 0x084fe200078008ff */
[----:B------:R-:W-:Y:S01]  /*1fb30*/  STL [R1+0x1cc8], R7 ;  /* 0x001cc80701007387 */ /* 0x000fe20000100800 */
[----:B------:R-:W-:-:S02]  /*1fb40*/  LEA R2, P1, R22, R17, 0x1 ;  /* 0x0000001116027211 */ /* 0x000fc400078208ff */
[----:B------:R-:W-:Y:S01]  /*1fb50*/  LEA.HI.X.SX32 R0, R0, R4, 0x1, P2 ;  /* 0x0000000400007211 */ /* 0x000fe200010f0eff */
[----:B------:R-:W-:Y:S04]  /*1fb60*/  STL [R1+0x1c98], R6 ;  /* 0x001c980601007387 */ /* 0x000fe80000100800 */
[----:B------:R-:W-:Y:S04]  /*1fb70*/  STL [R1+0x1ccc], R5 ;  /* 0x001ccc0501007387 */ /* 0x000fe80000100800 */
[----:B------:R0:W-:Y:S04]  /*1fb80*/  STL [R1+0x1ca0], R3 ;  /* 0x001ca00301007387 */ /* 0x0001e80000100800 */
[----:B------:R1:W-:Y:S04]  /*1fb90*/  STL [R1+0x1cd0], R2 ;  /* 0x001cd00201007387 */ /* 0x0003e80000100800 */
[----:B------:R2:W-:Y:S01]  /*1fba0*/  STL [R1+0x1ca8], R0 ;  /* 0x001ca80001007387 */ /* 0x0005e20000100800 */
[----:B0-----:R-:W-:-:S02]  /*1fbb0*/  LEA R3, P2, R20, R17, 0x1 ;  /* 0x0000001114037211 */ /* 0x001fc400078408ff */
[----:B-1----:R-:W-:-:S03]  /*1fbc0*/  LEA.HI.X.SX32 R2, R27, R4, 0x1, P3 ;  /* 0x000000041b027211 */ /* 0x002fc600018f0eff */
[----:B------:R0:W-:Y:S01]  /*1fbd0*/  STL [R1+0x1cd4], R3 ;  /* 0x001cd40301007387 */ /* 0x0001e20000100800 */
[----:B--2---:R-:W-:-:S03]  /*1fbe0*/  LEA R0, P3, R19, R17, 0x1 ;  /* 0x0000001113007211 */ /* 0x004fc600078608ff */
[----:B------:R5:W-:Y:S04]  /*1fbf0*/  STL [R1+0x1cb0], R2 ;  /* 0x001cb00201007387 */ /* 0x000be80000100800 */
[----:B------:R1:W-:Y:S01]  /*1fc00*/  STL [R1+0x1cd8], R0 ;  /* 0x001cd80001007387 */ /* 0x0003e20000100800 */
[----:B0-----:R-:W-:Y:S02]  /*1fc10*/  LEA.HI.X.SX32 R3, R26, R4, 0x1, P4 ;  /* 0x000000041a037211 */ /* 0x001fe400020f0eff */
[----:B-----5:R-:W-:-:S03]  /*1fc20*/  LEA R2, P4, R21, R17, 0x1 ;  /* 0x0000001115027211 */ /* 0x020fc600078808ff */
[----:B------:R0:W-:Y:S01]  /*1fc30*/  STL [R1+0x1cb8], R3 ;  /* 0x001cb80301007387 */ /* 0x0001e20000100800 */
[----:B-1----:R-:W-:-:S03]  /*1fc40*/  LEA.HI.X.SX32 R0, R25, R4, 0x1, P5 ;  /* 0x0000000419007211 */ /* 0x002fc600028f0eff */
[----:B------:R1:W-:Y:S04]  /*1fc50*/  STL [R1+0x1cdc], R2 ;  /* 0x001cdc0201007387 */ /* 0x0003e80000100800 */
[----:B------:R2:W-:Y:S01]  /*1fc60*/  STL [R1+0x1cc0], R0 ;  /* 0x001cc00001007387 */ /* 0x0005e20000100800 */
[----:B0-----:R-:W-:Y:S02]  /*1fc70*/  LEA R3, P5, R18, R17, 0x1 ;  /* 0x0000001112037211 */ /* 0x001fe400078a08ff */
[----:B-1----:R-:W-:-:S03]  /*1fc80*/  LEA.HI.X.SX32 R2, R24, R4, 0x1, P6 ;  /* 0x0000000418027211 */ /* 0x002fc600030f0eff */
[----:B------:R-:W-:Y:S01]  /*1fc90*/  STL [R1+0x15dc], R3 ;  /* 0x0015dc0301007387 */ /* 0x000fe20000100800 */
[----:B--2---:R-:W-:-:S03]  /*1fca0*/  LEA.HI.X.SX32 R0, R23, R4, 0x1, P0 ;  /* 0x0000000417007211 */ /* 0x004fc600000f0eff */
[----:B------:R0:W-:Y:S01]  /*1fcb0*/  STL [R1+0x15c8], R2 ;  /* 0x0015c80201007387 */ /* 0x0001e20000100800 */
[----:B------:R-:W-:Y:S01]  /*1fcc0*/  IMAD.MOV.U32 R28, RZ, RZ, c[0x0][0x188] ;  /* 0x00006200ff1c7624 */ /* 0x000fe200078e00ff */
[-C--:B------:R-:W-:Y:S02]  /*1fcd0*/  LEA.HI.X.SX32 R6, R20, R4.reuse, 0x1, P2 ;  /* 0x0000000414067211 */ /* 0x080fe400010f0eff */
[----:B------:R1:W-:Y:S01]  /*1fce0*/  STL [R1+0x15cc], R0 ;  /* 0x0015cc0001007387 */ /* 0x0003e20000100800 */
[----:B------:R-:W-:Y:S01]  /*1fcf0*/  IMAD R5, R28, 0x7f, RZ ;  /* 0x0000007f1c057824 */ /* 0x000fe200078e02ff */
[-C--:B0-----:R-:W-:Y:S02]  /*1fd00*/  LEA.HI.X.SX32 R2, R22, R4.reuse, 0x1, P1 ;  /* 0x0000000416027211 */ /* 0x081fe400008f0eff */
[----:B-1----:R-:W-:-:S03]  /*1fd10*/  LEA.HI.X.SX32 R0, R19, R4, 0x1, P3 ;  /* 0x0000000413007211 */ /* 0x002fc600018f0eff */
[----:B------:R0:W-:Y:S01]  /*1fd20*/  STL [R1+0x15d0], R2 ;  /* 0x0015d00201007387 */ /* 0x0001e20000100800 */
[----:B------:R-:W-:-:S03]  /*1fd30*/  LEA.HI.X.SX32 R12, R21, R4, 0x1, P4 ;  /* 0x00000004150c7211 */ /* 0x000fc600020f0eff */
[----:B------:R1:W-:Y:S04]  /*1fd40*/  STL [R1+0x15d4], R6 ;  /* 0x0015d40601007387 */ /* 0x0003e80000100800 */
[----:B------:R2:W-:Y:S01]  /*1fd50*/  STL [R1+0x15d8], R0 ;  /* 0x0015d80001007387 */ /* 0x0005e20000100800 */
[----:B0-----:R-:W-:-:S03]  /*1fd60*/  IMAD.WIDE R2, R5, 0x2, R10 ;  /* 0x0000000205027825 */ /* 0x001fc600078e020a */
[----:B------:R-:W-:Y:S01]  /*1fd70*/  STL [R1+0x15e0], R12 ;  /* 0x0015e00c01007387 */ /* 0x000fe20000100800 */
[----:B-1----:R-:W-:Y:S01]  /*1fd80*/  IMAD.WIDE R6, R5, 0x2, R8 ;  /* 0x0000000205067825 */ /* 0x002fe200078e0208 */
[----:B--2---:R-:W-:-:S03]  /*1fd90*/  LEA.HI.X.SX32 R0, R18, R4, 0x1, P5 ;  /* 0x0000000412007211 */ /* 0x004fc600028f0eff */
[----:B------:R-:W-:Y:S02]  /*1fda0*/  IMAD R5, R28, 0x7e, RZ ;  /* 0x0000007e1c057824 */ /* 0x000fe400078e02ff */
[----:B------:R-:W-:Y:S04]  /*1fdb0*/  STL [R1+0xdd4], R0 ;  /* 0x000dd40001007387 */ /* 0x000fe80000100800 */
[----:B------:R-:W-:Y:S04]  /*1fdc0*/  STL [R1+0xddc], R2 ;  /* 0x000ddc0201007387 */ /* 0x000fe80000100800 */
[----:B------:R0:W-:Y:S04]  /*1fdd0*/  STL [R1+0xdd8], R3 ;  /* 0x000dd80301007387 */ /* 0x0001e80000100800 */
[----:B------:R1:W-:Y:S01]  /*1fde0*/  STL [R1+0xde4], R6 ;  /* 0x000de40601007387 */ /* 0x0003e20000100800 */
[----:B0-----:R-:W-:-:S03]  /*1fdf0*/  IMAD.WIDE R2, R5, 0x2, R10 ;  /* 0x0000000205027825 */ /* 0x001fc600078e020a */
[----:B------:R-:W-:Y:S01]  /*1fe00*/  STL [R1+0xde0], R7 ;  /* 0x000de00701007387 */ /* 0x000fe20000100800 */
[----:B------:R-:W-:-:S03]  /*1fe10*/  IMAD.WIDE R4, R5, 0x2, R8 ;  /* 0x0000000205047825 */ /* 0x000fc600078e0208 */
[----:B------:R-:W-:Y:S01]  /*1fe20*/  STL [R1+0xdec], R2 ;  /* 0x000dec0201007387 */ /* 0x000fe20000100800 */
[----:B-1----:R-:W-:-:S03]  /*1fe30*/  IMAD R6, R28, 0x7d, RZ ;  /* 0x0000007d1c067824 */ /* 0x002fc600078e02ff */
[----:B------:R0:W-:Y:S01]  /*1fe40*/  STL [R1+0xde8], R3 ;  /* 0x000de80301007387 */ /* 0x0001e20000100800 */
[----:B------:R-:W-:-:S03]  /*1fe50*/  IMAD R0, R28, 0x7c, RZ ;  /* 0x0000007c1c007824 */ /* 0x000fc600078e02ff */
[----:B------:R-:W-:Y:S01]  /*1fe60*/  STL [R1+0xdf4], R4 ;  /* 0x000df40401007387 */ /* 0x000fe20000100800 */
[----:B0-----:R-:W-:-:S03]  /*1fe70*/  IMAD.WIDE R2, R6, 0x2, R10 ;  /* 0x0000000206027825 */ /* 0x001fc600078e020a */
[----:B------:R0:W-:Y:S01]  /*1fe80*/  STL [R1+0xdf0], R5 ;  /* 0x000df00501007387 */ /* 0x0001e20000100800 */
[----:B------:R-:W-:-:S03]  /*1fe90*/  IMAD.WIDE R6, R6, 0x2, R8 ;  /* 0x0000000206067825 */ /* 0x000fc600078e0208 */
[----:B------:R-:W-:Y:S04]  /*1fea0*/  STL [R1+0xdfc], R2 ;  /* 0x000dfc0201007387 */ /* 0x000fe80000100800 */
[----:B------:R1:W-:Y:S04]  /*1feb0*/  STL [R1+0xdf8], R3 ;  /* 0x000df80301007387 */ /* 0x0003e80000100800 */
[----:B------:R2:W-:Y:S01]  /*1fec0*/  STL [R1+0xe04], R6 ;  /* 0x000e040601007387 */ /* 0x0005e20000100800 */
[----:B0-----:R-:W-:-:S04]  /*1fed0*/  IMAD.WIDE R4, R0, 0x2, R8 ;  /* 0x0000000200047825 */ /* 0x001fc800078e0208 */
[----:B-1----:R-:W-:Y:S01]  /*1fee0*/  IMAD.WIDE R2, R0, 0x2, R10 ;  /* 0x0000000200027825 */ /* 0x002fe200078e020a */
[----:B------:R-:W-:Y:S03]  /*1fef0*/  STL [R1+0xe00], R7 ;  /* 0x000e000701007387 */ /* 0x000fe60000100800 */
[C---:B--2---:R-:W-:Y:S01]  /*1ff00*/  IMAD R6, R28.reuse, 0x7b, RZ ;  /* 0x0000007b1c067824 */ /* 0x044fe200078e02ff */
[----:B------:R-:W-:Y:S04]  /*1ff10*/  STL [R1+0xe0c], R2 ;  /* 0x000e0c0201007387 */ /* 0x000fe80000100800 */
        /* <DEDUP_REMOVED lines=407> */
[----:B------:R-:W-:-:S03]  /*21890*/  IMAD.SHL.U32 R0, R28, 0x40, RZ ;  /* 0x000000401c007824 */ /* 0x000fc600078e00ff */
        /* <DEDUP_REMOVED lines=439> */
[----:B------:R1:W-:Y:S01]  /*23410*/  STL [R1+0x1598], R3 ;  /* 0x0015980301007387 */ /* 0x0003e20000100800 */
[----:B0-----:R-:W-:-:S03]  /*23420*/  IMAD.WIDE R4, R0, 0x2, R8 ;  /* 0x0000000200047825 */ /* 0x001fc600078e0208 */
[----:B------:R-:W-:Y:S01]  /*23430*/  STL [R1+0x15a4], R6 ;  /* 0x0015a40601007387 */ /* 0x000fe20000100800 */
[----:B-1----:R-:W-:-:S03]  /*23440*/  IMAD.WIDE R2, R0, 0x2, R10 ;  /* 0x0000000200027825 */ /* 0x002fc600078e020a */
[----:B------:R0:W-:Y:S04]  /*23450*/  STL [R1+0x15a0], R7 ;  /* 0x0015a00701007387 */ /* 0x0001e80000100800 */
[----:B------:R-:W-:Y:S04]  /*23460*/  STL [R1+0x15ac], R2 ;  /* 0x0015ac0201007387 */ /* 0x000fe80000100800 */
[----:B------:R1:W-:Y:S01]  /*23470*/  STL [R1+0x15a8], R3 ;  /* 0x0015a80301007387 */ /* 0x0003e20000100800 */
[----:B0-----:R-:W-:-:S03]  /*23480*/  IMAD.WIDE R6, R28, 0x2, R10 ;  /* 0x000000021c067825 */ /* 0x001fc600078e020a */
[----:B------:R-:W-:Y:S04]  /*23490*/  STL [R1+0x15b4], R4 ;  /* 0x0015b40401007387 */ /* 0x000fe80000100800 */
[----:B------:R-:W-:Y:S01]  /*234a0*/  STL [R1+0x15b0], R5 ;  /* 0x0015b00501007387 */ /* 0x000fe20000100800 */
[----:B-1----:R-:W-:-:S03]  /*234b0*/  IMAD.WIDE R2, R28, 0x2, R8 ;  /* 0x000000021c027825 */ /* 0x002fc600078e0208 */
[----:B------:R-:W-:Y:S04]  /*234c0*/  STL [R1+0x15bc], R6 ;  /* 0x0015bc0601007387 */ /* 0x000fe80000100800 */
[----:B------:R-:W-:Y:S04]  /*234d0*/  STL [R1+0x15b8], R7 ;  /* 0x0015b80701007387 */ /* 0x000fe80000100800 */
[----:B------:R-:W-:Y:S04]  /*234e0*/  STL [R1+0x15c4], R2 ;  /* 0x0015c40201007387 */ /* 0x000fe80000100800 */
        /* <DEDUP_REMOVED lines=406> */
[----:B------:R-:W2:Y:S04]  /*24e50*/  S2R R9, SR_TID.X ;  /* 0x0000000000097919 */ /* 0x000ea80000002100 */
        /* <DEDUP_REMOVED lines=10> */
[C---:B--2---:R-:W-:Y:S01]  /*24f00*/  LOP3.LUT R8, R9.reuse, 0x7f, RZ, 0xc0, !PT ;  /* 0x0000007f09087812 */ /* 0x044fe200078ec0ff */
[----:B0-----:R-:W-:Y:S01]  /*24f10*/  IMAD.SHL.U32 R3, R9, 0x40, RZ ;  /* 0x0000004009037824 */ /* 0x001fe200078e00ff */
[----:B------:R-:W-:Y:S01]  /*24f20*/  ULDC UR4, c[0x0][0x18c] ;  /* 0x0000630000047ab9 */ /* 0x000fe20000000800 */
[----:B------:R-:W-:-:S02]  /*24f30*/  IMAD.SHL.U32 R2, R28, 0x80, RZ ;  /* 0x000000801c027824 */ /* 0x000fc400078e00ff */
[----:B------:R-:W-:Y:S01]  /*24f40*/  IMAD.SHL.U32 R4, R8, 0x2, RZ ;  /* 0x0000000208047824 */ /* 0x000fe200078e00ff */
[----:B------:R-:W-:Y:S02]  /*24f50*/  USHF.L.U32 UR4, UR4, 0x7, URZ ;  /* 0x0000000704047899 */ /* 0x000fe4000800063f */
[----:B------:R-:W2:Y:S04]  /*24f60*/  LDL.LU R8, [R1+0x494] ;  /* 0x0004940001087983 */ /* 0x000ea80000300800 */
[----:B------:R-:W3:Y:S01]  /*24f70*/  LDL.LU R28, [R1+0x498] ;  /* 0x00049800011c7983 */ /* 0x000ee20000300800 */
[----:B------:R-:W-:Y:S01]  /*24f80*/  LOP3.LUT R3, R3, 0x800, RZ, 0xc0, !PT ;  /* 0x0000080003037812 */ /* 0x000fe200078ec0ff */
[----:B------:R-:W-:Y:S01]  /*24f90*/  USHF.R.S32.HI UR5, URZ, 0x1f, UR4 ;  /* 0x0000001f3f057899 */ /* 0x000fe20008011404 */
[----:B------:R-:W-:Y:S01]  /*24fa0*/  SHF.R.S32.HI R0, RZ, 0x1f, R2 ;  /* 0x0000001fff007819 */ /* 0x000fe20000011402 */
[----:B------:R-:W-:Y:S02]  /*24fb0*/  USHF.L.U32 UR8, UR4, 0x1, URZ ;  /* 0x0000000104087899 */ /* 0x000fe4000800063f */
[----:B------:R3:W-:Y:S01]  /*24fc0*/  STL [R1+0x1de8], R3 ;  /* 0x001de80301007387 */ /* 0x0007e20000100800 */
[----:B------:R-:W-:Y:S01]  /*24fd0*/  SHF.L.U64.HI R0, R2, 0x1, R0 ;  /* 0x0000000102007819 */ /* 0x000fe20000010200 */
[----:B------:R-:W-:Y:S01]  /*24fe0*/  USHF.L.U64.HI UR5, UR4, 0x1, UR5 ;  /* 0x0000000104057899 */ /* 0x000fe20008010205 */
[----:B--2---:R-:W-:-:S02]  /*24ff0*/  SHF.R.S32.HI R5, RZ, 0x7, R8 ;  /* 0x00000007ff057819 */ /* 0x004fc40000011408 */
[----:B---3--:R-:W-:-:S03]  /*25000*/  LOP3.LUT R3, R28, R3, RZ, 0xfc, !PT ;  /* 0x000000031c037212 */ /* 0x008fc600078efcff */
[----:B------:R-:W-:Y:S04]  /*25010*/  STL [R1+0x1de4], R5 ;  /* 0x001de40501007387 */ /* 0x000fe80000100800 */
[----:B------:R-:W-:Y:S04]  /*25020*/  STL [R1+0x768], RZ ;  /* 0x000768ff01007387 */ /* 0x000fe80000100800 */
[----:B------:R-:W-:Y:S04]  /*25030*/  STL [R1+0x76c], RZ ;  /* 0x00076cff01007387 */ /* 0x000fe80000100800 */
[----:B------:R-:W-:Y:S04]  /*25040*/  STL [R1+0x2c0], RZ ;  /* 0x0002c0ff01007387 */ /* 0x000fe80000100800 */
        /* <DEDUP_REMOVED lines=72> */
[----:B------:R-:W3:Y:S01]  /*254d0*/  LDL R28, [R1+0x974] ;  /* 0x00097400011c7983 */ /* 0x000ee20000100800 */
[----:B------:R-:W-:-:S02]  /*254e0*/  LOP3.LUT R2, R4, 0x30, RZ, 0x3c, !PT ;  /* 0x0000003004027812 */ /* 0x000fc400078e3cff */
[C---:B------:R-:W-:Y:S01]  /*254f0*/  LOP3.LUT R2, R4.reuse, 0x60, RZ, 0x3c, !PT ;  /* 0x0000006004027812 */ /* 0x040fe200078e3cff */
[----:B------:R2:W-:Y:S01]  /*25500*/  STL [R1+0x870], RZ ;  /* 0x000870ff01007387 */ /* 0x0005e20000100800 */
[----:B0-----:R-:W-:Y:S02]  /*25510*/  LOP3.LUT R3, R3, 0x40, RZ, 0x3c, !PT ;  /* 0x0000004003037812 */ /* 0x001fe400078e3cff */
[C---:B------:R-:W-:Y:S01]  /*25520*/  LOP3.LUT R6, R4.reuse, 0x10, RZ, 0x3c, !PT ;  /* 0x0000001004067812 */ /* 0x040fe200078e3cff */
[----:B------:R2:W-:Y:S01]  /*25530*/  STL [R1+0x874], RZ ;  /* 0x000874ff01007387 */ /* 0x0005e20000100800 */
[C---:B------:R-:W-:Y:S02]  /*25540*/  LOP3.LUT R5, R4.reuse, 0x20, RZ, 0x3c, !PT ;  /* 0x0000002004057812 */ /* 0x040fe400078e3cff */
[C---:B------:R-:W-:Y:S01]  /*25550*/  LOP3.LUT R6, R4.reuse, 0x40, RZ, 0x3c, !PT ;  /* 0x0000004004067812 */ /* 0x040fe200078e3cff */
[----:B------:R2:W-:Y:S01]  /*25560*/  STL [R1+0x878], RZ ;  /* 0x000878ff01007387 */ /* 0x0005e20000100800 */
[----:B------:R-:W-:-:S02]  /*25570*/  LOP3.LUT R5, R4, 0x50, RZ, 0x3c, !PT ;  /* 0x0000005004057812 */ /* 0x000fc400078e3cff */
[----:B------:R-:W-:Y:S01]  /*25580*/  LOP3.LUT R4, R4, 0x70, RZ, 0x3c, !PT ;  /* 0x0000007004047812 */ /* 0x000fe200078e3cff */
        /* <DEDUP_REMOVED lines=21> */
[----:B---3--:R-:W-:-:S05]  /*256e0*/  LOP3.LUT R2, R28, 0x40, RZ, 0x3c, !PT ;  /* 0x000000401c027812 */ /* 0x008fca00078e3cff */
[----:B------:R2:W-:Y:S04]  /*256f0*/  STL [R1+0x1de0], R2 ;  /* 0x001de00201007387 */ /* 0x0005e80000100800 */
[----:B------:R2:W-:Y:S02]  /*25700*/  STL [R1+0x97c], R3 ;  /* 0x00097c0301007387 */ /* 0x0005e40000100800 */
.L_x_3:
[----:B------:R-:W3:Y:S01]  /*25710*/  LDL.64 R4, [R1+0xca0] ;  /* 0x000ca00001047983 */ /* 0x000ee20000100a00 */
[----:B0-2---:R-:W-:-:S03]  /*25720*/  IMAD.MOV.U32 R2, RZ, RZ, -0x80 ;  /* 0xffffff80ff027424 */ /* 0x005fc600078e00ff */
[----:B---3--:R0:W-:Y:S04]  /*25730*/  STL [R1+0x75b0], R5 ;  /* 0x0075b00501007387 */ /* 0x0081e80000100800 */
[----:B0-----:R-:W2:Y:S04]  /*25740*/  LDL R5, [R1+0xdd0] ;  /* 0x000dd00001057983 */ /* 0x001ea80000100800 */
        /* <DEDUP_REMOVED lines=74> */
[----:B------:R-:W-:Y:S01]  /*25bf0*/  STL [R1+0x7428], R15 ;  /* 0x0074280f01007387 */ /* 0x000fe20000100800 */
[----:B--2---:R-:W-:-:S03]  /*25c00*/  IMAD R2, R5, R2, c[0x0][0x180] ;  /* 0x0000600005027624 */ /* 0x004fc600078e0202 */
        /* <DEDUP_REMOVED lines=140> */
[----:B------:R-:W2:Y:S01]  /*264d0*/  LDL.LU R5, [R1+0x75b0] ;  /* 0x0075b00001057983 */ /* 0x000ea20000300800 */
[----:B------:R-:W-:-:S02]  /*264e0*/  ISETP.GT.AND P0, PT, R2, RZ, PT ;  /* 0x000000ff0200720c */ /* 0x000fc40003f04270 */
[----:B0-----:R-:W-:Y:S02]  /*264f0*/  PRMT R14, RZ, 0x7610, R14 ;  /* 0x00007610ff0e7816 */ /* 0x001fe4000000000e */
[----:B------:R-:W-:Y:S02]  /*26500*/  PRMT R15, RZ, 0x7610, R15 ;  /* 0x00007610ff0f7816 */ /* 0x000fe4000000000f */
[----:B------:R-:W-:-:S07]  /*26510*/  ISETP.GT.AND P1, PT, R2, 0x1, PT ;  /* 0x000000010200780c */ /* 0x000fce0003f24270 */
[----:B--2---:R-:W2:Y:S04]  /*26520*/  @P0 LDG.E.U16 R14, [R4.64] ;  /* 0x00000006040e0981 */ /* 0x004ea8000c1e1500 */
[----:B--2---:R0:W-:Y:S04]  /*26530*/  STL [R1+0x394], R14 ;  /* 0x0003940e01007387 */ /* 0x0041e80000100800 */
[----:B0-----:R-:W2:Y:S04]  /*26540*/  LDL.LU R14, [R1+0x75ac] ;  /* 0x0075ac00010e7983 */ /* 0x001ea80000300800 */
[----:B------:R-:W3:Y:S01]  /*26550*/  LDL.64 R4, [R1+0xc98] ;  /* 0x000c980001047983 */ /* 0x000ee20000100a00 */
[----:B------:R-:W-:-:S02]  /*26560*/  ISETP.GT.AND P2, PT, R2, 0x2, PT ;  /* 0x000000020200780c */ /* 0x000fc40003f44270 */
[----:B--2---:R-:W-:Y:S01]  /*26570*/  PRMT R14, RZ, 0x7610, R14 ;  /* 0x00007610ff0e7816 */ /* 0x004fe2000000000e */
[----:B---3--:R-:W2:Y:S04]  /*26580*/  @P0 LDG.E.U16 R15, [R4.64] ;  /* 0x00000006040f0981 */ /* 0x008ea8000c1e1500 */
[----:B--2---:R0:W-:Y:S04]  /*26590*/  STL [R1+0x390], R15 ;  /* 0x0003900f01007387 */ /* 0x0041e80000100800 */
[----:B0-----:R-:W2:Y:S04]  /*265a0*/  LDL.LU R15, [R1+0x75a8] ;  /* 0x0075a800010f7983 */ /* 0x001ea80000300800 */
[----:B------:R-:W3:Y:S04]  /*265b0*/  LDL R4, [R1+0x15c0] ;  /* 0x0015c00001047983 */ /* 0x000ee80000100800 */
[----:B------:R-:W3:Y:S01]  /*265c0*/  LDL R5, [R1+0x15c4] ;  /* 0x0015c40001057983 */ /* 0x000ee20000100800 */
[----:B--2---:R-:W-:-:S02]  /*265d0*/  PRMT R15, RZ, 0x7610, R15 ;  /* 0x00007610ff0f7816 */ /* 0x004fc4000000000f */
[----:B---3--:R-:W-:-:S04]  /*265e0*/  @P1 LOP3.LUT R5, R5, R4, RZ, 0x3c, !PT ;  /* 0x0000000405051212 */ /* 0x008fc800078e3cff */
[----:B------:R-:W-:-:S04]  /*265f0*/  @P1 LOP3.LUT R4, R5, R4, RZ, 0x3c, !PT ;  /* 0x0000000405041212 */ /* 0x000fc800078e3cff */
[----:B------:R-:W-:-:S05]  /*26600*/  @P1 LOP3.LUT R5, R5, R4, RZ, 0x3c, !PT ;  /* 0x0000000405051212 */ /* 0x000fca00078e3cff */
[----:B------:R-:W2:Y:S04]  /*26610*/  @P1 LDG.E.U16 R14, [R4.64] ;  /* 0x00000006040e1981 */ /* 0x000ea8000c1e1500 */
[----:B--2---:R0:W-:Y:S04]  /*26620*/  STL [R1+0x38c], R14 ;  /* 0x00038c0e01007387 */ /* 0x0041e80000100800 */
[----:B0-----:R-:W2:Y:S04]  /*26630*/  LDL.LU R14, [R1+0x75a4] ;  /* 0x0075a400010e7983 */ /* 0x001ea80000300800 */
[----:B------:R-:W3:Y:S04]  /*26640*/  LDL R4, [R1+0x15b8] ;  /* 0x0015b80001047983 */ /* 0x000ee80000100800 */
[----:B------:R-:W3:Y:S01]  /*26650*/  LDL R5, [R1+0x15bc] ;  /* 0x0015bc0001057983 */ /* 0x000ee20000100800 */
[----:B------:R-:W-:-:S02]  /*26660*/  ISETP.GT.AND P0, PT, R2, 0x3, PT ;  /* 0x000000030200780c */ /* 0x000fc40003f04270 */
[----:B--2---:R-:W-:Y:S02]  /*26670*/  PRMT R14, RZ, 0x7610, R14 ;  /* 0x00007610ff0e7816 */ /* 0x004fe4000000000e */
        /* <DEDUP_REMOVED lines=1232> */
[----:B------:R-:W3:Y:S02]  /*2b380*/  LDL R5, [R1+0x11ac] ;  /* 0x0011ac0001057983 */ /* 0x000ee40000100800 */
[----:B---3--:R-:W-:-:S04]  /*2b390*/  @P0 LOP3.LUT R5, R5, R4, RZ, 0x3c, !PT ;  /* 0x0000000405050212 */ /* 0x008fc800078e3cff */
[----:B------:R-:W-:-:S04]  /*2b3a0*/  @P0 LOP3.LUT R4, R5, R4, RZ, 0x3c, !PT ;  /* 0x0000000405040212 */ /* 0x000fc800078e3cff */
[----:B------:R-:W-:-:S05]  /*2b3b0*/  @P0 LOP3.LUT R5, R5, R4, RZ, 0x3c, !PT ;  /* 0x0000000405050212 */ /* 0x000fca00078e3cff */
[----:B------:R-:W3:Y:S04]  /*2b3c0*/  @P0 LDG.E.U16 R15, [R4.64] ;  /* 0x00000006040f0981 */ /* 0x000ee8000c1e1500 */
[----:B---3--:R0:W-:Y:S04]  /*2b3d0*/  STL [R1+0x104], R15 ;  /* 0x0001040f01007387 */ /* 0x0081e80000100800 */
[----:B0-----:R-:W3:Y:S04]  /*2b3e0*/  LDL.LU R15, [R1+0x7398] ;  /* 0x00739800010f7983 */ /* 0x001ee80000300800 */
[----:B------:R-:W4:Y:S04]  /*2b3f0*/  LDL R4, [R1+0x11a0] ;  /* 0x0011a00001047983 */ /* 0x000f280000100800 */
[----:B------:R-:W4:Y:S01]  /*2b400*/  LDL R5, [R1+0x11a4] ;  /* 0x0011a40001057983 */ /* 0x000f220000100800 */
[----:B---3--:R-:W-:-:S02]  /*2b410*/  PRMT R15, RZ, 0x7610, R15 ;  /* 0x00007610ff0f7816 */ /* 0x008fc4000000000f */
[----:B----4-:R-:W-:-:S04]  /*2b420*/  @P1 LOP3.LUT R5, R5, R4, RZ, 0x3c, !PT ;  /* 0x0000000405051212 */ /* 0x010fc800078e3cff */
[----:B------:R-:W-:-:S04]  /*2b430*/  @P1 LOP3.LUT R4, R5, R4, RZ, 0x3c, !PT ;  /* 0x0000000405041212 */ /* 0x000fc800078e3cff */
[----:B------:R-:W-:-:S05]  /*2b440*/  @P1 LOP3.LUT R5, R5, R4, RZ, 0x3c, !PT ;  /* 0x0000000405051212 */ /* 0x000fca00078e3cff */
[----:B------:R-:W3:Y:S04]  /*2b450*/  @P1 LDG.E.U16 R15, [R4.64] ;  /* 0x00000006040f1981 */ /* 0x000ee8000c1e1500 */
[----:B---3--:R0:W-:Y:S04]  /*2b460*/  STL [R1+0x100], R15 ;  /* 0x0001000f01007387 */ /* 0x0081e80000100800 */
[----:B0-----:R-:W3:Y:S04]  /*2b470*/  LDL.LU R15, [R1+0x7394] ;  /* 0x00739400010f7983 */ /* 0x001ee80000300800 */
[----:B------:R-:W4:Y:S04]  /*2b480*/  LDL R4, [R1+0x1198] ;  /* 0x0011980001047983 */ /* 0x000f280000100800 */
[----:B------:R-:W4:Y:S01]  /*2b490*/  LDL R5, [R1+0x119c] ;  /* 0x00119c0001057983 */ /* 0x000f220000100800 */
[----:B------:R-:W-:-:S02]  /*2b4a0*/  ISETP.GT.AND P0, PT, R2, 0x44, PT ;  /* 0x000000440200780c */ /* 0x000fc40003f04270 */
[----:B---3--:R-:W-:Y:S02]  /*2b4b0*/  PRMT R15, RZ, 0x7610, R15 ;  /* 0x00007610ff0f7816 */ /* 0x008fe4000000000f */
        /* <DEDUP_REMOVED lines=204> */
[----:B0-----:R-:W3:Y:S01]  /*2c180*/  LDL.LU R15, [R1+0x733c] ;  /* 0x00733c00010f7983 */ /* 0x001ee20000300800 */
[----:B------:R-:W4:Y:S02]  /*2c190*/  LDL R4, [R1+0x10e8] ;  /* 0x0010e80001047983 */ /* 0x000f240000100800 */
        /* <DEDUP_REMOVED lines=315> */
[----:B--2---:R-:W-:-:S02]  /*2d550*/  PRMT R14, RZ, 0x7610, R14 ;  /* 0x00007610ff0e7816 */ /* 0x004fc4000000000e */
[----:B----4-:R-:W-:-:S04]  /*2d560*/  @P1 LOP3.LUT R5, R5, R4, RZ, 0x3c, !PT ;  /* 0x0000000405051212 */ /* 0x010fc800078e3cff */
[----:B------:R-:W-:-:S04]  /*2d570*/  @P1 LOP3.LUT R4, R5, R4, RZ, 0x3c, !PT ;  /* 0x0000000405041212 */ /* 0x000fc800078e3cff */
[----:B------:R-:W-:-:S05]  /*2d580*/  @P1 LOP3.LUT R5, R5, R4, RZ, 0x3c, !PT ;  /* 0x0000000405051212 */ /* 0x000fca00078e3cff */
[----:B------:R-:W2:Y:S04]  /*2d590*/  @P1 LDG.E.U16 R14, [R4.64] ;  /* 0x00000006040e1981 */ /* 0x000ea8000c1e1500 */
[----:B--2---:R0:W-:Y:S04]  /*2d5a0*/  STL [R1+0x3a0], R14 ;  /* 0x0003a00e01007387 */ /* 0x0041e80000100800 */
[----:B0-----:R-:W2:Y:S01]  /*2d5b0*/  LDL.LU R14, [R1+0x72b4] ;  /* 0x0072b400010e7983 */ /* 0x001ea20000300800 */
[----:B------:R-:W4:Y:S02]  /*2d5c0*/  LDL R4, [R1+0xfd8] ;  /* 0x000fd80001047983 */ /* 0x000f240000100800 */
[----:B------:R-:W4:Y:S01]  /*2d5d0*/  LDL R5, [R1+0xfdc] ;  /* 0x000fdc0001057983 */ /* 0x000f220000100800 */
[----:B------:R-:W-:-:S02]  /*2d5e0*/  PRMT R29, RZ, 0x7610, R29 ;  /* 0x00007610ff1d7816 */ /* 0x000fc4000000001d */
[----:B------:R-:W-:Y:S02]  /*2d5f0*/  ISETP.GT.AND P0, PT, R2, 0x60, PT ;  /* 0x000000600200780c */ /* 0x000fe40003f04270 */
[----:B----4-:R-:W-:-:S04]  /*2d600*/  @P1 LOP3.LUT R5, R5, R4, RZ, 0x3c, !PT ;  /* 0x0000000405051212 */ /* 0x010fc800078e3cff */
[----:B------:R-:W-:-:S04]  /*2d610*/  @P1 LOP3.LUT R4, R5, R4, RZ, 0x3c, !PT ;  /* 0x0000000405041212 */ /* 0x000fc800078e3cff */
[----:B------:R-:W-:-:S05]  /*2d620*/  @P1 LOP3.LUT R5, R5, R4, RZ, 0x3c, !PT ;  /* 0x0000000405051212 */ /* 0x000fca00078e3cff */
[----:B------:R-:W4:Y:S04]  /*2d630*/  @P1 LDG.E.U16 R29, [R4.64] ;  /* 0x00000006041d1981 */ /* 0x000f28000c1e1500 */
[----:B----4-:R0:W-:Y:S04]  /*2d640*/  STL [R1+0x39c], R29 ;  /* 0x00039c1d01007387 */ /* 0x0101e80000100800 */
[----:B0-----:R-:W4:Y:S01]  /*2d650*/  LDL.LU R29, [R1+0x72b0] ;  /* 0x0072b000011d7983 */ /* 0x001f220000300800 */
[----:B------:R-:W2:Y:S02]  /*2d660*/  LDL R4, [R1+0xfd0] ;  /* 0x000fd00001047983 */ /* 0x000ea40000100800 */
[----:B------:R-:W2:Y:S01]  /*2d670*/  LDL R5, [R1+0xfd4] ;  /* 0x000fd40001057983 */ /* 0x000ea20000100800 */
[----:B------:R-:W-:-:S02]  /*2d680*/  PRMT R28, RZ, 0x7610, R28 ;  /* 0x00007610ff1c7816 */ /* 0x000fc4000000001c */
[----:B--2---:R-:W-:-:S04]  /*2d690*/  @P0 LOP3.LUT R5, R5, R4, RZ, 0x3c, !PT ;  /* 0x0000000405050212 */ /* 0x004fc800078e3cff */
[----:B------:R-:W-:-:S04]  /*2d6a0*/  @P0 LOP3.LUT R4, R5, R4, RZ, 0x3c, !PT ;  /* 0x0000000405040212 */ /* 0x000fc800078e3cff */
[----:B------:R-:W-:-:S05]  /*2d6b0*/  @P0 LOP3.LUT R5, R5, R4, RZ, 0x3c, !PT ;  /* 0x0000000405050212 */ /* 0x000fca00078e3cff */
[----:B------:R-:W2:Y:S04]  /*2d6c0*/  @P0 LDG.E.U16 R28, [R4.64] ;  /* 0x00000006041c0981 */ /* 0x000ea8000c1e1500 */
[----:B--2---:R0:W-:Y:S04]  /*2d6d0*/  STL [R1+0x58], R28 ;  /* 0x0000581c01007387 */ /* 0x0041e80000100800 */
[----:B0-----:R-:W2:Y:S01]  /*2d6e0*/  LDL.LU R28, [R1+0x72ac] ;  /* 0x0072ac00011c7983 */ /* 0x001ea20000300800 */
[----:B------:R-:W2:Y:S02]  /*2d6f0*/  LDL R4, [R1+0xfc8] ;  /* 0x000fc80001047983 */ /* 0x000ea40000100800 */
[----:B------:R-:W2:Y:S01]  /*2d700*/  LDL R5, [R1+0xfcc] ;  /* 0x000fcc0001057983 */ /* 0x000ea20000100800 */
[----:B------:R-:W-:-:S02]  /*2d710*/  PRMT R16, RZ, 0x7610, R16 ;  /* 0x00007610ff107816 */ /* 0x000fc40000000010 */
[----:B------:R-:W-:Y:S02]  /*2d720*/  ISETP.GT.AND P1, PT, R2, 0x61, PT ;  /* 0x000000610200780c */ /* 0x000fe40003f24270 */
        /* <DEDUP_REMOVED lines=151> */
[----:B---3--:R-:W-:-:S02]  /*2e0a0*/  PRMT R15, RZ, 0x7610, R15 ;  /* 0x00007610ff0f7816 */ /* 0x008fc4000000000f */
[----:B--2---:R-:W-:-:S04]  /*2e0b0*/  @P1 LOP3.LUT R5, R5, R4, RZ, 0x3c, !PT ;  /* 0x0000000405051212 */ /* 0x004fc800078e3cff */
[----:B------:R-:W-:-:S04]  /*2e0c0*/  @P1 LOP3.LUT R4, R5, R4, RZ, 0x3c, !PT ;  /* 0x0000000405041212 */ /* 0x000fc800078e3cff */
[----:B------:R-:W-:-:S05]  /*2e0d0*/  @P1 LOP3.LUT R5, R5, R4, RZ, 0x3c, !PT ;  /* 0x0000000405051212 */ /* 0x000fca00078e3cff */
[----:B------:R0:W2:Y:S04]  /*2e0e0*/  @P1 LDG.E.U16 R15, [R4.64] ;  /* 0x00000006040f1981 */ /* 0x0000a8000c1e1500 */
[----:B0-----:R-:W3:Y:S04]  /*2e0f0*/  LDL R4, [R1+0xf28] ;  /* 0x000f280001047983 */ /* 0x001ee80000100800 */
[----:B------:R-:W3:Y:S01]  /*2e100*/  LDL R5, [R1+0xf2c] ;  /* 0x000f2c0001057983 */ /* 0x000ee20000100800 */
[----:B------:R-:W-:-:S03]  /*2e110*/  PRMT R19, RZ, 0x7610, R19 ;  /* 0x00007610ff137816 */ /* 0x000fc60000000013 */
[----:B--2---:R0:W-:Y:S04]  /*2e120*/  STL [R1+0x18], R15 ;  /* 0x0000180f01007387 */ /* 0x0041e80000100800 */
[----:B0-----:R-:W2:Y:S01]  /*2e130*/  LDL R15, [R1+0xf0c] ;  /* 0x000f0c00010f7983 */ /* 0x001ea20000100800 */
[-C--:B---3--:R-:W-:Y:S02]  /*2e140*/  @P1 LOP3.LUT R5, R5, R4.reuse, RZ, 0x3c, !PT ;  /* 0x0000000405051212 */ /* 0x088fe400078e3cff */
[----:B------:R-:W-:Y:S02]  /*2e150*/  ISETP.GT.AND P2, PT, R2, 0x6b, PT ;  /* 0x0000006b0200780c */ /* 0x000fe40003f44270 */
[----:B------:R-:W-:-:S04]  /*2e160*/  @P1 LOP3.LUT R4, R5, R4, RZ, 0x3c, !PT ;  /* 0x0000000405041212 */ /* 0x000fc800078e3cff */
[----:B------:R-:W-:-:S05]  /*2e170*/  @P1 LOP3.LUT R5, R5, R4, RZ, 0x3c, !PT ;  /* 0x0000000405051212 */ /* 0x000fca00078e3cff */
[----:B------:R-:W3:Y:S04]  /*2e180*/  @P1 LDG.E.U16 R19, [R4.64] ;  /* 0x0000000604131981 */ /* 0x000ee8000c1e1500 */
[----:B---3--:R0:W-:Y:S04]  /*2e190*/  STL [R1+0x14], R19 ;  /* 0x0000141301007387 */ /* 0x0081e80000100800 */
[----:B0-----:R-:W3:Y:S01]  /*2e1a0*/  LDL.LU R19, [R1+0x7268] ;  /* 0x0072680001137983 */ /* 0x001ee20000300800 */
        /* <DEDUP_REMOVED lines=25> */
[----:B------:R-:W2:Y:S01]  /*2e340*/  @P1 LDG.E.U16 R17, [R4.64] ;  /* 0x0000000604111981 */ /* 0x000ea2000c1e1500 */
[----:B------:R-:W-:-:S03]  /*2e350*/  PRMT R14, RZ, 0x7610, R14 ;  /* 0x00007610ff0e7816 */ /* 0x000fc6000000000e */
[----:B--2---:R0:W-:Y:S04]  /*2e360*/  STL [R1+0x8], R17 ;  /* 0x0000081101007387 */ /* 0x0041e80000100800 */
[----:B0-----:R-:W2:Y:S01]  /*2e370*/  LDL.LU R17, [R1+0x725c] ;  /* 0x00725c0001117983 */ /* 0x001ea20000300800 */
[----:B------:R-:W2:Y:S02]  /*2e380*/  LDL R5, [R1+0xf08] ;  /* 0x000f080001057983 */ /* 0x000ea40000100800 */
[----:B------:R-:W-:Y:S01]  /*2e390*/  @P1 IMAD.MOV.U32 R4, RZ, RZ, R15 ;  /* 0x000000ffff041224 */ /* 0x000fe200078e000f */
[----:B------:R-:W-:Y:S02]  /*2e3a0*/  ISETP.GT.AND P2, PT, R2, 0x70, PT ;  /* 0x000000700200780c */ /* 0x000fe40003f44270 */
[----:B----4-:R-:W-:Y:S01]  /*2e3b0*/  PRMT R29, RZ, 0x7610, R29 ;  /* 0x00007610ff1d7816 */ /* 0x010fe2000000001d */
[----:B------:R-:W4:Y:S04]  /*2e3c0*/  LDL R15, [R1+0xe48] ;  /* 0x000e4800010f7983 */ /* 0x000f280000100800 */
[----:B--2---:R0:W2:Y:S04]  /*2e3d0*/  @P1 LDG.E.U16 R14, [R4.64] ;  /* 0x00000006040e1981 */ /* 0x0040a8000c1e1500 */
[----:B0-----:R-:W2:Y:S04]  /*2e3e0*/  LDL R4, [R1+0xed0] ;  /* 0x000ed00001047983 */ /* 0x001ea80000100800 */
[----:B------:R-:W2:Y:S02]  /*2e3f0*/  LDL R5, [R1+0xed4] ;  /* 0x000ed40001057983 */ /* 0x000ea40000100800 */
[----:B--2---:R-:W-:-:S04]  /*2e400*/  @P2 LOP3.LUT R5, R5, R4, RZ, 0x3c, !PT ;  /* 0x0000000405052212 */ /* 0x004fc800078e3cff */
[----:B------:R-:W-:-:S04]  /*2e410*/  @P2 LOP3.LUT R4, R5, R4, RZ, 0x3c, !PT ;  /* 0x0000000405042212 */ /* 0x000fc800078e3cff */
[----:B------:R-:W-:Y:S01]  /*2e420*/  @P2 LOP3.LUT R5, R5, R4, RZ, 0x3c, !PT ;  /* 0x0000000405052212 */ /* 0x000fe200078e3cff */
[----:B------:R0:W-:Y:S04]  /*2e430*/  STL [R1+0x4], R14 ;  /* 0x0000040e01007387 */ /* 0x0001e80000100800 */
[----:B------:R2:W3:Y:S01]  /*2e440*/  @P2 LDG.E.U16 R29, [R4.64] ;  /* 0x00000006041d2981 */ /* 0x0004e2000c1e1500 */
[----:B------:R-:W-:-:S03]  /*2e450*/  PRMT R28, RZ, 0x7610, R28 ;  /* 0x00007610ff1c7816 */ /* 0x000fc6000000001c */
[----:B0-----:R-:W3:Y:S04]  /*2e460*/  LDL R14, [R1+0xe4c] ;  /* 0x000e4c00010e7983 */ /* 0x001ee80000100800 */
[----:B--2---:R-:W2:Y:S04]  /*2e470*/  LDL R4, [R1+0xec8] ;  /* 0x000ec80001047983 */ /* 0x004ea80000100800 */
[----:B------:R-:W2:Y:S02]  /*2e480*/  LDL R5, [R1+0xecc] ;  /* 0x000ecc0001057983 */ /* 0x000ea40000100800 */
[----:B--2---:R-:W-:-:S04]  /*2e490*/  @P2 LOP3.LUT R5, R5, R4, RZ, 0x3c, !PT ;  /* 0x0000000405052212 */ /* 0x004fc800078e3cff */
[----:B------:R-:W-:-:S04]  /*2e4a0*/  @P2 LOP3.LUT R4, R5, R4, RZ, 0x3c, !PT ;  /* 0x0000000405042212 */ /* 0x000fc800078e3cff */
[----:B------:R-:W-:Y:S01]  /*2e4b0*/  @P2 LOP3.LUT R5, R5, R4, RZ, 0x3c, !PT ;  /* 0x0000000405052212 */ /* 0x000fe200078e3cff */
[----:B---3--:R0:W-:Y:S04]  /*2e4c0*/  STL [R1+0x7248], R29 ;  /* 0x0072481d01007387 */ /* 0x0081e80000100800 */
[----:B------:R2:W3:Y:S01]  /*2e4d0*/  @P2 LDG.E.U16 R28, [R4.64] ;  /* 0x00000006041c2981 */ /* 0x0004e2000c1e1500 */
[----:B------:R-:W-:Y:S02]  /*2e4e0*/  ISETP.GT.AND P3, PT, R2, 0x78, PT ;  /* 0x000000780200780c */ /* 0x000fe40003f64270 */
[----:B------:R-:W-:Y:S02]  /*2e4f0*/  PRMT R16, RZ, 0x7610, R16 ;  /* 0x00007610ff107816 */ /* 0x000fe40000000010 */
[----:B------:R-:W-:Y:S01]  /*2e500*/  PRMT R13, RZ, 0x7610, R13 ;  /* 0x00007610ff0d7816 */ /* 0x000fe2000000000d */
[----:B0-----:R-:W3:Y:S04]  /*2e510*/  LDL R29, [R1+0xec4] ;  /* 0x000ec400011d7983 */ /* 0x001ee80000100800 */
[----:B--2---:R-:W2:Y:S04]  /*2e520*/  LDL R4, [R1+0xe50] ;  /* 0x000e500001047983 */ /* 0x004ea80000100800 */
[----:B------:R-:W2:Y:S02]  /*2e530*/  LDL R5, [R1+0xe54] ;  /* 0x000e540001057983 */ /* 0x000ea40000100800 */
[----:B--2---:R-:W-:-:S04]  /*2e540*/  @P3 LOP3.LUT R5, R5, R4, RZ, 0x3c, !PT ;  /* 0x0000000405053212 */ /* 0x004fc800078e3cff */
[----:B------:R-:W-:-:S04]  /*2e550*/  @P3 LOP3.LUT R4, R5, R4, RZ, 0x3c, !PT ;  /* 0x0000000405043212 */ /* 0x000fc800078e3cff */
[----:B------:R-:W-:-:S05]  /*2e560*/  @P3 LOP3.LUT R5, R5, R4, RZ, 0x3c, !PT ;  /* 0x0000000405053212 */ /* 0x000fca00078e3cff */
[----:B------:R0:W2:Y:S04]  /*2e570*/  @P3 LDG.E.U16 R16, [R4.64] ;  /* 0x0000000604103981 */ /* 0x0000a8000c1e1500 */
[----:B---3--:R3:W-:Y:S01]  /*2e580*/  STL [R1+0x724c], R28 ;  /* 0x00724c1c01007387 */ /* 0x0087e20000100800 */
[----:B0-----:R-:W-:Y:S02]  /*2e590*/  @P3 IMAD.MOV.U32 R4, RZ, RZ, R14 ;  /* 0x000000ffff043224 */ /* 0x001fe400078e000e */
[----:B----4-:R-:W-:Y:S01]  /*2e5a0*/  @P3 IMAD.MOV.U32 R5, RZ, RZ, R15 ;  /* 0x000000ffff053224 */ /* 0x010fe200078e000f */
[----:B---3--:R-:W3:Y:S04]  /*2e5b0*/  LDL R28, [R1+0xec0] ;  /* 0x000ec000011c7983 */ /* 0x008ee80000100800 */
[----:B------:R0:W4:Y:S04]  /*2e5c0*/  @P3 LDG.E.U16 R13, [R4.64] ;  /* 0x00000006040d3981 */ /* 0x000128000c1e1500 */
[----:B--2---:R-:W-:Y:S01]  /*2e5d0*/  STL [R1+0x7250], R16 ;  /* 0x0072501001007387 */ /* 0x004fe20000100800 */
[----:B0-----:R-:W2:Y:S02]  /*2e5e0*/  LDL R4, [R1+0xf00] ;  /* 0x000f000001047983 */ /* 0x001ea40000100800 */
[----:B------:R-:W2:Y:S01]  /*2e5f0*/  LDL R5, [R1+0xf04] ;  /* 0x000f040001057983 */ /* 0x000ea20000100800 */
[----:B------:R-:W-:-:S02]  /*2e600*/  ISETP.GT.AND P1, PT, R2, 0x6d, PT ;  /* 0x0000006d0200780c */ /* 0x000fc40003f24270 */
[----:B------:R-:W-:Y:S02]  /*2e610*/  ISETP.GT.AND P2, PT, R2, 0x71, PT ;  /* 0x000000710200780c */ /* 0x000fe40003f44270 */
[----:B------:R-:W-:Y:S02]  /*2e620*/  PRMT R3, RZ, 0x7610, R3 ;  /* 0x00007610ff037816 */ /* 0x000fe40000000003 */
[----:B------:R-:W-:Y:S01]  /*2e630*/  PRMT R27, RZ, 0x7610, R27 ;  /* 0x00007610ff1b7816 */ /* 0x000fe2000000001b */
[----:B------:R-:W3:Y:S04]  /*2e640*/  LDL R15, [R1+0xeb8] ;  /* 0x000eb800010f7983 */ /* 0x000ee80000100800 */
[----:B------:R-:W3:Y:S02]  /*2e650*/  LDL R14, [R1+0xebc] ;  /* 0x000ebc00010e7983 */ /* 0x000ee40000100800 */
[----:B--2---:R-:W-:-:S04]  /*2e660*/  @P1 LOP3.LUT R5, R5, R4, RZ, 0x3c, !PT ;  /* 0x0000000405051212 */ /* 0x004fc800078e3cff */
[----:B------:R-:W-:-:S04]  /*2e670*/  @P1 LOP3.LUT R4, R5, R4, RZ, 0x3c, !PT ;  /* 0x0000000405041212 */ /* 0x000fc800078e3cff */
[----:B------:R-:W-:-:S05]  /*2e680*/  @P1 LOP3.LUT R5, R5, R4, RZ, 0x3c, !PT ;  /* 0x0000000405051212 */ /* 0x000fca00078e3cff */
[----:B------:R0:W2:Y:S02]  /*2e690*/  @P1 LDG.E.U16 R3, [R4.64] ;  /* 0x0000000604031981 */ /* 0x0000a4000c1e1500 */
[----:B0-----:R-:W-:Y:S02]  /*2e6a0*/  @P2 IMAD.MOV.U32 R4, RZ, RZ, R29 ;  /* 0x000000ffff042224 */ /* 0x001fe400078e001d */
[----:B---3--:R-:W-:-:S05]  /*2e6b0*/  @P2 IMAD.MOV.U32 R5, RZ, RZ, R28 ;  /* 0x000000ffff052224 */ /* 0x008fca00078e001c */
[----:B------:R0:W3:Y:S04]  /*2e6c0*/  @P2 LDG.E.U16 R27, [R4.64] ;  /* 0x00000006041b2981 */ /* 0x0000e8000c1e1500 */
[----:B----4-:R4:W-:Y:S01]  /*2e6d0*/  STL [R1+0x7254], R13 ;  /* 0x0072540d01007387 */ /* 0x0109e20000100800 */
[----:B------:R-:W-:Y:S01]  /*2e6e0*/  PRMT R26, RZ, 0x7610, R26 ;  /* 0x00007610ff1a7816 */ /* 0x000fe2000000001a */
[----:B0-----:R-:W-:Y:S02]  /*2e6f0*/  @P2 IMAD.MOV.U32 R4, RZ, RZ, R14 ;  /* 0x000000ffff042224 */ /* 0x001fe400078e000e */
[----:B----4-:R-:W4:Y:S01]  /*2e700*/  LDL R13, [R1+0xe44] ;  /* 0x000e4400010d7983 */ /* 0x010f220000100800 */
[----:B------:R-:W-:-:S05]  /*2e710*/  @P2 IMAD.MOV.U32 R5, RZ, RZ, R15 ;  /* 0x000000ffff052224 */ /* 0x000fca00078e000f */
[----:B------:R-:W4:Y:S04]  /*2e720*/  @P2 LDG.E.U16 R26, [R4.64] ;  /* 0x00000006041a2981 */ /* 0x000f28000c1e1500 */
[----:B--2---:R0:W-:Y:S04]  /*2e730*/  STL [R1], R3 ;  /* 0x0000000301007387 */ /* 0x0041e80000100800 */
[----:B0-----:R-:W2:Y:S01]  /*2e740*/  LDL.LU R3, [R1+0x7258] ;  /* 0x0072580001037983 */ /* 0x001ea20000300800 */
[----:B------:R-:W2:Y:S02]  /*2e750*/  LDL R29, [R1+0xe38] ;  /* 0x000e3800011d7983 */ /* 0x000ea40000100800 */
[----:B------:R-:W2:Y:S01]  /*2e760*/  LDL R28, [R1+0xe3c] ;  /* 0x000e3c00011c7983 */ /* 0x000ea20000100800 */
[----:B---3--:R0:W-:Y:S01]  /*2e770*/  STL [R1+0x7234], R27 ;  /* 0x0072341b01007387 */ /* 0x0081e20000100800 */
[----:B------:R-:W3:Y:S02]  /*2e780*/  LDL R15, [R1+0xeb0] ;  /* 0x000eb000010f7983 */ /* 0x000ee40000100800 */
[----:B------:R-:W2:Y:S01]  /*2e790*/  LDL R14, [R1+0xeb4] ;  /* 0x000eb400010e7983 */ /* 0x000ea20000100800 */
[----:B0-----:R-:W2:Y:S01]  /*2e7a0*/  LDL R27, [R1+0xe40] ;  /* 0x000e4000011b7983 */ /* 0x001ea20000100800 */
[----:B------:R-:W-:-:S02]  /*2e7b0*/  ISETP.GT.AND P3, PT, R2, 0x79, PT ;  /* 0x000000790200780c */ /* 0x000fc40003f64270 */
[----:B------:R-:W-:Y:S01]  /*2e7c0*/  PRMT R12, RZ, 0x7610, R12 ;  /* 0x00007610ff0c7816 */ /* 0x000fe2000000000c */
[----:B----4-:R0:W-:Y:S10]  /*2e7d0*/  STL [R1+0x7238], R26 ;  /* 0x0072381a01007387 */ /* 0x0101f40000100800 */
[----:B------:R-:W-:-:S02]  /*2e7e0*/  @P3 IMAD.MOV.U32 R4, RZ, RZ, R13 ;  /* 0x000000ffff043224 */ /* 0x000fc400078e000d */
[----:B------:R-:W4:Y:S04]  /*2e7f0*/  LDL R13, [R1+0xeac] ;  /* 0x000eac00010d7983 */ /* 0x000f280000100800 */
[----:B0-----:R-:W3:Y:S01]  /*2e800*/  LDL R26, [R1+0xea8] ;  /* 0x000ea800011a7983 */ /* 0x001ee20000100800 */
[----:B------:R-:W-:Y:S02]  /*2e810*/  ISETP.GT.AND P2, PT, R2, 0x72, PT ;  /* 0x000000720200780c */ /* 0x000fe40003f44270 */
[----:B------:R-:W-:Y:S02]  /*2e820*/  PRMT R11, RZ, 0x7610, R11 ;  /* 0x00007610ff0b7816 */ /* 0x000fe4000000000b */
[----:B------:R-:W-:Y:S01]  /*2e830*/  PRMT R25, RZ, 0x7610, R25 ;  /* 0x00007610ff197816 */ /* 0x000fe20000000019 */
[----:B--2---:R-:W-:-:S05]  /*2e840*/  @P3 IMAD.MOV.U32 R5, RZ, RZ, R27 ;  /* 0x000000ffff053224 */ /* 0x004fca00078e001b */
[----:B------:R0:W2:Y:S02]  /*2e850*/  @P3 LDG.E.U16 R12, [R4.64] ;  /* 0x00000006040c3981 */ /* 0x0000a4000c1e1500 */
[----:B0-----:R-:W-:Y:S02]  /*2e860*/  @P3 IMAD.MOV.U32 R4, RZ, RZ, R28 ;  /* 0x000000ffff043224 */ /* 0x001fe400078e001c */
[----:B------:R-:W-:-:S05]  /*2e870*/  @P3 IMAD.MOV.U32 R5, RZ, RZ, R29 ;  /* 0x000000ffff053224 */ /* 0x000fca00078e001d */
[----:B------:R0:W2:Y:S02]  /*2e880*/  @P3 LDG.E.U16 R11, [R4.64] ;  /* 0x00000006040b3981 */ /* 0x0000a4000c1e1500 */
[----:B0-----:R-:W-:Y:S02]  /*2e890*/  @P2 IMAD.MOV.U32 R4, RZ, RZ, R14 ;  /* 0x000000ffff042224 */ /* 0x001fe400078e000e */
[----:B---3--:R-:W-:-:S05]  /*2e8a0*/  @P2 IMAD.MOV.U32 R5, RZ, RZ, R15 ;  /* 0x000000ffff052224 */ /* 0x008fca00078e000f */
[----:B------:R4:W3:Y:S01]  /*2e8b0*/  @P2 LDG.E.U16 R25, [R4.64] ;  /* 0x0000000604192981 */ /* 0x0008e2000c1e1500 */
[----:B------:R-:W-:Y:S01]  /*2e8c0*/  PRMT R23, RZ, 0x7610, R23 ;  /* 0x00007610ff177816 */ /* 0x000fe20000000017 */
[----:B----4-:R-:W-:Y:S02]  /*2e8d0*/  @P2 IMAD.MOV.U32 R4, RZ, RZ, R13 ;  /* 0x000000ffff042224 */ /* 0x010fe400078e000d */
[----:B------:R-:W-:-:S05]  /*2e8e0*/  @P2 IMAD.MOV.U32 R5, RZ, RZ, R26 ;  /* 0x000000ffff052224 */ /* 0x000fca00078e001a */
[----:B------:R-:W4:Y:S04]  /*2e8f0*/  @P2 LDG.E.U16 R23, [R4.64] ;  /* 0x0000000604172981 */ /* 0x000f28000c1e1500 */
[----:B--2---:R-:W-:Y:S01]  /*2e900*/  STL [R1+0x723c], R12 ;  /* 0x00723c0c01007387 */ /* 0x004fe20000100800 */
[----:B------:R-:W2:Y:S02]  /*2e910*/  LDL R28, [R1+0xe30] ;  /* 0x000e3000011c7983 */ /* 0x000ea40000100800 */
[----:B------:R-:W2:Y:S01]  /*2e920*/  LDL R27, [R1+0xe34] ;  /* 0x000e3400011b7983 */ /* 0x000ea20000100800 */
[----:B------:R-:W-:Y:S01]  /*2e930*/  STL [R1+0x7240], R11 ;  /* 0x0072400b01007387 */ /* 0x000fe20000100800 */
[----:B------:R-:W2:Y:S02]  /*2e940*/  LDL R15, [R1+0xe28] ;  /* 0x000e2800010f7983 */ /* 0x000ea40000100800 */
[----:B------:R-:W2:Y:S01]  /*2e950*/  LDL R14, [R1+0xe2c] ;  /* 0x000e2c00010e7983 */ /* 0x000ea20000100800 */
[----:B---3--:R-:W-:Y:S01]  /*2e960*/  STL [R1+0x721c], R25 ;  /* 0x00721c1901007387 */ /* 0x008fe20000100800 */
[----:B------:R-:W3:Y:S02]  /*2e970*/  LDL R26, [R1+0xea0] ;  /* 0x000ea000011a7983 */ /* 0x000ee40000100800 */
[----:B------:R-:W3:Y:S01]  /*2e980*/  LDL R13, [R1+0xea4] ;  /* 0x000ea400010d7983 */ /* 0x000ee20000100800 */
[----:B------:R-:W-:-:S02]  /*2e990*/  ISETP.GT.AND P3, PT, R2, 0x7a, PT ;  /* 0x0000007a0200780c */ /* 0x000fc40003f64270 */
[----:B------:R-:W-:Y:S01]  /*2e9a0*/  PRMT R10, RZ, 0x7610, R10 ;  /* 0x00007610ff0a7816 */ /* 0x000fe2000000000a */
[----:B----4-:R0:W-:Y:S04]  /*2e9b0*/  STL [R1+0x7220], R23 ;  /* 0x0072201701007387 */ /* 0x0101e80000100800 */
[----:B0-----:R-:W4:Y:S01]  /*2e9c0*/  LDL R23, [R1+0xe9c] ;  /* 0x000e9c0001177983 */ /* 0x001f220000100800 */
[----:B------:R-:W-:Y:S02]  /*2e9d0*/  ISETP.GT.AND P2, PT, R2, 0x73, PT ;  /* 0x000000730200780c */ /* 0x000fe40003f44270 */
[----:B------:R-:W-:Y:S02]  /*2e9e0*/  PRMT R9, RZ, 0x7610, R9 ;  /* 0x00007610ff097816 */ /* 0x000fe40000000009 */
[----:B------:R-:W-:Y:S01]  /*2e9f0*/  PRMT R22, RZ, 0x7610, R22 ;  /* 0x00007610ff167816 */ /* 0x000fe20000000016 */
[----:B--2---:R-:W-:-:S02]  /*2ea00*/  @P3 IMAD.MOV.U32 R5, RZ, RZ, R28 ;  /* 0x000000ffff053224 */ /* 0x004fc400078e001c */
[----:B------:R-:W-:Y:S02]  /*2ea10*/  @P3 IMAD.MOV.U32 R4, RZ, RZ, R27 ;  /* 0x000000ffff043224 */ /* 0x000fe400078e001b */
[----:B------:R-:W2:Y:S04]  /*2ea20*/  LDL R27, [R1+0xe98] ;  /* 0x000e9800011b7983 */ /* 0x000ea80000100800 */
[----:B------:R0:W2:Y:S02]  /*2ea30*/  @P3 LDG.E.U16 R10, [R4.64] ;  /* 0x00000006040a3981 */ /* 0x0000a4000c1e1500 */
[----:B0-----:R-:W-:Y:S02]  /*2ea40*/  @P3 IMAD.MOV.U32 R5, RZ, RZ, R15 ;  /* 0x000000ffff053224 */ /* 0x001fe400078e000f */
[----:B------:R-:W-:-:S05]  /*2ea50*/  @P3 IMAD.MOV.U32 R4, RZ, RZ, R14 ;  /* 0x000000ffff043224 */ /* 0x000fca00078e000e */
[----:B------:R3:W2:Y:S02]  /*2ea60*/  @P3 LDG.E.U16 R9, [R4.64] ;  /* 0x0000000604093981 */ /* 0x0006a4000c1e1500 */
[----:B---3--:R-:W-:Y:S02]  /*2ea70*/  @P2 IMAD.MOV.U32 R5, RZ, RZ, R26 ;  /* 0x000000ffff052224 */ /* 0x008fe400078e001a */
[----:B------:R-:W-:-:S05]  /*2ea80*/  @P2 IMAD.MOV.U32 R4, RZ, RZ, R13 ;  /* 0x000000ffff042224 */ /* 0x000fca00078e000d */
[----:B------:R4:W3:Y:S01]  /*2ea90*/  @P2 LDG.E.U16 R22, [R4.64] ;  /* 0x0000000604162981 */ /* 0x0008e2000c1e1500 */
[----:B------:R-:W-:Y:S01]  /*2eaa0*/  PRMT R21, RZ, 0x7610, R21 ;  /* 0x00007610ff157816 */ /* 0x000fe20000000015 */
[----:B----4-:R-:W-:Y:S02]  /*2eab0*/  @P2 IMAD.MOV.U32 R4, RZ, RZ, R23 ;  /* 0x000000ffff042224 */ /* 0x010fe400078e0017 */
[----:B--2---:R-:W-:Y:S01]  /*2eac0*/  @P2 IMAD.MOV.U32 R5, RZ, RZ, R27 ;  /* 0x000000ffff052224 */ /* 0x004fe200078e001b */
[----:B------:R-:W-:Y:S01]  /*2ead0*/  STL [R1+0x7224], R10 ;  /* 0x0072240a01007387 */ /* 0x000fe20000100800 */
[----:B------:R-:W2:Y:S02]  /*2eae0*/  LDL R15, [R1+0xe20] ;  /* 0x000e2000010f7983 */ /* 0x000ea40000100800 */
[----:B------:R-:W4:Y:S01]  /*2eaf0*/  LDL R14, [R1+0xe24] ;  /* 0x000e2400010e7983 */ /* 0x000f220000100800 */
[----:B------:R2:W4:Y:S04]  /*2eb00*/  @P2 LDG.E.U16 R21, [R4.64] ;  /* 0x0000000604152981 */ /* 0x000528000c1e1500 */
[----:B------:R0:W-:Y:S01]  /*2eb10*/  STL [R1+0x7228], R9 ;  /* 0x0072280901007387 */ /* 0x0001e20000100800 */
[----:B------:R-:W4:Y:S02]  /*2eb20*/  LDL R26, [R1+0xe18] ;  /* 0x000e1800011a7983 */ /* 0x000f240000100800 */
[----:B------:R-:W4:Y:S01]  /*2eb30*/  LDL R13, [R1+0xe1c] ;  /* 0x000e1c00010d7983 */ /* 0x000f220000100800 */
[----:B---3--:R-:W-:Y:S01]  /*2eb40*/  STL [R1+0x7200], R22 ;  /* 0x0072001601007387 */ /* 0x008fe20000100800 */
[----:B------:R-:W3:Y:S02]  /*2eb50*/  LDL R23, [R1+0xef8] ;  /* 0x000ef80001177983 */ /* 0x000ee40000100800 */
[----:B0-----:R-:W3:Y:S01]  /*2eb60*/  LDL R9, [R1+0xefc] ;  /* 0x000efc0001097983 */ /* 0x001ee20000100800 */
[----:B------:R-:W-:-:S02]  /*2eb70*/  ISETP.GT.AND P3, PT, R2, 0x7b, PT ;  /* 0x0000007b0200780c */ /* 0x000fc40003f64270 */
[----:B------:R-:W-:Y:S02]  /*2eb80*/  PRMT R8, RZ, 0x7610, R8 ;  /* 0x00007610ff087816 */ /* 0x000fe40000000008 */
[----:B------:R-:W-:Y:S02]  /*2eb90*/  PRMT R7, RZ, 0x7610, R7 ;  /* 0x00007610ff077816 */ /* 0x000fe40000000007 */
[----:B------:R-:W-:-:S07]  /*2eba0*/  PRMT R24, RZ, 0x7610, R24 ;  /* 0x00007610ff187816 */ /* 0x000fce0000000018 */
[----:B--2---:R-:W-:Y:S02]  /*2ebb0*/  @P3 IMAD.MOV.U32 R5, RZ, RZ, R15 ;  /* 0x000000ffff053224 */ /* 0x004fe400078e000f */
[----:B----4-:R-:W-:Y:S01]  /*2ebc0*/  @P3 IMAD.MOV.U32 R4, RZ, RZ, R14 ;  /* 0x000000ffff043224 */ /* 0x010fe200078e000e */
[----:B------:R0:W-:Y:S01]  /*2ebd0*/  STL [R1+0x7204], R21 ;  /* 0x0072041501007387 */ /* 0x0001e20000100800 */
[----:B------:R-:W2:Y:S02]  /*2ebe0*/  LDL R15, [R1+0xe90] ;  /* 0x000e9000010f7983 */ /* 0x000ea40000100800 */
[----:B------:R-:W4:Y:S01]  /*2ebf0*/  LDL R14, [R1+0xe94] ;  /* 0x000e9400010e7983 */ /* 0x000f220000100800 */
[----:B------:R1:W4:Y:S02]  /*2ec00*/  @P3 LDG.E.U16 R8, [R4.64] ;  /* 0x0000000604083981 */ /* 0x000324000c1e1500 */
[----:B-1----:R-:W-:Y:S02]  /*2ec10*/  @P3 IMAD.MOV.U32 R5, RZ, RZ, R26 ;  /* 0x000000ffff053224 */ /* 0x002fe400078e001a */
[----:B------:R-:W-:-:S05]  /*2ec20*/  @P3 IMAD.MOV.U32 R4, RZ, RZ, R13 ;  /* 0x000000ffff043224 */ /* 0x000fca00078e000d */
[----:B------:R3:W4:Y:S02]  /*2ec30*/  @P3 LDG.E.U16 R7, [R4.64] ;  /* 0x0000000604073981 */ /* 0x000724000c1e1500 */
[----:B---3--:R-:W-:Y:S02]  /*2ec40*/  @P1 IMAD.MOV.U32 R5, RZ, RZ, R23 ;  /* 0x000000ffff051224 */ /* 0x008fe400078e0017 */
[----:B------:R-:W-:-:S05]  /*2ec50*/  @P1 IMAD.MOV.U32 R4, RZ, RZ, R9 ;  /* 0x000000ffff041224 */ /* 0x000fca00078e0009 */
[----:B------:R2:W3:Y:S01]  /*2ec60*/  @P1 LDG.E.U16 R24, [R4.64] ;  /* 0x0000000604181981 */ /* 0x0004e2000c1e1500 */
[----:B------:R-:W-:Y:S02]  /*2ec70*/  ISETP.GT.AND P2, PT, R2, 0x74, PT ;  /* 0x000000740200780c */ /* 0x000fe40003f44270 */
[----:B------:R-:W-:-:S11]  /*2ec80*/  PRMT R20, RZ, 0x7610, R20 ;  /* 0x00007610ff147816 */ /* 0x000fd60000000014 */
[----:B--2---:R-:W-:Y:S02]  /*2ec90*/  @P2 IMAD.MOV.U32 R5, RZ, RZ, R15 ;  /* 0x000000ffff052224 */ /* 0x004fe400078e000f */
[----:B----4-:R-:W-:Y:S01]  /*2eca0*/  @P2 IMAD.MOV.U32 R4, RZ, RZ, R14 ;  /* 0x000000ffff042224 */ /* 0x010fe200078e000e */
[----:B------:R-:W-:Y:S01]  /*2ecb0*/  STL [R1+0x7208], R8 ;  /* 0x0072080801007387 */ /* 0x000fe20000100800 */
[----:B0-----:R-:W2:Y:S02]  /*2ecc0*/  LDL R21, [R1+0xe88] ;  /* 0x000e880001157983 */ /* 0x001ea40000100800 */
[----:B------:R-:W4:Y:S01]  /*2ecd0*/  LDL R13, [R1+0xe8c] ;  /* 0x000e8c00010d7983 */ /* 0x000f220000100800 */
[----:B------:R2:W4:Y:S04]  /*2ece0*/  @P2 LDG.E.U16 R20, [R4.64] ;  /* 0x0000000604142981 */ /* 0x000528000c1e1500 */
[----:B------:R0:W-:Y:S01]  /*2ecf0*/  STL [R1+0x720c], R7 ;  /* 0x00720c0701007387 */ /* 0x0001e20000100800 */
[----:B------:R-:W4:Y:S03]  /*2ed00*/  LDL R9, [R1+0xe10] ;  /* 0x000e100001097983 */ /* 0x000f260000100800 */
[----:B0-----:R-:W4:Y:S04]  /*2ed10*/  LDL R7, [R1+0xe14] ;  /* 0x000e140001077983 */ /* 0x001f280000100800 */
[----:B---3--:R0:W-:Y:S01]  /*2ed20*/  STL [R1+0x71b8], R24 ;  /* 0x0071b81801007387 */ /* 0x0081e20000100800 */
[----:B------:R-:W3:Y:S02]  /*2ed30*/  LDL R15, [R1+0xe08] ;  /* 0x000e0800010f7983 */ /* 0x000ee40000100800 */
[----:B------:R-:W3:Y:S01]  /*2ed40*/  LDL R14, [R1+0xe0c] ;  /* 0x000e0c00010e7983 */ /* 0x000ee20000100800 */
[----:B------:R-:W-:-:S02]  /*2ed50*/  ISETP.GT.AND P3, PT, R2, 0x7c, PT ;  /* 0x0000007c0200780c */ /* 0x000fc40003f64270 */
[----:B------:R-:W-:Y:S02]  /*2ed60*/  PRMT R19, RZ, 0x7610, R19 ;  /* 0x00007610ff137816 */ /* 0x000fe40000000013 */
[----:B------:R-:W-:Y:S01]  /*2ed70*/  PRMT R6, RZ, 0x7610, R6 ;  /* 0x00007610ff067816 */ /* 0x000fe20000000006 */
[----:B--2---:R-:W-:Y:S02]  /*2ed80*/  @P2 IMAD.MOV.U32 R5, RZ, RZ, R21 ;  /* 0x000000ffff052224 */ /* 0x004fe400078e0015 */
[----:B----4-:R-:W-:Y:S01]  /*2ed90*/  @P2 IMAD.MOV.U32 R4, RZ, RZ, R13 ;  /* 0x000000ffff042224 */ /* 0x010fe200078e000d */
[----:B------:R-:W-:Y:S01]  /*2eda0*/  STL [R1+0x71f0], R20 ;  /* 0x0071f01401007387 */ /* 0x000fe20000100800 */
[----:B------:R-:W2:Y:S02]  /*2edb0*/  LDL R21, [R1+0xe80] ;  /* 0x000e800001157983 */ /* 0x000ea40000100800 */
[----:B------:R-:W4:Y:S01]  /*2edc0*/  LDL R13, [R1+0xe84] ;  /* 0x000e8400010d7983 */ /* 0x000f220000100800 */
[----:B------:R1:W4:Y:S02]  /*2edd0*/  @P2 LDG.E.U16 R19, [R4.64] ;  /* 0x0000000604132981 */ /* 0x000324000c1e1500 */
[----:B-1----:R-:W-:-:S02]  /*2ede0*/  @P3 IMAD.MOV.U32 R5, RZ, RZ, R9 ;  /* 0x000000ffff053224 */ /* 0x002fc400078e0009 */
[----:B------:R-:W-:-:S05]  /*2edf0*/  @P3 IMAD.MOV.U32 R4, RZ, RZ, R7 ;  /* 0x000000ffff043224 */ /* 0x000fca00078e0007 */
[----:B------:R1:W4:Y:S02]  /*2ee00*/  @P3 LDG.E.U16 R6, [R4.64] ;  /* 0x0000000604063981 */ /* 0x000324000c1e1500 */
[----:B-1----:R-:W-:-:S06]  /*2ee10*/  PRMT R5, RZ, 0x7610, R5 ;  /* 0x00007610ff057816 */ /* 0x002fcc0000000005 */
[----:B---3--:R2:W3:Y:S01]  /*2ee20*/  @P3 LDG.E.U16 R5, [R14.64] ;  /* 0x000000060e053981 */ /* 0x0084e2000c1e1500 */
[----:B------:R-:W-:Y:S02]  /*2ee30*/  ISETP.GT.AND P1, PT, R2, 0x75, PT ;  /* 0x000000750200780c */ /* 0x000fe40003f24270 */
[----:B------:R-:W-:-:S11]  /*2ee40*/  PRMT R18, RZ, 0x7610, R18 ;  /* 0x00007610ff127816 */ /* 0x000fd60000000012 */
[----:B--2---:R-:W-:Y:S02]  /*2ee50*/  @P1 IMAD.MOV.U32 R15, RZ, RZ, R21 ;  /* 0x000000ffff0f1224 */ /* 0x004fe400078e0015 */
[----:B----4-:R-:W-:-:S05]  /*2ee60*/  @P1 IMAD.MOV.U32 R14, RZ, RZ, R13 ;  /* 0x000000ffff0e1224 */ /* 0x010fca00078e000d */
[----:B------:R-:W2:Y:S04]  /*2ee70*/  @P1 LDG.E.U16 R18, [R14.64] ;  /* 0x000000060e121981 */ /* 0x000ea8000c1e1500 */
[----:B------:R-:W-:Y:S01]  /*2ee80*/  STL [R1+0x71f4], R19 ;  /* 0x0071f41301007387 */ /* 0x000fe20000100800 */
[----:B------:R-:W4:Y:S02]  /*2ee90*/  LDL R9, [R1+0xe78] ;  /* 0x000e780001097983 */ /* 0x000f240000100800 */
[----:B------:R-:W4:Y:S01]  /*2eea0*/  LDL R7, [R1+0xe7c] ;  /* 0x000e7c0001077983 */ /* 0x000f220000100800 */
[----:B------:R-:W-:Y:S01]  /*2eeb0*/  STL [R1+0x71f8], R6 ;  /* 0x0071f80601007387 */ /* 0x000fe20000100800 */
[----:B------:R-:W4:Y:S02]  /*2eec0*/  LDL R26, [R1+0xe00] ;  /* 0x000e0000011a7983 */ /* 0x000f240000100800 */
[----:B0-----:R-:W4:Y:S01]  /*2eed0*/  LDL R24, [R1+0xe04] ;  /* 0x000e040001187983 */ /* 0x001f220000100800 */
[----:B---3--:R-:W-:Y:S01]  /*2eee0*/  STL [R1+0x71fc], R5 ;  /* 0x0071fc0501007387 */ /* 0x008fe20000100800 */
[----:B------:R-:W3:Y:S02]  /*2eef0*/  LDL R23, [R1+0xdf8] ;  /* 0x000df80001177983 */ /* 0x000ee40000100800 */
[----:B------:R-:W3:Y:S01]  /*2ef00*/  LDL R21, [R1+0xdfc] ;  /* 0x000dfc0001157983 */ /* 0x000ee20000100800 */
[----:B------:R-:W-:-:S02]  /*2ef10*/  ISETP.GT.AND P2, PT, R2, 0x7d, PT ;  /* 0x0000007d0200780c */ /* 0x000fc40003f44270 */
[----:B------:R-:W-:Y:S02]  /*2ef20*/  PRMT R17, RZ, 0x7610, R17 ;  /* 0x00007610ff117816 */ /* 0x000fe40000000011 */
[----:B------:R-:W-:Y:S02]  /*2ef30*/  PRMT R4, RZ, 0x7610, R4 ;  /* 0x00007610ff047816 */ /* 0x000fe40000000004 */
[----:B------:R-:W-:Y:S01]  /*2ef40*/  PRMT R3, RZ, 0x7610, R3 ;  /* 0x00007610ff037816 */ /* 0x000fe20000000003 */
[----:B--2---:R0:W-:Y:S01]  /*2ef50*/  STL [R1+0x71bc], R18 ;  /* 0x0071bc1201007387 */ /* 0x0041e20000100800 */
[----:B------:R-:W2:Y:S03]  /*2ef60*/  LDL R13, [R1+0xf6c] ;  /* 0x000f6c00010d7983 */ /* 0x000ea60000100800 */
[----:B0-----:R-:W2:Y:S01]  /*2ef70*/  LDL R18, [R1+0xf68] ;  /* 0x000f680001127983 */ /* 0x001ea20000100800 */
[----:B----4-:R-:W-:-:S02]  /*2ef80*/  @P1 IMAD.MOV.U32 R14, RZ, RZ, R7 ;  /* 0x000000ffff0e1224 */ /* 0x010fc400078e0007 */
[----:B------:R-:W-:Y:S02]  /*2ef90*/  @P1 IMAD.MOV.U32 R15, RZ, RZ, R9 ;  /* 0x000000ffff0f1224 */ /* 0x000fe400078e0009 */
[----:B------:R-:W4:Y:S01]  /*2efa0*/  LDL R7, [R1+0xf64] ;  /* 0x000f640001077983 */ /* 0x000f220000100800 */
[----:B------:R-:W4:Y:S04]  /*2efb0*/  LDL R9, [R1+0xf60] ;  /* 0x000f600001097983 */ /* 0x000f280000100800 */
[----:B------:R0:W4:Y:S02]  /*2efc0*/  @P1 LDG.E.U16 R17, [R14.64] ;  /* 0x000000060e111981 */ /* 0x000124000c1e1500 */
[----:B0-----:R-:W-:Y:S02]  /*2efd0*/  @P2 IMAD.MOV.U32 R14, RZ, RZ, R24 ;  /* 0x000000ffff0e2224 */ /* 0x001fe400078e0018 */
[----:B------:R-:W-:-:S05]  /*2efe0*/  @P2 IMAD.MOV.U32 R15, RZ, RZ, R26 ;  /* 0x000000ffff0f2224 */ /* 0x000fca00078e001a */
[----:B------:R3:W4:Y:S02]  /*2eff0*/  @P2 LDG.E.U16 R4, [R14.64] ;  /* 0x000000060e042981 */ /* 0x000724000c1e1500 */
[----:B---3--:R-:W-:Y:S02]  /*2f000*/  @P2 IMAD.MOV.U32 R14, RZ, RZ, R21 ;  /* 0x000000ffff0e2224 */ /* 0x008fe400078e0015 */
[----:B------:R-:W-:-:S05]  /*2f010*/  @P2 IMAD.MOV.U32 R15, RZ, RZ, R23 ;  /* 0x000000ffff0f2224 */ /* 0x000fca00078e0017 */
[----:B------:R2:W3:Y:S01]  /*2f020*/  @P2 LDG.E.U16 R3, [R14.64] ;  /* 0x000000060e032981 */ /* 0x0004e2000c1e1500 */
[----:B------:R-:W-:Y:S02]  /*2f030*/  PRMT R12, RZ, 0x7610, R12 ;  /* 0x00007610ff0c7816 */ /* 0x000fe4000000000c */
[----:B------:R-:W-:Y:S01]  /*2f040*/  ISETP.GT.AND P1, PT, R2, 0x67, PT ;  /* 0x000000670200780c */ /* 0x000fe20003f24270 */
[----:B--2---:R-:W-:Y:S02]  /*2f050*/  @P0 IMAD.MOV.U32 R14, RZ, RZ, R13 ;  /* 0x000000ffff0e0224 */ /* 0x004fe400078e000d */
[----:B------:R-:W-:-:S05]  /*2f060*/  @P0 IMAD.MOV.U32 R15, RZ, RZ, R18 ;  /* 0x000000ffff0f0224 */ /* 0x000fca00078e0012 */
[----:B------:R0:W2:Y:S04]  /*2f070*/  @P0 LDG.E.U16 R12, [R14.64] ;  /* 0x000000060e0c0981 */ /* 0x0000a8000c1e1500 */
[----:B----4-:R-:W-:Y:S01]  /*2f080*/  STL [R1+0x71c0], R17 ;  /* 0x0071c01101007387 */ /* 0x010fe20000100800 */
[----:B0-----:R-:W-:Y:S02]  /*2f090*/  @P1 IMAD.MOV.U32 R14, RZ, RZ, R7 ;  /* 0x000000ffff0e1224 */ /* 0x001fe400078e0007 */
[----:B------:R-:W-:Y:S01]  /*2f0a0*/  @P1 IMAD.MOV.U32 R15, RZ, RZ, R9 ;  /* 0x000000ffff0f1224 */ /* 0x000fe200078e0009 */
[----:B------:R0:W-:Y:S01]  /*2f0b0*/  STL [R1+0x71c4], R4 ;  /* 0x0071c40401007387 */ /* 0x0001e20000100800 */
[----:B------:R-:W4:Y:S03]  /*2f0c0*/  LDL R26, [R1+0xf58] ;  /* 0x000f5800011a7983 */ /* 0x000f260000100800 */
[----:B0-----:R-:W4:Y:S04]  /*2f0d0*/  LDL R4, [R1+0xf5c] ;  /* 0x000f5c0001047983 */ /* 0x001f280000100800 */
[----:B---3--:R0:W-:Y:S01]  /*2f0e0*/  STL [R1+0x71c8], R3 ;  /* 0x0071c80301007387 */ /* 0x0081e20000100800 */
[----:B------:R-:W3:Y:S02]  /*2f0f0*/  LDL R24, [R1+0xef0] ;  /* 0x000ef00001187983 */ /* 0x000ee40000100800 */
[----:B------:R-:W3:Y:S02]  /*2f100*/  LDL R23, [R1+0xef4] ;  /* 0x000ef40001177983 */ /* 0x000ee40000100800 */
[----:B------:R-:W3:Y:S01]  /*2f110*/  LDL R21, [R1+0xee8] ;  /* 0x000ee80001157983 */ /* 0x000ee20000100800 */
[----:B------:R-:W3:Y:S04]  /*2f120*/  LDL R18, [R1+0xeec] ;  /* 0x000eec0001127983 */ /* 0x000ee80000100800 */
[----:B------:R-:W3:Y:S01]  /*2f130*/  LDL R13, [R1+0xee0] ;  /* 0x000ee000010d7983 */ /* 0x000ee20000100800 */
[----:B0-----:R-:W-:-:S06]  /*2f140*/  PRMT R3, RZ, 0x7610, R3 ;  /* 0x00007610ff037816 */ /* 0x001fcc0000000003 */
[----:B------:R4:W3:Y:S04]  /*2f150*/  @P1 LDG.E.U16 R3, [R14.64] ;  /* 0x000000060e031981 */ /* 0x0008e8000c1e1500 */
[----:B--2---:R0:W-:Y:S01]  /*2f160*/  STL [R1+0x330], R12 ;  /* 0x0003300c01007387 */ /* 0x0041e20000100800 */
[----:B------:R-:W2:Y:S02]  /*2f170*/  LDL R9, [R1+0xed8] ;  /* 0x000ed80001097983 */ /* 0x000ea40000100800 */
[----:B------:R-:W2:Y:S01]  /*2f180*/  LDL R7, [R1+0xedc] ;  /* 0x000edc0001077983 */ /* 0x000ea20000100800 */
[----:B0-----:R-:W2:Y:S01]  /*2f190*/  LDL R12, [R1+0xee4] ;  /* 0x000ee400010c7983 */ /* 0x001ea20000100800 */
[----:B----4-:R-:W-:-:S03]  /*2f1a0*/  @P1 IMAD.MOV.U32 R14, RZ, RZ, R4 ;  /* 0x000000ffff0e1224 */ /* 0x010fc600078e0004 */
[----:B------:R-:W4:Y:S04]  /*2f1b0*/  LDL R4, [R1+0xe70] ;  /* 0x000e700001047983 */ /* 0x000f280000100800 */
[----:B---3--:R0:W-:Y:S04]  /*2f1c0*/  STL [R1+0x328], R3 ;  /* 0x0003280301007387 */ /* 0x0081e80000100800 */
[----:B0-----:R-:W3:Y:S01]  /*2f1d0*/  LDL R3, [R1+0xe74] ;  /* 0x000e740001037983 */ /* 0x001ee20000100800 */
[----:B------:R-:W-:Y:S02]  /*2f1e0*/  ISETP.GT.AND P0, PT, R2, 0x6e, PT ;  /* 0x0000006e0200780c */ /* 0x000fe40003f04270 */
[----:B------:R-:W-:Y:S01]  /*2f1f0*/  PRMT R25, RZ, 0x7610, R25 ;  /* 0x00007610ff197816 */ /* 0x000fe20000000019 */
[----:B------:R-:W-:Y:S01]  /*2f200*/  @P1 IMAD.MOV.U32 R15, RZ, RZ, R26 ;  /* 0x000000ffff0f1224 */ /* 0x000fe200078e001a */
[----:B------:R-:W-:-:S04]  /*2f210*/  PRMT R22, RZ, 0x7610, R22 ;  /* 0x00007610ff167816 */ /* 0x000fc80000000016 */
[----:B------:R0:W3:Y:S01]  /*2f220*/  @P1 LDG.E.U16 R25, [R14.64] ;  /* 0x000000060e191981 */ /* 0x0000e2000c1e1500 */
[----:B------:R-:W-:Y:S02]  /*2f230*/  ISETP.GT.AND P1, PT, R2, 0x6f, PT ;  /* 0x0000006f0200780c */ /* 0x000fe40003f24270 */
[----:B------:R-:W-:Y:S02]  /*2f240*/  PRMT R17, RZ, 0x7610, R17 ;  /* 0x00007610ff117816 */ /* 0x000fe40000000011 */
[----:B0-----:R-:W-:Y:S02]  /*2f250*/  @P0 IMAD.MOV.U32 R14, RZ, RZ, R23 ;  /* 0x000000ffff0e0224 */ /* 0x001fe400078e0017 */
[----:B------:R-:W-:-:S05]  /*2f260*/  @P0 IMAD.MOV.U32 R15, RZ, RZ, R24 ;  /* 0x000000ffff0f0224 */ /* 0x000fca00078e0018 */
[----:B------:R0:W3:Y:S01]  /*2f270*/  @P0 LDG.E.U16 R22, [R14.64] ;  /* 0x000000060e160981 */ /* 0x0000e2000c1e1500 */
[----:B------:R-:W-:Y:S01]  /*2f280*/  PRMT R10, RZ, 0x7610, R10 ;  /* 0x00007610ff0a7816 */ /* 0x000fe2000000000a */
[----:B0-----:R-:W-:Y:S02]  /*2f290*/  @P0 IMAD.MOV.U32 R14, RZ, RZ, R18 ;  /* 0x000000ffff0e0224 */ /* 0x001fe400078e0012 */
[----:B------:R-:W-:-:S05]  /*2f2a0*/  @P0 IMAD.MOV.U32 R15, RZ, RZ, R21 ;  /* 0x000000ffff0f0224 */ /* 0x000fca00078e0015 */
[----:B------:R0:W3:Y:S01]  /*2f2b0*/  @P0 LDG.E.U16 R17, [R14.64] ;  /* 0x000000060e110981 */ /* 0x0000e2000c1e1500 */
[----:B------:R-:W-:Y:S01]  /*2f2c0*/  PRMT R6, RZ, 0x7610, R6 ;  /* 0x00007610ff067816 */ /* 0x000fe20000000006 */
[----:B0-----:R-:W-:Y:S02]  /*2f2d0*/  @P1 IMAD.MOV.U32 R15, RZ, RZ, R13 ;  /* 0x000000ffff0f1224 */ /* 0x001fe400078e000d */
[----:B--2---:R-:W-:-:S05]  /*2f2e0*/  @P1 IMAD.MOV.U32 R14, RZ, RZ, R12 ;  /* 0x000000ffff0e1224 */ /* 0x004fca00078e000c */
[----:B------:R0:W2:Y:S02]  /*2f2f0*/  @P1 LDG.E.U16 R10, [R14.64] ;  /* 0x000000060e0a1981 */ /* 0x0000a4000c1e1500 */
[----:B0-----:R-:W-:Y:S02]  /*2f300*/  @P1 IMAD.MOV.U32 R14, RZ, RZ, R7 ;  /* 0x000000ffff0e1224 */ /* 0x001fe400078e0007 */
[----:B------:R-:W-:Y:S01]  /*2f310*/  @P1 IMAD.MOV.U32 R15, RZ, RZ, R9 ;  /* 0x000000ffff0f1224 */ /* 0x000fe200078e0009 */
[----:B------:R-:W-:Y:S02]  /*2f320*/  ISETP.GT.AND P0, PT, R2, 0x76, PT ;  /* 0x000000760200780c */ /* 0x000fe40003f04270 */
[----:B------:R-:W-:Y:S01]  /*2f330*/  PRMT R0, RZ, 0x7610, R0 ;  /* 0x00007610ff007816 */ /* 0x000fe20000000000 */
[----:B------:R-:W2:Y:S04]  /*2f340*/  LDL R7, [R1+0xe68] ;  /* 0x000e680001077983 */ /* 0x000ea80000100800 */
[----:B------:R4:W2:Y:S06]  /*2f350*/  @P1 LDG.E.U16 R6, [R14.64] ;  /* 0x000000060e061981 */ /* 0x0008ac000c1e1500 */
[----:B----4-:R-:W-:-:S02]  /*2f360*/  @P0 IMAD.MOV.U32 R15, RZ, RZ, R4 ;  /* 0x000000ffff0f0224 */ /* 0x010fc400078e0004 */
[----:B---3--:R-:W-:-:S05]  /*2f370*/  @P0 IMAD.MOV.U32 R14, RZ, RZ, R3 ;  /* 0x000000ffff0e0224 */ /* 0x008fca00078e0003 */
[----:B------:R-:W3:Y:S04]  /*2f380*/  @P0 LDG.E.U16 R0, [R14.64] ;  /* 0x000000060e000981 */ /* 0x000ee8000c1e1500 */
[----:B--2---:R0:W-:Y:S01]  /*2f390*/  STL [R1+0x308], R6 ;  /* 0x0003080601007387 */ /* 0x0041e20000100800 */
[----:B------:R-:W2:Y:S02]  /*2f3a0*/  LDL R4, [R1+0xe60] ;  /* 0x000e600001047983 */ /* 0x000ea40000100800 */
[----:B------:R-:W4:Y:S02]  /*2f3b0*/  LDL R3, [R1+0xe64] ;  /* 0x000e640001037983 */ /* 0x000f240000100800 */
[----:B------:R-:W2:Y:S01]  /*2f3c0*/  LDL R18, [R1+0xe58] ;  /* 0x000e580001127983 */ /* 0x000ea20000100800 */
[----:B0-----:R-:W2:Y:S01]  /*2f3d0*/  LDL R6, [R1+0xe6c] ;  /* 0x000e6c0001067983 */ /* 0x001ea20000100800 */
[----:B------:R0:W-:Y:S02]  /*2f3e0*/  STL [R1+0x314], R17 ;  /* 0x0003141101007387 */ /* 0x0001e40000100800 */
[----:B------:R-:W4:Y:S02]  /*2f3f0*/  LDL R13, [R1+0xdf0] ;  /* 0x000df000010d7983 */ /* 0x000f240000100800 */
[----:B------:R-:W4:Y:S01]  /*2f400*/  LDL R12, [R1+0xdf4] ;  /* 0x000df400010c7983 */ /* 0x000f220000100800 */
[----:B0-----:R-:W4:Y:S04]  /*2f410*/  LDL R17, [R1+0xe5c] ;  /* 0x000e5c0001117983 */ /* 0x001f280000100800 */
[----:B---3--:R-:W-:Y:S01]  /*2f420*/  STL [R1+0x6fdc], R0 ;  /* 0x006fdc0001007387 */ /* 0x008fe20000100800 */
[----:B------:R-:W-:Y:S02]  /*2f430*/  STL [R1+0x6fe0], R0 ;  /* 0x006fe00001007387 */ /* 0x000fe40000100800 */
[----:B------:R-:W-:Y:S02]  /*2f440*/  STL [R1+0x6fe4], R0 ;  /* 0x006fe40001007387 */ /* 0x000fe40000100800 */
[----:B------:R-:W-:Y:S01]  /*2f450*/  STL [R1+0x6fe8], R0 ;  /* 0x006fe80001007387 */ /* 0x000fe20000100800 */
[----:B------:R-:W-:Y:S01]  /*2f460*/  STL [R1+0x320], R25 ;  /* 0x0003201901007387 */ /* 0x000fe20000100800 */
        /* <DEDUP_REMOVED lines=12> */
[----:B------:R0:W-:Y:S02]  /*2f530*/  STL [R1+0x310], R10 ;  /* 0x0003100a01007387 */ /* 0x0001e40000100800 */
        /* <DEDUP_REMOVED lines=55> */
[----:B------:R-:W-:Y:S01]  /*2f8b0*/  ISETP.GT.AND P1, PT, R2, 0x77, PT ;  /* 0x000000770200780c */ /* 0x000fe20003f24270 */
[----:B------:R1:W-:Y:S02]  /*2f8c0*/  STL [R1+0x7190], R0 ;  /* 0x0071900001007387 */ /* 0x0003e40000100800 */
[----:B0-----:R-:W3:Y:S01]  /*2f8d0*/  LDL R10, [R1+0xde8] ;  /* 0x000de800010a7983 */ /* 0x001ee20000100800 */
[----:B------:R-:W3:Y:S01]  /*2f8e0*/  LDL R9, [R1+0xdec] ;  /* 0x000dec0001097983 */ /* 0x000ee20000100800 */
[----:B------:R-:W-:Y:S01]  /*2f8f0*/  PRMT R20, RZ, 0x7610, R20 ;  /* 0x00007610ff147816 */ /* 0x000fe20000000014 */
[----:B------:R-:W-:-:S02]  /*2f900*/  @P0 IMAD.MOV.U32 R15, RZ, RZ, R7 ;  /* 0x000000ffff0f0224 */ /* 0x000fc400078e0007 */
[----:B------:R-:W3:Y:S01]  /*2f910*/  LDL R7, [R1+0xde0] ;  /* 0x000de00001077983 */ /* 0x000ee20000100800 */
[----:B------:R-:W-:Y:S02]  /*2f920*/  PRMT R19, RZ, 0x7610, R19 ;  /* 0x00007610ff137816 */ /* 0x000fe40000000013 */
[----:B------:R-:W-:Y:S01]  /*2f930*/  PRMT R16, RZ, 0x7610, R16 ;  /* 0x00007610ff107816 */ /* 0x000fe20000000010 */
[----:B--2---:R-:W-:Y:S02]  /*2f940*/  @P0 IMAD.MOV.U32 R14, RZ, RZ, R6 ;  /* 0x000000ffff0e0224 */ /* 0x004fe400078e0006 */
[----:B------:R-:W2:Y:S04]  /*2f950*/  LDL R6, [R1+0xde4] ;  /* 0x000de40001067983 */ /* 0x000ea80000100800 */
[----:B------:R4:W2:Y:S02]  /*2f960*/  @P0 LDG.E.U16 R20, [R14.64] ;  /* 0x000000060e140981 */ /* 0x0008a4000c1e1500 */
[----:B----4-:R-:W-:-:S02]  /*2f970*/  @P1 IMAD.MOV.U32 R14, RZ, RZ, R3 ;  /* 0x000000ffff0e1224 */ /* 0x010fc400078e0003 */
[----:B------:R-:W-:Y:S01]  /*2f980*/  @P1 IMAD.MOV.U32 R15, RZ, RZ, R4 ;  /* 0x000000ffff0f1224 */ /* 0x000fe200078e0004 */
[----:B------:R-:W4:Y:S04]  /*2f990*/  LDL R3, [R1+0xddc] ;  /* 0x000ddc0001037983 */ /* 0x000f280000100800 */
[----:B------:R-:W4:Y:S04]  /*2f9a0*/  LDL R4, [R1+0xdd8] ;  /* 0x000dd80001047983 */ /* 0x000f280000100800 */
[----:B------:R0:W4:Y:S02]  /*2f9b0*/  @P1 LDG.E.U16 R19, [R14.64] ;  /* 0x000000060e131981 */ /* 0x000124000c1e1500 */
[----:B0-----:R-:W-:-:S02]  /*2f9c0*/  @P1 IMAD.MOV.U32 R14, RZ, RZ, R17 ;  /* 0x000000ffff0e1224 */ /* 0x001fc400078e0011 */
[----:B------:R-:W-:-:S05]  /*2f9d0*/  @P1 IMAD.MOV.U32 R15, RZ, RZ, R18 ;  /* 0x000000ffff0f1224 */ /* 0x000fca00078e0012 */
[----:B------:R0:W4:Y:S01]  /*2f9e0*/  @P1 LDG.E.U16 R16, [R14.64] ;  /* 0x000000060e101981 */ /* 0x000122000c1e1500 */
[C---:B------:R-:W-:Y:S02]  /*2f9f0*/  ISETP.GT.AND P0, PT, R2.reuse, 0x7e, PT ;  /* 0x0000007e0200780c */ /* 0x040fe40003f04270 */
[----:B------:R-:W-:Y:S02]  /*2fa00*/  PRMT R11, RZ, 0x7610, R11 ;  /* 0x00007610ff0b7816 */ /* 0x000fe4000000000b */
[----:B------:R-:W-:Y:S02]  /*2fa10*/  ISETP.GT.AND P1, PT, R2, 0x7f, PT ;  /* 0x0000007f0200780c */ /* 0x000fe40003f24270 */
[----:B------:R-:W-:-:S07]  /*2fa20*/  PRMT R8, RZ, 0x7610, R8 ;  /* 0x00007610ff087816 */ /* 0x000fce0000000008 */
[----:B0-----:R-:W-:Y:S02]  /*2fa30*/  @P0 IMAD.MOV.U32 R14, RZ, RZ, R12 ;  /* 0x000000ffff0e0224 */ /* 0x001fe400078e000c */
[----:B------:R-:W-:Y:S01]  /*2fa40*/  @P0 IMAD.MOV.U32 R15, RZ, RZ, R13 ;  /* 0x000000ffff0f0224 */ /* 0x000fe200078e000d */
[----:B------:R-:W-:Y:S02]  /*2fa50*/  PRMT R5, RZ, 0x7610, R5 ;  /* 0x00007610ff057816 */ /* 0x000fe40000000005 */
[----:B-1----:R-:W-:Y:S01]  /*2fa60*/  PRMT R0, RZ, 0x7610, R0 ;  /* 0x00007610ff007816 */ /* 0x002fe20000000000 */
[----:B------:R-:W4:Y:S04]  /*2fa70*/  LDL.LU R13, [R1+0x394] ;  /* 0x00039400010d7983 */ /* 0x000f280000300800 */
[----:B------:R3:W4:Y:S02]  /*2fa80*/  @P0 LDG.E.U16 R11, [R14.64] ;  /* 0x000000060e0b0981 */ /* 0x000724000c1e1500 */
[----:B---3--:R-:W-:-:S02]  /*2fa90*/  @P0 IMAD.MOV.U32 R15, RZ, RZ, R10 ;  /* 0x000000ffff0f0224 */ /* 0x008fc400078e000a */
[----:B------:R-:W-:-:S05]  /*2faa0*/  @P0 IMAD.MOV.U32 R14, RZ, RZ, R9 ;  /* 0x000000ffff0e0224 */ /* 0x000fca00078e0009 */
[----:B------:R0:W3:Y:S02]  /*2fab0*/  @P0 LDG.E.U16 R8, [R14.64] ;  /* 0x000000060e080981 */ /* 0x0000e4000c1e1500 */
[----:B0-----:R-:W-:Y:S02]  /*2fac0*/  @P1 IMAD.MOV.U32 R15, RZ, RZ, R7 ;  /* 0x000000ffff0f1224 */ /* 0x001fe400078e0007 */
[----:B--2---:R-:W-:-:S05]  /*2fad0*/  @P1 IMAD.MOV.U32 R14, RZ, RZ, R6 ;  /* 0x000000ffff0e1224 */ /* 0x004fca00078e0006 */
[----:B------:R4:W2:Y:S02]  /*2fae0*/  @P1 LDG.E.U16 R5, [R14.64] ;  /* 0x000000060e051981 */ /* 0x0008a4000c1e1500 */
[----:B----4-:R-:W-:Y:S02]  /*2faf0*/  @P1 IMAD.MOV.U32 R14, RZ, RZ, R3 ;  /* 0x000000ffff0e1224 */ /* 0x010fe400078e0003 */
[----:B------:R-:W-:-:S05]  /*2fb00*/  @P1 IMAD.MOV.U32 R15, RZ, RZ, R4 ;  /* 0x000000ffff0f1224 */ /* 0x000fca00078e0004 */
[----:B------:R-:W4:Y:S04]  /*2fb10*/  @P1 LDG.E.U16 R0, [R14.64] ;  /* 0x000000060e001981 */ /* 0x000f28000c1e1500 */
[----:B------:R-:W0:Y:S01]  /*2fb20*/  S2R R25, SR_TID.X ;  /* 0x0000000000197919 */ /* 0x000e220000002100 */
[----:B------:R-:W-:Y:S06]  /*2fb30*/  BAR.SYNC.DEFER_BLOCKING 0x0 ;  /* 0x0000000000007b1d */ /* 0x000fec0000010000 */
[----:B------:R1:W-:Y:S04]  /*2fb40*/  STL [R1+0x2e8], R16 ;  /* 0x0002e81001007387 */ /* 0x0003e80000100800 */
[----:B-1----:R-:W3:Y:S01]  /*2fb50*/  LDL.LU R16, [R1+0x390] ;  /* 0x0003900001107983 */ /* 0x002ee20000300800 */
[----:B------:R-:W3:Y:S02]  /*2fb60*/  LDL.LU R28, [R1+0x35c] ;  /* 0x00035c00011c7983 */ /* 0x000ee40000300800 */
[----:B------:R-:W3:Y:S01]  /*2fb70*/  LDL.LU R29, [R1+0x358] ;  /* 0x00035800011d7983 */ /* 0x000ee20000300800 */
[----:B----4-:R1:W-:Y:S04]  /*2fb80*/  STL [R1+0x228], R0 ;  /* 0x0002280001007387 */ /* 0x0103e80000100800 */
[----:B-1----:R-:W4:Y:S01]  /*2fb90*/  LDL.LU R0, [R1+0x1d8] ;  /* 0x0001d80001007983 */ /* 0x002f220000300800 */
[----:B------:R-:W4:Y:S02]  /*2fba0*/  LDL.LU R3, [R1+0x1d4] ;  /* 0x0001d40001037983 */ /* 0x000f240000300800 */
[----:B------:R-:W4:Y:S02]  /*2fbb0*/  LDL.LU R4, [R1+0x1a8] ;  /* 0x0001a80001047983 */ /* 0x000f240000300800 */
[----:B------:R-:W-:Y:S01]  /*2fbc0*/  STL [R1+0x2f8], R20 ;  /* 0x0002f81401007387 */ /* 0x000fe20000100800 */
[----:B------:R-:W4:Y:S01]  /*2fbd0*/  LDL.LU R17, [R1+0x1a4] ;  /* 0x0001a40001117983 */ /* 0x000f220000300800 */
[----:B------:R-:W4:Y:S02]  /*2fbe0*/  LDL.LU R18, [R1+0x178] ;  /* 0x0001780001127983 */ /* 0x000f240000300800 */
[----:B--2---:R1:W-:Y:S02]  /*2fbf0*/  STL [R1+0x2d0], R5 ;  /* 0x0002d00501007387 */ /* 0x0043e40000100800 */
[----:B-1----:R-:W2:Y:S01]  /*2fc00*/  LDL.LU R5, [R1+0x174] ;  /* 0x0001740001057983 */ /* 0x002ea20000300800 */
[----:B------:R-:W2:Y:S02]  /*2fc10*/  LDL.LU R6, [R1+0x148] ;  /* 0x0001480001067983 */ /* 0x000ea40000300800 */
[----:B------:R1:W-:Y:S02]  /*2fc20*/  STL [R1+0x2f0], R19 ;  /* 0x0002f01301007387 */ /* 0x0003e40000100800 */
[----:B-1----:R-:W2:Y:S01]  /*2fc30*/  LDL.LU R19, [R1+0x144] ;  /* 0x0001440001137983 */ /* 0x002ea20000300800 */
[----:B------:R-:W2:Y:S02]  /*2fc40*/  LDL.LU R24, [R1+0x118] ;  /* 0x0001180001187983 */ /* 0x000ea40000300800 */
[----:B------:R-:W2:Y:S02]  /*2fc50*/  LDL.LU R7, [R1+0x114] ;  /* 0x0001140001077983 */ /* 0x000ea40000300800 */
[----:B---3--:R1:W-:Y:S02]  /*2fc60*/  STL [R1+0x2d8], R8 ;  /* 0x0002d80801007387 */ /* 0x0083e40000100800 */
[----:B-1----:R-:W3:Y:S01]  /*2fc70*/  LDL.LU R8, [R1+0xe8] ;  /* 0x0000e80001087983 */ /* 0x002ee20000300800 */
[----:B------:R-:W2:Y:S02]  /*2fc80*/  LDL.LU R21, [R1+0xe4] ;  /* 0x0000e40001157983 */ /* 0x000ea40000300800 */
[----:B------:R-:W2:Y:S02]  /*2fc90*/  LDL.LU R22, [R1+0xb8] ;  /* 0x0000b80001167983 */ /* 0x000ea40000300800 */
[----:B------:R-:W2:Y:S01]  /*2fca0*/  LDL.LU R9, [R1+0xb4] ;  /* 0x0000b40001097983 */ /* 0x000ea20000300800 */
[----:B------:R1:W-:Y:S01]  /*2fcb0*/  STL [R1+0x2e0], R11 ;  /* 0x0002e00b01007387 */ /* 0x0003e20000100800 */
[----:B------:R-:W2:Y:S02]  /*2fcc0*/  LDL.LU R10, [R1+0x88] ;  /* 0x00008800010a7983 */ /* 0x000ea40000300800 */
[----:B------:R-:W2:Y:S02]  /*2fcd0*/  LDL.LU R23, [R1+0x84] ;  /* 0x0000840001177983 */ /* 0x000ea40000300800 */
[----:B------:R-:W2:Y:S01]  /*2fce0*/  LDL.LU R27, [R1+0x58] ;  /* 0x00005800011b7983 */ /* 0x000ea20000300800 */
[----:B-1----:R-:W2:Y:S01]  /*2fcf0*/  LDL.LU R11, [R1+0x54] ;  /* 0x00005400010b7983 */ /* 0x002ea20000300800 */
[----:B------:R-:W2:Y:S02]  /*2fd00*/  LDL.LU R12, [R1+0x28] ;  /* 0x00002800010c7983 */ /* 0x000ea40000300800 */
[----:B------:R-:W2:Y:S02]  /*2fd10*/  LDL.LU R26, [R1+0x24] ;  /* 0x00002400011a7983 */ /* 0x000ea40000300800 */
        /* <DEDUP_REMOVED lines=37> */
[----:B0-----:R-:W-:Y:S01]  /*2ff70*/  LOP3.LUT R20, R25, 0x7f, RZ, 0xc0, !PT ;  /* 0x0000007f19147812 */ /* 0x001fe200078ec0ff */
[----:B------:R0:W-:Y:S03]  /*2ff80*/  STL [R1+0x7244], R25 ;  /* 0x0072441901007387 */ /* 0x0001e60000100800 */
[C---:B------:R-:W-:Y:S01]  /*2ff90*/  ISETP.GE.AND P0, PT, R20.reuse, R2, PT ;  /* 0x000000021400720c */ /* 0x040fe20003f06270 */
[----:B0-----:R-:W2:Y:S01]  /*2ffa0*/  LDL.LU R25, [R1+0x20c] ;  /* 0x00020c0001197983 */ /* 0x001ea20000300800 */
[----:B------:R0:W-:Y:S02]  /*2ffb0*/  STL [R1+0x7194], R14 ;  /* 0x0071940e01007387 */ /* 0x0001e40000100800 */
[----:B------:R-:W-:Y:S02]  /*2ffc0*/  STL [R1+0x705c], R15 ;  /* 0x00705c0f01007387 */ /* 0x000fe40000100800 */
[----:B------:R-:W-:Y:S01]  /*2ffd0*/  STL [R1+0x718c], R15 ;  /* 0x00718c0f01007387 */ /* 0x000fe20000100800 */
[----:B------:R1:W-:Y:S01]  /*2ffe0*/  STL [R1+0x7198], R15 ;  /* 0x0071980f01007387 */ /* 0x0003e20000100800 */
[----:B0-----:R-:W-:-:S03]  /*2fff0*/  IMAD.SHL.U32 R14, R20, 0x2, RZ ;  /* 0x00000002140e7824 */ /* 0x001fc600078e00ff */
[----:B-1----:R-:W2:Y:S01]  /*30000*/  LDL.LU R15, [R1+0x210] ;  /* 0x00021000010f7983 */ /* 0x002ea20000300800 */
[----:B------:R-:W2:Y:S02]  /*30010*/  LDL.LU R2, [R1+0x304] ;  /* 0x0003040001027983 */ /* 0x000ea40000300800 */
[----:B------:R0:W-:Y:S02]  /*30020*/  STL [R1+0x722c], R20 ;  /* 0x00722c1401007387 */ /* 0x0001e40000100800 */
[----:B0-----:R-:W2:Y:S04]  /*30030*/  LDL.LU R20, [R1+0x30c] ;  /* 0x00030c0001147983 */ /* 0x001ea80000300800 */
[----:B------:R0:W-:Y:S01]  /*30040*/  STS.U16 [R14], R13 ;  /* 0x0000000d0e007388 */ /* 0x0001e20000000400 */
[----:B------:R1:W-:Y:S02]  /*30050*/  STS.U16 [R14+0x100], R16 ;  /* 0x000100100e007388 */ /* 0x0003e40000000400 */
[----:B------:R1:W-:Y:S02]  /*30060*/  STS.U16 [R14+0x1000], R28 ;  /* 0x0010001c0e007388 */ /* 0x0003e40000000400 */
[----:B------:R1:W-:Y:S01]  /*30070*/  STS.U16 [R14+0x1100], R29 ;  /* 0x0011001d0e007388 */ /* 0x0003e20000000400 */
[----:B0-----:R-:W3:Y:S01]  /*30080*/  LDL.LU R13, [R1+0x7254] ;  /* 0x00725400010d7983 */ /* 0x001ee20000300800 */
[----:B-1----:R-:W3:Y:S02]  /*30090*/  LDL.LU R16, [R1+0x7250] ;  /* 0x0072500001107983 */ /* 0x002ee40000300800 */
[----:B------:R-:W3:Y:S02]  /*300a0*/  LDL.LU R28, [R1+0x724c] ;  /* 0x00724c00011c7983 */ /* 0x000ee40000300800 */
[----:B------:R-:W3:Y:S01]  /*300b0*/  LDL.LU R29, [R1+0x7248] ;  /* 0x00724800011d7983 */ /* 0x000ee20000300800 */
[----:B--2---:R-:W-:Y:S01]  /*300c0*/  STS.U16 [R14+0x2000], R20 ;  /* 0x002000140e007388 */ /* 0x004fe20000000400 */
[----:B------:R-:W-:Y:S02]  /*300d0*/  STS.U16 [R14+0x2100], R2 ;  /* 0x002100020e007388 */ /* 0x000fe40000000400 */
[----:B------:R-:W-:Y:S02]  /*300e0*/  STS.U16 [R14+0x3000], R15 ;  /* 0x0030000f0e007388 */ /* 0x000fe40000000400 */
[----:B------:R-:W-:Y:S01]  /*300f0*/  STS.U16 [R14+0x3100], R25 ;  /* 0x003100190e007388 */ /* 0x000fe20000000400 */
[----:B----4-:R-:W-:Y:S01]  /*30100*/  STS.U16 [R14+0x4000], R0 ;  /* 0x004000000e007388 */ /* 0x010fe20000000400 */
[----:B------:R-:W-:Y:S02]  /*30110*/  STS.U16 [R14+0x4100], R3 ;  /* 0x004100030e007388 */ /* 0x000fe40000000400 */
[----:B------:R-:W-:Y:S02]  /*30120*/  STS.U16 [R14+0x5000], R4 ;  /* 0x005000040e007388 */ /* 0x000fe40000000400 */
[----:B------:R-:W-:Y:S01]  /*30130*/  STS.U16 [R14+0x5100], R17 ;  /* 0x005100110e007388 */ /* 0x000fe20000000400 */
[----:B------:R-:W-:Y:S01]  /*30140*/  STS.U16 [R14+0x6000], R18 ;  /* 0x006000120e007388 */ /* 0x000fe20000000400 */
[----:B------:R-:W-:Y:S02]  /*30150*/  STS.U16 [R14+0x6100], R5 ;  /* 0x006100050e007388 */ /* 0x000fe40000000400 */
[----:B------:R-:W-:Y:S02]  /*30160*/  STS.U16 [R14+0x7000], R6 ;  /* 0x007000060e007388 */ /* 0x000fe40000000400 */
[----:B------:R-:W-:Y:S01]  /*30170*/  STS.U16 [R14+0x7100], R19 ;  /* 0x007100130e007388 */ /* 0x000fe20000000400 */
[----:B------:R-:W-:Y:S01]  /*30180*/  STS.U16 [R14+0x8000], R24 ;  /* 0x008000180e007388 */ /* 0x000fe20000000400 */
[----:B------:R-:W-:Y:S02]  /*30190*/  STS.U16 [R14+0x8100], R7 ;  /* 0x008100070e007388 */ /* 0x000fe40000000400 */
[----:B---3--:R-:W-:Y:S02]  /*301a0*/  STS.U16 [R14+0x9000], R8 ;  /* 0x009000080e007388 */ /* 0x008fe40000000400 */
[----:B------:R-:W-:Y:S01]  /*301b0*/  STS.U16 [R14+0x9100], R21 ;  /* 0x009100150e007388 */ /* 0x000fe20000000400 */
[----:B------:R-:W-:Y:S01]  /*301c0*/  STS.U16 [R14+0xa000], R22 ;  /* 0x00a000160e007388 */ /* 0x000fe20000000400 */
[----:B------:R-:W-:Y:S02]  /*301d0*/  STS.U16 [R14+0xa100], R9 ;  /* 0x00a100090e007388 */ /* 0x000fe40000000400 */
[----:B------:R-:W-:Y:S02]  /*301e0*/  STS.U16 [R14+0xb000], R10 ;  /* 0x00b0000a0e007388 */ /* 0x000fe40000000400 */
[----:B------:R-:W-:Y:S01]  /*301f0*/  STS.U16 [R14+0xb100], R23 ;  /* 0x00b100170e007388 */ /* 0x000fe20000000400 */
[----:B------:R0:W-:Y:S04]  /*30200*/  STS.U16 [R14+0xc000], R27 ;  /* 0x00c0001b0e007388 */ /* 0x0001e80000000400 */
[----:B0-----:R-:W0:Y:S04]  /*30210*/  S2R R27, SR_TID.X ;  /* 0x00000000001b7919 */ /* 0x001e280000002100 */
[----:B------:R-:W-:Y:S01]  /*30220*/  STL [R1+0x719c], R29 ;  /* 0x00719c1d01007387 */ /* 0x000fe20000100800 */
[----:B------:R-:W-:Y:S02]  /*30230*/  STL [R1+0x71a0], R28 ;  /* 0x0071a01c01007387 */ /* 0x000fe40000100800 */
[----:B------:R-:W-:Y:S02]  /*30240*/  STL [R1+0x71a4], R16 ;  /* 0x0071a41001007387 */ /* 0x000fe40000100800 */
[----:B------:R-:W2:Y:S01]  /*30250*/  LDL.LU R25, [R1+0x38c] ;  /* 0x00038c0001197983 */ /* 0x000ea20000300800 */
[----:B------:R1:W-:Y:S01]  /*30260*/  STS.U16 [R14+0xc100], R11 ;  /* 0x00c1000b0e007388 */ /* 0x0003e20000000400 */
[----:B------:R3:W-:Y:S02]  /*30270*/  STS.U16 [R14+0xd000], R12 ;  /* 0x00d0000c0e007388 */ /* 0x0007e40000000400 */
[----:B------:R4:W-:Y:S01]  /*30280*/  STS.U16 [R14+0xd100], R26 ;  /* 0x00d1001a0e007388 */ /* 0x0009e20000000400 */
[----:B-1----:R-:W2:Y:S01]  /*30290*/  LDL.LU R11, [R1+0x388] ;  /* 0x00038800010b7983 */ /* 0x002ea20000300800 */
[----:B---3--:R-:W3:Y:S02]  /*302a0*/  LDL.LU R12, [R1+0x354] ;  /* 0x00035400010c7983 */ /* 0x008ee40000300800 */
[----:B----4-:R-:W4:Y:S01]  /*302b0*/  LDL.LU R26, [R1+0x350] ;  /* 0x00035000011a7983 */ /* 0x010f220000300800 */
[----:B0-----:R-:W-:-:S05]  /*302c0*/  LOP3.LUT R27, R27, 0x7f, RZ, 0xc0, !PT ;  /* 0x0000007f1b1b7812 */ /* 0x001fca00078ec0ff */
[----:B------:R-:W-:-:S05]  /*302d0*/  IMAD.SHL.U32 R27, R27, 0x2, RZ ;  /* 0x000000021b1b7824 */ /* 0x000fca00078e00ff */
[----:B------:R-:W-:Y:S02]  /*302e0*/  LOP3.LUT R0, R27, 0x10, RZ, 0x3c, !PT ;  /* 0x000000101b007812 */ /* 0x000fe400078e3cff */
[----:B------:R-:W4:Y:S04]  /*302f0*/  LDL.LU R27, [R1+0x2fc] ;  /* 0x0002fc00011b7983 */ /* 0x000f280000300800 */
[----:B------:R-:W-:Y:S01]  /*30300*/  STS.U16 [R14+0xe000], R29 ;  /* 0x00e0001d0e007388 */ /* 0x000fe20000000400 */
[----:B------:R-:W-:Y:S02]  /*30310*/  STS.U16 [R14+0xe100], R28 ;  /* 0x00e1001c0e007388 */ /* 0x000fe40000000400 */
[----:B------:R0:W-:Y:S02]  /*30320*/  STS.U16 [R14+0xf000], R16 ;  /* 0x00f000100e007388 */ /* 0x0001e40000000400 */
[----:B0-----:R-:W4:Y:S01]  /*30330*/  LDL.LU R16, [R1+0x204] ;  /* 0x0002040001107983 */ /* 0x001f220000300800 */
[----:B------:R-:W4:Y:S02]  /*30340*/  LDL.LU R28, [R1+0x1d0] ;  /* 0x0001d000011c7983 */ /* 0x000f240000300800 */
[----:B------:R-:W4:Y:S02]  /*30350*/  LDL.LU R29, [R1+0x1cc] ;  /* 0x0001cc00011d7983 */ /* 0x000f240000300800 */
[----:B------:R-:W4:Y:S01]  /*30360*/  LDL.LU R20, [R1+0x1a0] ;  /* 0x0001a00001147983 */ /* 0x000f220000300800 */
[----:B------:R-:W4:Y:S01]  /*30370*/  LDL.LU R2, [R1+0x19c] ;  /* 0x00019c0001027983 */ /* 0x000f220000300800 */
        /* <DEDUP_REMOVED lines=15> */
[----:B------:R-:W4:Y:S04]  /*30470*/  LDL.LU R23, [R1+0x1c] ;  /* 0x00001c0001177983 */ /* 0x000f280000300800 */
[----:B------:R-:W-:Y:S01]  /*30480*/  STS.U16 [R14+0xf100], R13 ;  /* 0x00f1000d0e007388 */ /* 0x000fe20000000400 */
[----:B------:R0:W-:Y:S03]  /*30490*/  STL [R1+0x7210], R14 ;  /* 0x0072100e01007387 */ /* 0x0001e60000100800 */
[----:B0-----:R-:W4:Y:S01]  /*304a0*/  LDL.LU R14, [R1+0x208] ;  /* 0x00020800010e7983 */ /* 0x001f220000300800 */
[----:B------:R0:W-:Y:S03]  /*304b0*/  STL [R1+0x71a8], R13 ;  /* 0x0071a80d01007387 */ /* 0x0001e60000100800 */
[----:B0-----:R-:W4:Y:S04]  /*304c0*/  LDL.LU R13, [R1+0x2f4] ;  /* 0x0002f400010d7983 */ /* 0x001f280000300800 */
[----:B--2---:R0:W-:Y:S04]  /*304d0*/  STS.U16 [R0+0x200], R25 ;  /* 0x0002001900007388 */ /* 0x0041e80000000400 */
[----:B0-----:R-:W2:Y:S04]  /*304e0*/  LDL.LU R25, [R1+0x7244] ;  /* 0x0072440001197983 */ /* 0x001ea80000300800 */
[----:B------:R0:W-:Y:S01]  /*304f0*/  STS.U16 [R0+0x300], R11 ;  /* 0x0003000b00007388 */ /* 0x0001e20000000400 */
[----:B---3--:R1:W-:Y:S02]  /*30500*/  STS.U16 [R0+0x1200], R12 ;  /* 0x0012000c00007388 */ /* 0x0083e40000000400 */
[----:B----4-:R3:W-:Y:S01]  /*30510*/  STS.U16 [R0+0x1300], R26 ;  /* 0x0013001a00007388 */ /* 0x0107e20000000400 */
[----:B0-----:R-:W4:Y:S01]  /*30520*/  LDL.LU R11, [R1+0x7240] ;  /* 0x00724000010b7983 */ /* 0x001f220000300800 */
[----:B-1----:R-:W4:Y:S03]  /*30530*/  LDL.LU R12, [R1+0x723c] ;  /* 0x00723c00010c7983 */ /* 0x002f260000300800 */
[----:B---3--:R-:W3:Y:S04]  /*30540*/  LDL.LU R26, [R1+0x7238] ;  /* 0x00723800011a7983 */ /* 0x008ee80000300800 */
[----:B------:R0:W-:Y:S04]  /*30550*/  STS.U16 [R0+0x2200], R27 ;  /* 0x0022001b00007388 */ /* 0x0001e80000000400 */
[----:B0-----:R-:W3:Y:S04]  /*30560*/  LDL.LU R27, [R1+0x7234] ;  /* 0x00723400011b7983 */ /* 0x001ee80000300800 */
[----:B------:R-:W-:Y:S01]  /*30570*/  STS.U16 [R0+0x2300], R13 ;  /* 0x0023000d00007388 */ /* 0x000fe20000000400 */
        /* <DEDUP_REMOVED lines=18> */
[----:B------:R0:W-:Y:S01]  /*306a0*/  STS.U16 [R0+0xc200], R22 ;  /* 0x00c2001600007388 */ /* 0x0001e20000000400 */
[----:B------:R-:W-:Y:S01]  /*306b0*/  STS.U16 [R0+0xc300], R9 ;  /* 0x00c3000900007388 */ /* 0x000fe20000000400 */
[----:B------:R-:W-:Y:S02]  /*306c0*/  STS.U16 [R0+0xd200], R10 ;  /* 0x00d2000a00007388 */ /* 0x000fe40000000400 */
[----:B------:R-:W-:Y:S01]  /*306d0*/  STS.U16 [R0+0xd300], R23 ;  /* 0x00d3001700007388 */ /* 0x000fe20000000400 */
[----:B--2---:R-:W-:-:S05]  /*306e0*/  LOP3.LUT R25, R25, 0x7f, RZ, 0xc0, !PT ;  /* 0x0000007f19197812 */ /* 0x004fca00078ec0ff */
[----:B0-----:R-:W-:Y:S01]  /*306f0*/  IMAD.SHL.U32 R22, R25, 0x2, RZ ;  /* 0x0000000219167824 */ /* 0x001fe200078e00ff */
[----:B---3--:R-:W-:Y:S01]  /*30700*/  STS.U16 [R0+0xe200], R27 ;  /* 0x00e2001b00007388 */ /* 0x008fe20000000400 */
[----:B------:R-:W-:Y:S02]  /*30710*/  STS.U16 [R0+0xe300], R26 ;  /* 0x00e3001a00007388 */ /* 0x000fe40000000400 */
[----:B----4-:R0:W-:Y:S01]  /*30720*/  STS.U16 [R0+0xf200], R12 ;  /* 0x00f2000c00007388 */ /* 0x0101e20000000400 */
[----:B------:R-:W-:Y:S01]  /*30730*/  STL [R1+0x71ac], R27 ;  /* 0x0071ac1b01007387 */ /* 0x000fe20000100800 */
[----:B------:R1:W-:Y:S01]  /*30740*/  STL [R1+0x71b0], R26 ;  /* 0x0071b01a01007387 */ /* 0x0003e20000100800 */
[----:B0-----:R-:W-:-:S05]  /*30750*/  LOP3.LUT R0, R22, 0x20, RZ, 0x3c, !PT ;  /* 0x0000002016007812 */ /* 0x001fca00078e3cff */
[----:B------:R0:W-:Y:S01]  /*30760*/  STL [R1+0x7230], R0 ;  /* 0x0072300001007387 */ /* 0x0001e20000100800 */
[----:B------:R-:W2:Y:S02]  /*30770*/  LDL.LU R20, [R1+0x384] ;  /* 0x0003840001147983 */ /* 0x000ea40000300800 */
[----:B------:R-:W3:Y:S02]  /*30780*/  LDL.LU R9, [R1+0x380] ;  /* 0x0003800001097983 */ /* 0x000ee40000300800 */
[----:B------:R-:W4:Y:S01]  /*30790*/  LDL.LU R10, [R1+0x34c] ;  /* 0x00034c00010a7983 */ /* 0x000f220000300800 */
[----:B------:R-:W2:Y:S01]  /*307a0*/  LDL.LU R23, [R1+0x348] ;  /* 0x0003480001177983 */ /* 0x000ea20000300800 */
[----:B------:R-:W2:Y:S02]  /*307b0*/  LDL.LU R25, [R1+0x2ec] ;  /* 0x0002ec0001197983 */ /* 0x000ea40000300800 */
[----:B-1----:R-:W2:Y:S02]  /*307c0*/  LDL.LU R26, [R1+0x1fc] ;  /* 0x0001fc00011a7983 */ /* 0x002ea40000300800 */
[----:B------:R-:W2:Y:S01]  /*307d0*/  LDL.LU R27, [R1+0x1c8] ;  /* 0x0001c800011b7983 */ /* 0x000ea20000300800 */
[----:B------:R-:W2:Y:S01]  /*307e0*/  LDL.LU R13, [R1+0x1c4] ;  /* 0x0001c400010d7983 */ /* 0x000ea20000300800 */
[----:B------:R-:W2:Y:S02]  /*307f0*/  LDL.LU R14, [R1+0x198] ;  /* 0x00019800010e7983 */ /* 0x000ea40000300800 */
[----:B------:R-:W2:Y:S02]  /*30800*/  LDL.LU R16, [R1+0x194] ;  /* 0x0001940001107983 */ /* 0x000ea40000300800 */
        /* <DEDUP_REMOVED lines=13> */
[----:B0-----:R-:W-:Y:S01]  /*308e0*/  LOP3.LUT R0, R22, 0x10, RZ, 0x3c, !PT ;  /* 0x0000001016007812 */ /* 0x001fe200078e3cff */
[----:B------:R-:W2:Y:S01]  /*308f0*/  LDL.LU R8, [R1+0x44] ;  /* 0x0000440001087983 */ /* 0x000ea20000300800 */
[----:B------:R-:W2:Y:S02]  /*30900*/  LDL.LU R21, [R1+0x18] ;  /* 0x0000180001157983 */ /* 0x000ea40000300800 */
[----:B------:R-:W2:Y:S02]  /*30910*/  LDL.LU R22, [R1+0x14] ;  /* 0x0000140001167983 */ /* 0x000ea40000300800 */
[----:B------:R0:W-:Y:S01]  /*30920*/  STL [R1+0x71b4], R12 ;  /* 0x0071b40c01007387 */ /* 0x0001e20000100800 */
[----:B------:R1:W-:Y:S04]  /*30930*/  STS.U16 [R0+0xf300], R11 ;  /* 0x00f3000b00007388 */ /* 0x0003e80000000400 */
[----:B0-----:R-:W2:Y:S01]  /*30940*/  LDL.LU R12, [R1+0x200] ;  /* 0x00020000010c7983 */ /* 0x001ea20000300800 */
[----:B-1----:R-:W2:Y:S02]  /*30950*/  LDL.LU R0, [R1+0x7230] ;  /* 0x0072300001007983 */ /* 0x002ea40000300800 */
[----:B------:R0:W-:Y:S02]  /*30960*/  STL [R1+0x71cc], R11 ;  /* 0x0071cc0b01007387 */ /* 0x0001e40000100800 */
[----:B0-----:R-:W4:Y:S04]  /*30970*/  LDL.LU R11, [R1+0x2e4] ;  /* 0x0002e400010b7983 */ /* 0x001f280000300800 */
[----:B--2---:R0:W-:Y:S01]  /*30980*/  STS.U16 [R0+0x400], R20 ;  /* 0x0004001400007388 */ /* 0x0041e20000000400 */
[----:B---3--:R1:W-:Y:S02]  /*30990*/  STS.U16 [R0+0x500], R9 ;  /* 0x0005000900007388 */ /* 0x0083e40000000400 */
[----:B----4-:R2:W-:Y:S01]  /*309a0*/  STS.U16 [R0+0x1400], R10 ;  /* 0x0014000a00007388 */ /* 0x0105e20000000400 */
[----:B------:R3:W-:Y:S04]  /*309b0*/  STS.U16 [R0+0x1500], R23 ;  /* 0x0015001700007388 */ /* 0x0007e80000000400 */
[----:B------:R3:W-:Y:S04]  /*309c0*/  STS.U16 [R0+0x2400], R25 ;  /* 0x0024001900007388 */ /* 0x0007e80000000400 */
[----:B0-----:R-:W4:Y:S01]  /*309d0*/  LDL.LU R20, [R1+0x722c] ;  /* 0x00722c0001147983 */ /* 0x001f220000300800 */
[----:B-1----:R-:W4:Y:S03]  /*309e0*/  LDL.LU R9, [R1+0x7228] ;  /* 0x0072280001097983 */ /* 0x002f260000300800 */
[----:B--2---:R-:W2:Y:S01]  /*309f0*/  LDL.LU R10, [R1+0x7224] ;  /* 0x00722400010a7983 */ /* 0x004ea20000300800 */
[----:B---3--:R-:W3:Y:S03]  /*30a00*/  LDL.LU R23, [R1+0x7220] ;  /* 0x0072200001177983 */ /* 0x008ee60000300800 */
[----:B------:R-:W2:Y:S04]  /*30a10*/  LDL.LU R25, [R1+0x721c] ;  /* 0x00721c0001197983 */ /* 0x000ea80000300800 */
[----:B------:R-:W-:Y:S01]  /*30a20*/  STS.U16 [R0+0x2500], R11 ;  /* 0x0025000b00007388 */ /* 0x000fe20000000400 */
[----:B------:R-:W-:Y:S02]  /*30a30*/  STS.U16 [R0+0x3400], R12 ;  /* 0x0034000c00007388 */ /* 0x000fe40000000400 */
[----:B------:R-:W-:Y:S02]  /*30a40*/  STS.U16 [R0+0x3500], R26 ;  /* 0x0035001a00007388 */ /* 0x000fe40000000400 */
[----:B------:R-:W-:Y:S01]  /*30a50*/  STS.U16 [R0+0x4400], R27 ;  /* 0x0044001b00007388 */ /* 0x000fe20000000400 */
[----:B------:R-:W-:Y:S01]  /*30a60*/  STS.U16 [R0+0x4500], R13 ;  /* 0x0045000d00007388 */ /* 0x000fe20000000400 */
[----:B------:R0:W-:Y:S03]  /*30a70*/  STS.U16 [R0+0x5400], R14 ;  /* 0x0054000e00007388 */ /* 0x0001e60000000400 */
[----:B--2---:R-:W-:Y:S01]  /*30a80*/  STL [R1+0x71d0], R25 ;  /* 0x0071d01901007387 */ /* 0x004fe20000100800 */
[----:B0-----:R-:W2:Y:S02]  /*30a90*/  LDL.LU R14, [R1+0x378] ;  /* 0x00037800010e7983 */ /* 0x001ea40000300800 */
[----:B------:R-:W-:Y:S02]  /*30aa0*/  STS.U16 [R0+0x5500], R16 ;  /* 0x0055001000007388 */ /* 0x000fe40000000400 */
[----:B------:R-:W-:Y:S01]  /*30ab0*/  STS.U16 [R0+0x6400], R28 ;  /* 0x0064001c00007388 */ /* 0x000fe20000000400 */
[----:B------:R-:W-:Y:S01]  /*30ac0*/  STS.U16 [R0+0x6500], R29 ;  /* 0x0065001d00007388 */ /* 0x000fe20000000400 */
[----:B------:R-:W-:Y:S02]  /*30ad0*/  STS.U16 [R0+0x7400], R2 ;  /* 0x0074000200007388 */ /* 0x000fe40000000400 */
[----:B------:R-:W-:Y:S02]  /*30ae0*/  STS.U16 [R0+0x7500], R15 ;  /* 0x0075000f00007388 */ /* 0x000fe40000000400 */
[----:B------:R-:W-:Y:S01]  /*30af0*/  STS.U16 [R0+0x8400], R3 ;  /* 0x0084000300007388 */ /* 0x000fe20000000400 */
[----:B--2---:R0:W-:Y:S04]  /*30b00*/  STL [R1+0x7214], R14 ;  /* 0x0072140e01007387 */ /* 0x0041e80000100800 */
[----:B0-----:R-:W2:Y:S04]  /*30b10*/  LDL.LU R14, [R1+0x37c] ;  /* 0x00037c00010e7983 */ /* 0x001ea80000300800 */
[----:B------:R-:W-:Y:S01]  /*30b20*/  STS.U16 [R0+0x8500], R4 ;  /* 0x0085000400007388 */ /* 0x000fe20000000400 */
[----:B------:R-:W-:Y:S02]  /*30b30*/  STS.U16 [R0+0x9400], R17 ;  /* 0x0094001100007388 */ /* 0x000fe40000000400 */
[----:B------:R-:W-:Y:S02]  /*30b40*/  STS.U16 [R0+0x9500], R18 ;  /* 0x0095001200007388 */ /* 0x000fe40000000400 */
[----:B------:R-:W-:Y:S01]  /*30b50*/  STS.U16 [R0+0xa400], R5 ;  /* 0x00a4000500007388 */ /* 0x000fe20000000400 */
[----:B------:R-:W-:Y:S01]  /*30b60*/  STS.U16 [R0+0xa500], R6 ;  /* 0x00a5000600007388 */ /* 0x000fe20000000400 */
[----:B------:R-:W-:Y:S02]  /*30b70*/  STS.U16 [R0+0xb400], R19 ;  /* 0x00b4001300007388 */ /* 0x000fe40000000400 */
[----:B------:R4:W-:Y:S02]  /*30b80*/  STS.U16 [R0+0xb500], R24 ;  /* 0x00b5001800007388 */ /* 0x0009e40000000400 */
[----:B------:R0:W-:Y:S01]  /*30b90*/  STS.U16 [R0+0xc400], R7 ;  /* 0x00c4000700007388 */ /* 0x0001e20000000400 */
[----:B------:R1:W-:Y:S01]  /*30ba0*/  STS.U16 [R0+0xc500], R8 ;  /* 0x00c5000800007388 */ /* 0x0003e20000000400 */
[----:B------:R0:W-:Y:S02]  /*30bb0*/  STS.U16 [R0+0xd400], R21 ;  /* 0x00d4001500007388 */ /* 0x0001e40000000400 */
[----:B------:R0:W-:Y:S02]  /*30bc0*/  STS.U16 [R0+0xd500], R22 ;  /* 0x00d5001600007388 */ /* 0x0001e40000000400 */
[----:B------:R0:W-:Y:S02]  /*30bd0*/  STS.U16 [R0+0xe400], R25 ;  /* 0x00e4001900007388 */ /* 0x0001e40000000400 */
[----:B----4-:R-:W-:-:S02]  /*30be0*/  IMAD.SHL.U32 R24, R20, 0x2, RZ ;  /* 0x0000000214187824 */ /* 0x010fc400078e00ff */
[----:B------:R-:W-:Y:S01]  /*30bf0*/  IMAD.SHL.U32 R20, R20, 0x2, RZ ;  /* 0x0000000214147824 */ /* 0x000fe200078e00ff */
[----:B--2---:R2:W-:Y:S01]  /*30c00*/  STL [R1+0x7218], R14 ;  /* 0x0072180e01007387 */ /* 0x0045e20000100800 */
[----:B0-----:R-:W4:Y:S02]  /*30c10*/  LDL.LU R7, [R1+0x344] ;  /* 0x0003440001077983 */ /* 0x001f240000300800 */
[----:B-1----:R-:W4:Y:S02]  /*30c20*/  LDL.LU R8, [R1+0x340] ;  /* 0x0003400001087983 */ /* 0x002f240000300800 */
        /* <DEDUP_REMOVED lines=17> */
[----:B--2---:R-:W-:Y:S01]  /*30d40*/  LOP3.LUT R14, R20, 0x20, RZ, 0x3c, !PT ;  /* 0x00000020140e7812 */ /* 0x004fe200078e3cff */
[----:B------:R-:W2:Y:S01]  /*30d50*/  LDL.LU R5, [R1+0x40] ;  /* 0x0000400001057983 */ /* 0x000ea20000300800 */
[----:B------:R-:W2:Y:S02]  /*30d60*/  LDL.LU R6, [R1+0x3c] ;  /* 0x00003c0001067983 */ /* 0x000ea40000300800 */
[----:B------:R-:W2:Y:S02]  /*30d70*/  LDL.LU R19, [R1+0x10] ;  /* 0x0000100001137983 */ /* 0x000ea40000300800 */
[----:B------:R-:W2:Y:S01]  /*30d80*/  LDL.LU R20, [R1+0xc] ;  /* 0x00000c0001147983 */ /* 0x000ea20000300800 */
[----:B---3--:R-:W-:Y:S04]  /*30d90*/  STS.U16 [R14+0xe500], R23 ;  /* 0x00e500170e007388 */ /* 0x008fe80000000400 */
[----:B------:R0:W-:Y:S01]  /*30da0*/  STL [R1+0x71d4], R23 ;  /* 0x0071d41701007387 */ /* 0x0001e20000100800 */
[----:B------:R-:W-:Y:S02]  /*30db0*/  STS.U16 [R14+0xf400], R10 ;  /* 0x00f4000a0e007388 */ /* 0x000fe40000000400 */
[----:B------:R-:W-:Y:S01]  /*30dc0*/  STS.U16 [R14+0xf500], R9 ;  /* 0x00f500090e007388 */ /* 0x000fe20000000400 */
[----:B0-----:R-:W4:Y:S01]  /*30dd0*/  LDL.LU R23, [R1+0x1c0] ;  /* 0x0001c00001177983 */ /* 0x001f220000300800 */
[----:B------:R0:W-:Y:S03]  /*30de0*/  STL [R1+0x71d8], R10 ;  /* 0x0071d80a01007387 */ /* 0x0001e60000100800 */
[----:B0-----:R-:W2:Y:S01]  /*30df0*/  LDL.LU R10, [R1+0x1f4] ;  /* 0x0001f400010a7983 */ /* 0x001ea20000300800 */
[----:B------:R-:W2:Y:S01]  /*30e00*/  LDL.LU R14, [R1+0x7218] ;  /* 0x00721800010e7983 */ /* 0x000ea20000300800 */
[C---:B------:R-:W-:Y:S01]  /*30e10*/  LOP3.LUT R0, R24.reuse, 0x30, RZ, 0x3c, !PT ;  /* 0x0000003018007812 */ /* 0x040fe200078e3cff */
[----:B------:R0:W-:Y:S02]  /*30e20*/  STL [R1+0x71dc], R9 ;  /* 0x0071dc0901007387 */ /* 0x0001e40000100800 */
[----:B0-----:R-:W4:Y:S04]  /*30e30*/  LDL.LU R9, [R1+0x1f8] ;  /* 0x0001f80001097983 */ /* 0x001f280000300800 */
[----:B--2---:R0:W-:Y:S04]  /*30e40*/  STS.U16 [R0+0x600], R14 ;  /* 0x0006000e00007388 */ /* 0x0041e80000000400 */
[----:B0-----:R-:W2:Y:S04]  /*30e50*/  LDL.LU R14, [R1+0x7214] ;  /* 0x00721400010e7983 */ /* 0x001ea80000300800 */
[----:B--2---:R0:W-:Y:S01]  /*30e60*/  STS.U16 [R0+0x700], R14 ;  /* 0x0007000e00007388 */ /* 0x0041e20000000400 */
[----:B----4-:R1:W-:Y:S02]  /*30e70*/  STS.U16 [R0+0x1600], R7 ;  /* 0x0016000700007388 */ /* 0x0103e40000000400 */
[----:B------:R2:W-:Y:S02]  /*30e80*/  STS.U16 [R0+0x1700], R8 ;  /* 0x0017000800007388 */ /* 0x0005e40000000400 */
[----:B------:R4:W-:Y:S01]  /*30e90*/  STS.U16 [R0+0x2600], R21 ;  /* 0x0026001500007388 */ /* 0x0009e20000000400 */
[----:B------:R4:W-:Y:S04]  /*30ea0*/  STS.U16 [R0+0x2700], R22 ;  /* 0x0027001600007388 */ /* 0x0009e80000000400 */
[----:B0-----:R-:W3:Y:S01]  /*30eb0*/  LDL.LU R14, [R1+0x7210] ;  /* 0x00721000010e7983 */ /* 0x001ee20000300800 */
[----:B-1----:R-:W3:Y:S02]  /*30ec0*/  LDL.LU R7, [R1+0x720c] ;  /* 0x00720c0001077983 */ /* 0x002ee40000300800 */
[----:B--2---:R-:W2:Y:S02]  /*30ed0*/  LDL.LU R8, [R1+0x7208] ;  /* 0x0072080001087983 */ /* 0x004ea40000300800 */
[----:B----4-:R-:W4:Y:S01]  /*30ee0*/  LDL.LU R21, [R1+0x7204] ;  /* 0x0072040001157983 */ /* 0x010f220000300800 */
[----:B------:R-:W2:Y:S04]  /*30ef0*/  LDL.LU R22, [R1+0x7200] ;  /* 0x0072000001167983 */ /* 0x000ea80000300800 */
        /* <DEDUP_REMOVED lines=13> */
[----:B------:R0:W-:Y:S02]  /*30fd0*/  STS.U16 [R0+0x9700], R3 ;  /* 0x0097000300007388 */ /* 0x0001e40000000400 */
[----:B------:R-:W-:Y:S02]  /*30fe0*/  STS.U16 [R0+0xa600], R15 ;  /* 0x00a6000f00007388 */ /* 0x000fe40000000400 */
[----:B------:R-:W-:Y:S01]  /*30ff0*/  STS.U16 [R0+0xa700], R4 ;  /* 0x00a7000400007388 */ /* 0x000fe20000000400 */
[----:B------:R-:W-:Y:S01]  /*31000*/  STS.U16 [R0+0xb600], R17 ;  /* 0x00b6001100007388 */ /* 0x000fe20000000400 */
[----:B------:R-:W-:Y:S02]  /*31010*/  STS.U16 [R0+0xb700], R18 ;  /* 0x00b7001200007388 */ /* 0x000fe40000000400 */
[----:B------:R1:W-:Y:S02]  /*31020*/  STS.U16 [R0+0xc600], R5 ;  /* 0x00c6000500007388 */ /* 0x0003e40000000400 */
[----:B------:R1:W-:Y:S01]  /*31030*/  STS.U16 [R0+0xc700], R6 ;  /* 0x00c7000600007388 */ /* 0x0003e20000000400 */
[----:B------:R1:W-:Y:S04]  /*31040*/  STS.U16 [R0+0xd600], R19 ;  /* 0x00d6001300007388 */ /* 0x0003e80000000400 */
[----:B0-----:R-:W3:Y:S01]  /*31050*/  LDL.LU R3, [R1+0x374] ;  /* 0x0003740001037983 */ /* 0x001ee20000300800 */
[----:B------:R0:W-:Y:S01]  /*31060*/  STS.U16 [R0+0xd700], R20 ;  /* 0x00d7001400007388 */ /* 0x0001e20000000400 */
[----:B------:R-:W-:-:S02]  /*31070*/  LOP3.LUT R2, R24, 0x40, RZ, 0x3c, !PT ;  /* 0x0000004018027812 */ /* 0x000fc400078e3cff */
[----:B--2---:R-:W-:Y:S01]  /*31080*/  STL [R1+0x71e0], R22 ;  /* 0x0071e01601007387 */ /* 0x004fe20000100800 */
[----:B----4-:R-:W-:Y:S02]  /*31090*/  STL [R1+0x71e4], R21 ;  /* 0x0071e41501007387 */ /* 0x010fe40000100800 */
[----:B-1----:R-:W2:Y:S02]  /*310a0*/  LDL.LU R5, [R1+0x370] ;  /* 0x0003700001057983 */ /* 0x002ea40000300800 */
[----:B------:R-:W4:Y:S01]  /*310b0*/  LDL.LU R6, [R1+0x33c] ;  /* 0x00033c0001067983 */ /* 0x000f220000300800 */
[----:B------:R-:W-:Y:S04]  /*310c0*/  STS.U16 [R0+0xe600], R22 ;  /* 0x00e6001600007388 */ /* 0x000fe80000000400 */
[----:B------:R-:W4:Y:S01]  /*310d0*/  LDL.LU R19, [R1+0x338] ;  /* 0x0003380001137983 */ /* 0x000f220000300800 */
[----:B------:R1:W-:Y:S02]  /*310e0*/  STS.U16 [R0+0xe700], R21 ;  /* 0x00e7001500007388 */ /* 0x0003e40000000400 */
[----:B0-----:R-:W4:Y:S02]  /*310f0*/  LDL.LU R20, [R1+0x22c] ;  /* 0x00022c0001147983 */ /* 0x001f240000300800 */
[----:B------:R-:W-:Y:S01]  /*31100*/  STS.U16 [R0+0xf600], R8 ;  /* 0x00f6000800007388 */ /* 0x000fe20000000400 */
[----:B-1----:R-:W4:Y:S01]  /*31110*/  LDL.LU R21, [R1+0x1ec] ;  /* 0x0001ec0001157983 */ /* 0x002f220000300800 */
[----:B------:R-:W4:Y:S02]  /*31120*/  LDL.LU R22, [R1+0x1b8] ;  /* 0x0001b80001167983 */ /* 0x000f240000300800 */
[----:B------:R-:W4:Y:S02]  /*31130*/  LDL.LU R9, [R1+0x1b4] ;  /* 0x0001b40001097983 */ /* 0x000f240000300800 */
[----:B------:R-:W4:Y:S01]  /*31140*/  LDL.LU R4, [R1+0x188] ;  /* 0x0001880001047983 */ /* 0x000f220000300800 */
[----:B------:R-:W4:Y:S01]  /*31150*/  LDL.LU R17, [R1+0x184] ;  /* 0x0001840001117983 */ /* 0x000f220000300800 */
[----:B------:R-:W4:Y:S02]  /*31160*/  LDL.LU R18, [R1+0x158] ;  /* 0x0001580001127983 */ /* 0x000f240000300800 */
[----:B------:R-:W4:Y:S02]  /*31170*/  LDL.LU R24, [R1+0x154] ;  /* 0x0001540001187983 */ /* 0x000f240000300800 */
[----:B------:R0:W-:Y:S01]  /*31180*/  STL [R1+0x71e8], R8 ;  /* 0x0071e80801007387 */ /* 0x0001e20000100800 */
[----:B---3--:R-:W-:Y:S04]  /*31190*/  STS.U16 [R0+0xf700], R7 ;  /* 0x00f7000700007388 */ /* 0x008fe80000000400 */
[----:B0-----:R-:W4:Y:S01]  /*311a0*/  LDL.LU R8, [R1+0x1f0] ;  /* 0x0001f00001087983 */ /* 0x001f220000300800 */
[----:B------:R0:W-:Y:S03]  /*311b0*/  STL [R1+0x71ec], R7 ;  /* 0x0071ec0701007387 */ /* 0x0001e60000100800 */
        /* <DEDUP_REMOVED lines=13> */
[----:B------:R0:W-:Y:S01]  /*31290*/  STS.U16 [R2+0x800], R3 ;  /* 0x0008000302007388 */ /* 0x0001e20000000400 */
[----:B------:R-:W4:Y:S03]  /*312a0*/  LDL.LU R0, [R1+0x8] ;  /* 0x0000080001007983 */ /* 0x000f260000300800 */
[----:B0-----:R-:W4:Y:S04]  /*312b0*/  LDL.LU R3, [R1+0x4] ;  /* 0x0000040001037983 */ /* 0x001f280000300800 */
[----:B--2---:R0:W-:Y:S01]  /*312c0*/  STS.U16 [R2+0x900], R5 ;  /* 0x0009000502007388 */ /* 0x0041e20000000400 */
[----:B----4-:R1:W-:Y:S03]  /*312d0*/  STS.U16 [R2+0x1800], R6 ;  /* 0x0018000602007388 */ /* 0x0103e60000000400 */
[----:B------:R2:W-:Y:S04]  /*312e0*/  STS.U16 [R2+0x1900], R19 ;  /* 0x0019001302007388 */ /* 0x0005e80000000400 */
[----:B------:R4:W-:Y:S04]  /*312f0*/  STS.U16 [R2+0x2800], R20 ;  /* 0x0028001402007388 */ /* 0x0009e80000000400 */
[----:B0-----:R-:W3:Y:S04]  /*31300*/  LDL.LU R5, [R1+0x71fc] ;  /* 0x0071fc0001057983 */ /* 0x001ee80000300800 */
[----:B-1----:R-:W3:Y:S01]  /*31310*/  LDL.LU R6, [R1+0x71f8] ;  /* 0x0071f80001067983 */ /* 0x002ee20000300800 */
[----:B--2---:R-:W2:Y:S03]  /*31320*/  LDL.LU R19, [R1+0x71f4] ;  /* 0x0071f40001137983 */ /* 0x004ea60000300800 */
[----:B----4-:R-:W4:Y:S04]  /*31330*/  LDL.LU R20, [R1+0x71f0] ;  /* 0x0071f00001147983 */ /* 0x010f280000300800 */
[----:B------:R-:W-:Y:S01]  /*31340*/  STS.U16 [R2+0x2900], R7 ;  /* 0x0029000702007388 */ /* 0x000fe20000000400 */
[----:B------:R-:W-:Y:S02]  /*31350*/  STS.U16 [R2+0x3800], R8 ;  /* 0x0038000802007388 */ /* 0x000fe40000000400 */
[----:B------:R-:W-:Y:S02]  /*31360*/  STS.U16 [R2+0x3900], R21 ;  /* 0x0039001502007388 */ /* 0x000fe40000000400 */
[----:B------:R-:W-:Y:S01]  /*31370*/  STS.U16 [R2+0x4800], R22 ;  /* 0x0048001602007388 */ /* 0x000fe20000000400 */
[----:B------:R-:W-:Y:S01]  /*31380*/  STS.U16 [R2+0x4900], R9 ;  /* 0x0049000902007388 */ /* 0x000fe20000000400 */
[----:B------:R0:W-:Y:S02]  /*31390*/  STS.U16 [R2+0x5800], R4 ;  /* 0x0058000402007388 */ /* 0x0001e40000000400 */
[----:B------:R1:W-:Y:S02]  /*313a0*/  STS.U16 [R2+0x5900], R17 ;  /* 0x0059001102007388 */ /* 0x0003e40000000400 */
[----:B------:R1:W-:Y:S01]  /*313b0*/  STS.U16 [R2+0x6800], R18 ;  /* 0x0068001202007388 */ /* 0x0003e20000000400 */
[----:B------:R1:W-:Y:S04]  /*313c0*/  STS.U16 [R2+0x6900], R24 ;  /* 0x0069001802007388 */ /* 0x0003e80000000400 */
[----:B0-----:R-:W3:Y:S01]  /*313d0*/  LDL.LU R4, [R1+0x36c] ;  /* 0x00036c0001047983 */ /* 0x001ee20000300800 */
[----:B-1----:R-:W3:Y:S03]  /*313e0*/  LDL.LU R17, [R1+0x368] ;  /* 0x0003680001117983 */ /* 0x002ee60000300800 */
[----:B------:R-:W3:Y:S01]  /*313f0*/  LDL.LU R18, [R1+0x334] ;  /* 0x0003340001127983 */ /* 0x000ee20000300800 */
[----:B------:R-:W3:Y:S03]  /*31400*/  LDL.LU R24, [R1+0x32c] ;  /* 0x00032c0001187983 */ /* 0x000ee60000300800 */
        /* <DEDUP_REMOVED lines=8> */
[----:B------:R1:W-:Y:S01]  /*31490*/  STS.U16 [R2+0xb800], R16 ;  /* 0x00b8001002007388 */ /* 0x0003e20000000400 */
[----:B------:R1:W-:Y:S02]  /*314a0*/  STS.U16 [R2+0xb900], R28 ;  /* 0x00b9001c02007388 */ /* 0x0003e40000000400 */
[----:B------:R1:W-:Y:S01]  /*314b0*/  STS.U16 [R2+0xc800], R29 ;  /* 0x00c8001d02007388 */ /* 0x0003e20000000400 */
[----:B0-----:R-:W3:Y:S01]  /*314c0*/  LDL.LU R26, [R1+0x220] ;  /* 0x00022000011a7983 */ /* 0x001ee20000300800 */
[----:B-1----:R-:W3:Y:S03]  /*314d0*/  LDL.LU R27, [R1+0x21c] ;  /* 0x00021c00011b7983 */ /* 0x002ee60000300800 */
[----:B------:R-:W3:Y:S01]  /*314e0*/  LDL.LU R13, [R1+0x1e8] ;  /* 0x0001e800010d7983 */ /* 0x000ee20000300800 */
[----:B------:R-:W3:Y:S03]  /*314f0*/  LDL.LU R16, [R1+0x1e4] ;  /* 0x0001e40001107983 */ /* 0x000ee60000300800 */
[----:B------:R-:W3:Y:S04]  /*31500*/  LDL.LU R28, [R1+0x1b0] ;  /* 0x0001b000011c7983 */ /* 0x000ee80000300800 */
[----:B------:R0:W-:Y:S01]  /*31510*/  STS.U16 [R2+0xc900], R15 ;  /* 0x00c9000f02007388 */ /* 0x0001e20000000400 */
[----:B------:R-:W3:Y:S02]  /*31520*/  LDL.LU R29, [R1+0x1ac] ;  /* 0x0001ac00011d7983 */ /* 0x000ee40000300800 */
[----:B------:R1:W-:Y:S02]  /*31530*/  STS.U16 [R2+0xd800], R0 ;  /* 0x00d8000002007388 */ /* 0x0003e40000000400 */
[----:B------:R1:W-:Y:S01]  /*31540*/  STS.U16 [R2+0xd900], R3 ;  /* 0x00d9000302007388 */ /* 0x0003e20000000400 */
[C---:B------:R-:W-:Y:S01]  /*31550*/  LOP3.LUT R12, R14.reuse, 0x50, RZ, 0x3c, !PT ;  /* 0x000000500e0c7812 */ /* 0x040fe200078e3cff */
[----:B0-----:R-:W3:Y:S01]  /*31560*/  LDL.LU R15, [R1+0x180] ;  /* 0x00018000010f7983 */ /* 0x001ee20000300800 */
[----:B-1----:R-:W3:Y:S02]  /*31570*/  LDL.LU R0, [R1+0x17c] ;  /* 0x00017c0001007983 */ /* 0x002ee40000300800 */
[----:B------:R-:W3:Y:S02]  /*31580*/  LDL.LU R7, [R1+0x150] ;  /* 0x0001500001077983 */ /* 0x000ee40000300800 */
[----:B------:R-:W3:Y:S01]  /*31590*/  LDL.LU R8, [R1+0x14c] ;  /* 0x00014c0001087983 */ /* 0x000ee20000300800 */
[----:B------:R-:W3:Y:S01]  /*315a0*/  LDL.LU R21, [R1+0x120] ;  /* 0x0001200001157983 */ /* 0x000ee20000300800 */
[----:B------:R-:W3:Y:S02]  /*315b0*/  LDL.LU R22, [R1+0x11c] ;  /* 0x00011c0001167983 */ /* 0x000ee40000300800 */
[----:B------:R-:W3:Y:S02]  /*315c0*/  LDL.LU R9, [R1+0xf0] ;  /* 0x0000f00001097983 */ /* 0x000ee40000300800 */
[----:B------:R-:W3:Y:S01]  /*315d0*/  LDL.LU R10, [R1+0xec] ;  /* 0x0000ec00010a7983 */ /* 0x000ee20000300800 */
[----:B------:R-:W3:Y:S01]  /*315e0*/  LDL.LU R23, [R1+0xc0] ;  /* 0x0000c00001177983 */ /* 0x000ee20000300800 */
[----:B------:R-:W3:Y:S02]  /*315f0*/  LDL.LU R25, [R1+0xbc] ;  /* 0x0000bc0001197983 */ /* 0x000ee40000300800 */
[----:B------:R-:W3:Y:S02]  /*31600*/  LDL.LU R11, [R1+0x90] ;  /* 0x00009000010b7983 */ /* 0x000ee40000300800 */
[----:B------:R-:W3:Y:S01]  /*31610*/  LDL.LU R3, [R1+0x8c] ;  /* 0x00008c0001037983 */ /* 0x000ee20000300800 */
[----:B----4-:R-:W-:Y:S01]  /*31620*/  STS.U16 [R2+0xe800], R20 ;  /* 0x00e8001402007388 */ /* 0x010fe20000000400 */
[----:B--2---:R-:W-:Y:S02]  /*31630*/  STS.U16 [R2+0xe900], R19 ;  /* 0x00e9001302007388 */ /* 0x004fe40000000400 */
[----:B---3--:R-:W-:Y:S01]  /*31640*/  STS.U16 [R2+0xf800], R6 ;  /* 0x00f8000602007388 */ /* 0x008fe20000000400 */
[----:B------:R-:W-:Y:S04]  /*31650*/  STS.U16 [R2+0xf900], R5 ;  /* 0x00f9000502007388 */ /* 0x000fe80000000400 */
[----:B------:R0:W-:Y:S01]  /*31660*/  STS.U16 [R12+0xa00], R4 ;  /* 0x000a00040c007388 */ /* 0x0001e20000000400 */
[----:B------:R1:W-:Y:S02]  /*31670*/  STS.U16 [R12+0xb00], R17 ;  /* 0x000b00110c007388 */ /* 0x0003e40000000400 */
[----:B------:R2:W-:Y:S02]  /*31680*/  STS.U16 [R12+0x1a00], R18 ;  /* 0x001a00120c007388 */ /* 0x0005e40000000400 */
[----:B------:R3:W-:Y:S01]  /*31690*/  STS.U16 [R12+0x1b00], R24 ;  /* 0x001b00180c007388 */ /* 0x0007e20000000400 */
[----:B0-----:R-:W4:Y:S01]  /*316a0*/  LDL.LU R4, [R1+0x60] ;  /* 0x0000600001047983 */ /* 0x001f220000300800 */
[----:B-1----:R-:W4:Y:S02]  /*316b0*/  LDL.LU R17, [R1+0x5c] ;  /* 0x00005c0001117983 */ /* 0x002f240000300800 */
[----:B--2---:R-:W2:Y:S02]  /*316c0*/  LDL.LU R18, [R1+0x30] ;  /* 0x0000300001127983 */ /* 0x004ea40000300800 */
[----:B---3--:R-:W3:Y:S01]  /*316d0*/  LDL.LU R24, [R1+0x2c] ;  /* 0x00002c0001187983 */ /* 0x008ee20000300800 */
[----:B------:R-:W3:Y:S04]  /*316e0*/  LDL.LU R2, [R1] ;  /* 0x0000000001027983 */ /* 0x000ee80000300800 */
[----:B------:R0:W-:Y:S01]  /*316f0*/  STS.U16 [R12+0x2a00], R26 ;  /* 0x002a001a0c007388 */ /* 0x0001e20000000400 */
[----:B------:R1:W-:Y:S02]  /*31700*/  STS.U16 [R12+0x2b00], R27 ;  /* 0x002b001b0c007388 */ /* 0x0003e40000000400 */
[----:B------:R1:W-:Y:S02]  /*31710*/  STS.U16 [R12+0x3a00], R13 ;  /* 0x003a000d0c007388 */ /* 0x0003e40000000400 */
[----:B------:R1:W-:Y:S01]  /*31720*/  STS.U16 [R12+0x3b00], R16 ;  /* 0x003b00100c007388 */ /* 0x0003e20000000400 */
[----:B------:R1:W-:Y:S01]  /*31730*/  STS.U16 [R12+0x4a00], R28 ;  /* 0x004a001c0c007388 */ /* 0x0003e20000000400 */
[----:B------:R1:W-:Y:S03]  /*31740*/  STS.U16 [R12+0x4b00], R29 ;  /* 0x004b001d0c007388 */ /* 0x0003e60000000400 */
        /* <DEDUP_REMOVED lines=9> */
[----:B------:R1:W-:Y:S01]  /*317e0*/  STS.U16 [R12+0x6b00], R8 ;  /* 0x006b00080c007388 */ /* 0x0003e20000000400 */
[----:B------:R1:W-:Y:S02]  /*317f0*/  STS.U16 [R12+0x7a00], R21 ;  /* 0x007a00150c007388 */ /* 0x0003e40000000400 */
[----:B------:R1:W-:Y:S01]  /*31800*/  STS.U16 [R12+0x7b00], R22 ;  /* 0x007b00160c007388 */ /* 0x0003e20000000400 */
[----:B0-----:R-:W3:Y:S01]  /*31810*/  LDL.LU R15, [R1+0x1e0] ;  /* 0x0001e000010f7983 */ /* 0x001ee20000300800 */
[----:B-1----:R-:W3:Y:S03]  /*31820*/  LDL.LU R0, [R1+0x1dc] ;  /* 0x0001dc0001007983 */ /* 0x002ee60000300800 */
[----:B------:R-:W3:Y:S04]  /*31830*/  LDL.LU R7, [R1+0x71ec] ;  /* 0x0071ec0001077983 */ /* 0x000ee80000300800 */
[----:B------:R-:W3:Y:S01]  /*31840*/  LDL.LU R8, [R1+0x71e8] ;  /* 0x0071e80001087983 */ /* 0x000ee20000300800 */
[----:B------:R-:W3:Y:S02]  /*31850*/  LDL.LU R21, [R1+0x71e4] ;  /* 0x0071e40001157983 */ /* 0x000ee40000300800 */
[----:B------:R-:W3:Y:S02]  /*31860*/  LDL.LU R22, [R1+0x71e0] ;  /* 0x0071e00001167983 */ /* 0x000ee40000300800 */
[----:B------:R0:W-:Y:S01]  /*31870*/  STS.U16 [R12+0x8a00], R9 ;  /* 0x008a00090c007388 */ /* 0x0001e20000000400 */
[----:B------:R1:W-:Y:S01]  /*31880*/  STS.U16 [R12+0x8b00], R10 ;  /* 0x008b000a0c007388 */ /* 0x0003e20000000400 */
        /* <DEDUP_REMOVED lines=8> */
[----:B------:R-:W3:Y:S01]  /*31910*/  LDL.LU R11, [R1+0x71cc] ;  /* 0x0071cc00010b7983 */ /* 0x000ee20000300800 */
[----:B------:R-:W3:Y:S03]  /*31920*/  LDL.LU R3, [R1+0x71c8] ;  /* 0x0071c80001037983 */ /* 0x000ee60000300800 */
[----:B----4-:R0:W-:Y:S01]  /*31930*/  STS.U16 [R12+0xba00], R4 ;  /* 0x00ba00040c007388 */ /* 0x0101e20000000400 */
[----:B------:R1:W-:Y:S02]  /*31940*/  STS.U16 [R12+0xbb00], R17 ;  /* 0x00bb00110c007388 */ /* 0x0003e40000000400 */
[----:B--2---:R2:W-:Y:S02]  /*31950*/  STS.U16 [R12+0xca00], R18 ;  /* 0x00ca00120c007388 */ /* 0x0045e40000000400 */
[----:B---3--:R3:W-:Y:S01]  /*31960*/  STS.U16 [R12+0xcb00], R24 ;  /* 0x00cb00180c007388 */ /* 0x0087e20000000400 */
[----:B0-----:R-:W4:Y:S01]  /*31970*/  LDL.LU R4, [R1+0x71c4] ;  /* 0x0071c40001047983 */ /* 0x001f220000300800 */
[----:B-1----:R-:W4:Y:S02]  /*31980*/  LDL.LU R17, [R1+0x71c0] ;  /* 0x0071c00001117983 */ /* 0x002f240000300800 */
[----:B--2---:R-:W2:Y:S01]  /*31990*/  LDL.LU R18, [R1+0x71bc] ;  /* 0x0071bc0001127983 */ /* 0x004ea20000300800 */
[----:B---3--:R-:W3:Y:S04]  /*319a0*/  LDL.LU R24, [R1+0x71b8] ;  /* 0x0071b80001187983 */ /* 0x008ee80000300800 */
[----:B------:R0:W-:Y:S01]  /*319b0*/  STS.U16 [R12+0xda00], R2 ;  /* 0x00da00020c007388 */ /* 0x0001e20000000400 */
[----:B------:R-:W-:-:S03]  /*319c0*/  LOP3.LUT R14, R14, 0x60, RZ, 0x3c, !PT ;  /* 0x000000600e0e7812 */ /* 0x000fc600078e3cff */
[----:B0-----:R-:W4:Y:S04]  /*319d0*/  LDL R2, [R1+0x1cdc] ;  /* 0x001cdc0001027983 */ /* 0x001f280000100800 */
[----:B---3--:R-:W-:Y:S01]  /*319e0*/  STS.U16 [R12+0xdb00], R24 ;  /* 0x00db00180c007388 */ /* 0x008fe20000000400 */
[----:B--2---:R-:W-:Y:S02]  /*319f0*/  STS.U16 [R12+0xea00], R18 ;  /* 0x00ea00120c007388 */ /* 0x004fe40000000400 */
[----:B----4-:R-:W-:Y:S01]  /*31a00*/  STS.U16 [R12+0xeb00], R17 ;  /* 0x00eb00110c007388 */ /* 0x010fe20000000400 */
[----:B------:R-:W-:Y:S04]  /*31a10*/  STS.U16 [R12+0xfa00], R4 ;  /* 0x00fa00040c007388 */ /* 0x000fe80000000400 */
[----:B------:R0:W-:Y:S01]  /*31a20*/  STS.U16 [R12+0xfb00], R3 ;  /* 0x00fb00030c007388 */ /* 0x0001e20000000400 */
[----:B------:R1:W-:Y:S02]  /*31a30*/  STS.U16 [R14+0xc00], R26 ;  /* 0x000c001a0e007388 */ /* 0x0003e40000000400 */
[----:B------:R2:W-:Y:S02]  /*31a40*/  STS.U16 [R14+0xd00], R27 ;  /* 0x000d001b0e007388 */ /* 0x0005e40000000400 */
[----:B------:R3:W-:Y:S01]  /*31a50*/  STS.U16 [R14+0x1c00], R13 ;  /* 0x001c000d0e007388 */ /* 0x0007e20000000400 */
[----:B------:R3:W-:Y:S01]  /*31a60*/  STS.U16 [R14+0x1d00], R16 ;  /* 0x001d00100e007388 */ /* 0x0007e20000000400 */
[----:B------:R3:W-:Y:S03]  /*31a70*/  STS.U16 [R14+0x2c00], R28 ;  /* 0x002c001c0e007388 */ /* 0x0007e60000000400 */
[----:B0-----:R-:W4:Y:S01]  /*31a80*/  LDL.LU R12, [R1+0x71b4] ;  /* 0x0071b400010c7983 */ /* 0x001f220000300800 */
[----:B------:R-:W4:Y:S02]  /*31a90*/  LDL R3, [R1+0x15e0] ;  /* 0x0015e00001037983 */ /* 0x000f240000100800 */
[----:B-1----:R-:W4:Y:S02]  /*31aa0*/  LDL.LU R26, [R1+0x71b0] ;  /* 0x0071b000011a7983 */ /* 0x002f240000300800 */
[----:B--2---:R-:W2:Y:S01]  /*31ab0*/  LDL.LU R27, [R1+0x71ac] ;  /* 0x0071ac00011b7983 */ /* 0x004ea20000300800 */
[----:B---3--:R-:W3:Y:S01]  /*31ac0*/  LDL.LU R13, [R1+0x71a8] ;  /* 0x0071a800010d7983 */ /* 0x008ee20000300800 */
[----:B------:R-:W2:Y:S02]  /*31ad0*/  LDL.LU R16, [R1+0x71a4] ;  /* 0x0071a40001107983 */ /* 0x000ea40000300800 */
[----:B------:R-:W2:Y:S01]  /*31ae0*/  LDL.LU R28, [R1+0x71a0] ;  /* 0x0071a000011c7983 */ /* 0x000ea20000300800 */
[----:B------:R0:W-:Y:S01]  /*31af0*/  STS.U16 [R14+0x2d00], R29 ;  /* 0x002d001d0e007388 */ /* 0x0001e20000000400 */
[----:B------:R1:W-:Y:S03]  /*31b00*/  STS.U16 [R14+0x3c00], R15 ;  /* 0x003c000f0e007388 */ /* 0x0003e60000000400 */
[----:B0-----:R-:W2:Y:S01]  /*31b10*/  LDL.LU R29, [R1+0x719c] ;  /* 0x00719c00011d7983 */ /* 0x001ea20000300800 */
[----:B-1----:R-:W2:Y:S02]  /*31b20*/  LDL.LU R15, [R1+0x7198] ;  /* 0x00719800010f7983 */ /* 0x002ea40000300800 */
[----:B--2---:R-:W-:-:S06]  /*31b30*/  PRMT R15, RZ, 0x7610, R15 ;  /* 0x00007610ff0f7816 */ /* 0x004fcc000000000f */
[----:B----4-:R-:W2:Y:S04]  /*31b40*/  @!P0 LDG.E.U16 R15, [R2.64] ;  /* 0x00000006020f8981 */ /* 0x010ea8000c1e1500 */
[----:B------:R0:W-:Y:S04]  /*31b50*/  STS.U16 [R14+0x3d00], R0 ;  /* 0x003d00000e007388 */ /* 0x0001e80000000400 */
[----:B0-----:R-:W4:Y:S01]  /*31b60*/  LDL.LU R14, [R1+0x7194] ;  /* 0x00719400010e7983 */ /* 0x001f220000300800 */
[----:B------:R-:W3:Y:S03]  /*31b70*/  LDL.LU R0, [R1+0x7190] ;  /* 0x0071900001007983 */ /* 0x000ee60000300800 */
[----:B--2---:R0:W-:Y:S04]  /*31b80*/  STL [R1+0x1d4], R15 ;  /* 0x0001d40f01007387 */ /* 0x0041e80000100800 */
[----:B0-----:R-:W2:Y:S01]  /*31b90*/  LDL.LU R15, [R1+0x718c] ;  /* 0x00718c00010f7983 */ /* 0x001ea20000300800 */
[----:B------:R-:W2:Y:S02]  /*31ba0*/  LDL R2, [R1+0x1cb8] ;  /* 0x001cb80001027983 */ /* 0x000ea40000100800 */
[----:B------:R-:W2:Y:S01]  /*31bb0*/  LDL R3, [R1+0x1cbc] ;  /* 0x001cbc0001037983 */ /* 0x000ea20000100800 */
[----:B----4-:R-:W-:-:S02]  /*31bc0*/  PRMT R14, RZ, 0x7610, R14 ;  /* 0x00007610ff0e7816 */ /* 0x010fc4000000000e */
[----:B--2---:R-:W-:-:S04]  /*31bd0*/  @!P0 LOP3.LUT R3, R3, R2, RZ, 0x3c, !PT ;  /* 0x0000000203038212 */ /* 0x004fc800078e3cff */
[----:B------:R-:W-:-:S04]  /*31be0*/  @!P0 LOP3.LUT R2, R3, R2, RZ, 0x3c, !PT ;  /* 0x0000000203028212 */ /* 0x000fc800078e3cff */
[----:B------:R-:W-:-:S05]  /*31bf0*/  @!P0 LOP3.LUT R3, R3, R2, RZ, 0x3c, !PT ;  /* 0x0000000203038212 */ /* 0x000fca00078e3cff */
[----:B------:R-:W2:Y:S04]  /*31c00*/  @!P0 LDG.E.U16 R14, [R2.64] ;  /* 0x00000006020e8981 */ /* 0x000ea8000c1e1500 */
[----:B--2---:R0:W-:Y:S04]  /*31c10*/  STL [R1+0x1d0], R14 ;  /* 0x0001d00e01007387 */ /* 0x0041e80000100800 */
[----:B0-----:R-:W2:Y:S01]  /*31c20*/  LDL.LU R14, [R1+0x7188] ;  /* 0x00718800010e7983 */ /* 0x001ea20000300800 */
[----:B------:R-:W4:Y:S02]  /*31c30*/  LDL R2, [R1+0x1c78] ;  /* 0x001c780001027983 */ /* 0x000f240000100800 */
[----:B------:R-:W4:Y:S01]  /*31c40*/  LDL R3, [R1+0x1c7c] ;  /* 0x001c7c0001037983 */ /* 0x000f220000100800 */
[----:B---3--:R-:W-:-:S02]  /*31c50*/  PRMT R0, RZ, 0x7610, R0 ;  /* 0x00007610ff007816 */ /* 0x008fc40000000000 */
[----:B----4-:R-:W-:-:S04]  /*31c60*/  @!P0 LOP3.LUT R3, R3, R2, RZ, 0x3c, !PT ;  /* 0x0000000203038212 */ /* 0x010fc800078e3cff */
[----:B------:R-:W-:-:S04]  /*31c70*/  @!P0 LOP3.LUT R2, R3, R2, RZ, 0x3c, !PT ;  /* 0x0000000203028212 */ /* 0x000fc800078e3cff */
[----:B------:R-:W-:-:S05]  /*31c80*/  @!P0 LOP3.LUT R3, R3, R2, RZ, 0x3c, !PT ;  /* 0x0000000203038212 */ /* 0x000fca00078e3cff */
[----:B------:R-:W3:Y:S04]  /*31c90*/  @!P0 LDG.E.U16 R0, [R2.64] ;  /* 0x0000000602008981 */ /* 0x000ee8000c1e1500 */
[----:B---3--:R0:W-:Y:S04]  /*31ca0*/  STL [R1+0x1cc], R0 ;  /* 0x0001cc0001007387 */ /* 0x0081e80000100800 */
[----:B0-----:R-:W3:Y:S01]  /*31cb0*/  LDL.LU R0, [R1+0x7184] ;  /* 0x0071840001007983 */ /* 0x001ee20000300800 */
[----:B------:R-:W4:Y:S02]  /*31cc0*/  LDL R2, [R1+0x1c38] ;  /* 0x001c380001027983 */ /* 0x000f240000100800 */
[----:B------:R-:W4:Y:S01]  /*31cd0*/  LDL R3, [R1+0x1c3c] ;  /* 0x001c3c0001037983 */ /* 0x000f220000100800 */
[----:B--2---:R-:W-:-:S02]  /*31ce0*/  PRMT R14, RZ, 0x7610, R14 ;  /* 0x00007610ff0e7816 */ /* 0x004fc4000000000e */
[----:B----4-:R-:W-:-:S04]  /*31cf0*/  @!P0 LOP3.LUT R3, R3, R2, RZ, 0x3c, !PT ;  /* 0x0000000203038212 */ /* 0x010fc800078e3cff */
        /* <DEDUP_REMOVED lines=574> */
[----:B------:R-:W-:-:S02]  /*340e0*/  PRMT R13, RZ, 0x7610, R13 ;  /* 0x00007610ff0d7816 */ /* 0x000fc4000000000d */
[----:B----4-:R-:W-:-:S04]  /*340f0*/  @!P0 LOP3.LUT R3, R3, R2, RZ, 0x3c, !PT ;  /* 0x0000000203038212 */ /* 0x010fc800078e3cff */
[----:B------:R-:W-:-:S04]  /*34100*/  @!P0 LOP3.LUT R2, R3, R2, RZ, 0x3c, !PT ;  /* 0x0000000203028212 */ /* 0x000fc800078e3cff */
[----:B------:R-:W-:-:S05]  /*34110*/  @!P0 LOP3.LUT R3, R3, R2, RZ, 0x3c, !PT ;  /* 0x0000000203038212 */ /* 0x000fca00078e3cff */
[----:B------:R0:W4:Y:S04]  /*34120*/  @!P0 LDG.E.U16 R13, [R2.64] ;  /* 0x00000006020d8981 */ /* 0x000128000c1e1500 */
[----:B0-----:R-:W2:Y:S04]  /*34130*/  LDL R2, [R1+0x1be8] ;  /* 0x001be80001027983 */ /* 0x001ea80000100800 */
[----:B------:R-:W2:Y:S01]  /*34140*/  LDL R3, [R1+0x1bec] ;  /* 0x001bec0001037983 */ /* 0x000ea20000100800 */
[----:B---3--:R-:W-:Y:S02]  /*34150*/  PRMT R0, RZ, 0x7610, R0 ;  /* 0x00007610ff007816 */ /* 0x008fe40000000000 */
[----:B--2---:R-:W-:-:S04]  /*34160*/  @!P0 LOP3.LUT R3, R3, R2, RZ, 0x3c, !PT ;  /* 0x0000000203038212 */ /* 0x004fc800078e3cff */
[----:B------:R-:W-:-:S04]  /*34170*/  @!P0 LOP3.LUT R2, R3, R2, RZ, 0x3c, !PT ;  /* 0x0000000203028212 */ /* 0x000fc800078e3cff */
[----:B------:R-:W-:-:S05]  /*34180*/  @!P0 LOP3.LUT R3, R3, R2, RZ, 0x3c, !PT ;  /* 0x0000000203038212 */ /* 0x000fca00078e3cff */
[----:B------:R-:W2:Y:S04]  /*34190*/  @!P0 LDG.E.U16 R0, [R2.64] ;  /* 0x0000000602008981 */ /* 0x000ea8000c1e1500 */
[----:B----4-:R-:W-:Y:S04]  /*341a0*/  STL [R1+0x6fb8], R13 ;  /* 0x006fb80d01007387 */ /* 0x010fe80000100800 */
[----:B--2---:R0:W-:Y:S04]  /*341b0*/  STL [R1+0xc8], R0 ;  /* 0x0000c80001007387 */ /* 0x0041e80000100800 */
[----:B0-----:R-:W2:Y:S01]  /*341c0*/  LDL.LU R0, [R1+0x7080] ;  /* 0x0070800001007983 */ /* 0x001ea20000300800 */
[----:B------:R-:W3:Y:S02]  /*341d0*/  LDL R2, [R1+0x1ba8] ;  /* 0x001ba80001027983 */ /* 0x000ee40000100800 */
[----:B------:R-:W3:Y:S01]  /*341e0*/  LDL R3, [R1+0x1bac] ;  /* 0x001bac0001037983 */ /* 0x000ee20000100800 */
[----:B------:R-:W-:-:S02]  /*341f0*/  PRMT R14, RZ, 0x7610, R14 ;  /* 0x00007610ff0e7816 */ /* 0x000fc4000000000e */
[----:B---3--:R-:W-:-:S04]  /*34200*/  @!P0 LOP3.LUT R3, R3, R2, RZ, 0x3c, !PT ;  /* 0x0000000203038212 */ /* 0x008fc800078e3cff */
        /* <DEDUP_REMOVED lines=70> */
[----:B------:R-:W-:-:S02]  /*34670*/  PRMT R15, RZ, 0x7610, R15 ;  /* 0x00007610ff0f7816 */ /* 0x000fc4000000000f */
[----:B----4-:R-:W-:-:S04]  /*34680*/  @!P0 LOP3.LUT R3, R3, R2, RZ, 0x3c, !PT ;  /* 0x0000000203038212 */ /* 0x010fc800078e3cff */
[----:B------:R-:W-:-:S04]  /*34690*/  @!P0 LOP3.LUT R2, R3, R2, RZ, 0x3c, !PT ;  /* 0x0000000203028212 */ /* 0x000fc800078e3cff */
[----:B------:R-:W-:-:S05]  /*346a0*/  @!P0 LOP3.LUT R3, R3, R2, RZ, 0x3c, !PT ;  /* 0x0000000203038212 */ /* 0x000fca00078e3cff */
[----:B------:R-:W4:Y:S04]  /*346b0*/  @!P0 LDG.E.U16 R15, [R2.64] ;  /* 0x00000006020f8981 */ /* 0x000f28000c1e1500 */
[----:B----4-:R0:W-:Y:S04]  /*346c0*/  STL [R1+0xa4], R15 ;  /* 0x0000a40f01007387 */ /* 0x0101e80000100800 */
[----:B0-----:R-:W4:Y:S01]  /*346d0*/  LDL.LU R15, [R1+0x705c] ;  /* 0x00705c00010f7983 */ /* 0x001f220000300800 */
[----:B------:R-:W3:Y:S02]  /*346e0*/  LDL R2, [R1+0x1968] ;  /* 0x0019680001027983 */ /* 0x000ee40000100800 */
[----:B------:R-:W3:Y:S01]  /*346f0*/  LDL R3, [R1+0x196c] ;  /* 0x00196c0001037983 */ /* 0x000ee20000100800 */
[----:B--2---:R-:W-:-:S02]  /*34700*/  PRMT R0, RZ, 0x7610, R0 ;  /* 0x00007610ff007816 */ /* 0x004fc40000000000 */
[----:B---3--:R-:W-:-:S04]  /*34710*/  @!P0 LOP3.LUT R3, R3, R2, RZ, 0x3c, !PT ;  /* 0x0000000203038212 */ /* 0x008fc800078e3cff */
[----:B------:R-:W-:-:S04]  /*34720*/  @!P0 LOP3.LUT R2, R3, R2, RZ, 0x3c, !PT ;  /* 0x0000000203028212 */ /* 0x000fc800078e3cff */
[----:B------:R-:W-:-:S05]  /*34730*/  @!P0 LOP3.LUT R3, R3, R2, RZ, 0x3c, !PT ;  /* 0x0000000203038212 */ /* 0x000fca00078e3cff */
[----:B------:R-:W2:Y:S04]  /*34740*/  @!P0 LDG.E.U16 R0, [R2.64] ;  /* 0x0000000602008981 */ /* 0x000ea8000c1e1500 */
[----:B--2---:R0:W-:Y:S04]  /*34750*/  STL [R1+0xa0], R0 ;  /* 0x0000a00001007387 */ /* 0x0041e80000100800 */
[----:B0-----:R-:W2:Y:S01]  /*34760*/  LDL.LU R0, [R1+0x7058] ;  /* 0x0070580001007983 */ /* 0x001ea20000300800 */
[----:B------:R-:W3:Y:S02]  /*34770*/  LDL R2, [R1+0x1928] ;  /* 0x0019280001027983 */ /* 0x000ee40000100800 */
[----:B------:R-:W3:Y:S02]  /*34780*/  LDL R3, [R1+0x192c] ;  /* 0x00192c0001037983 */ /* 0x000ee40000100800 */
[----:B---3--:R-:W-:-:S02]  /*34790*/  @!P0 LOP3.LUT R3, R3, R2, RZ, 0x3c, !PT ;  /* 0x0000000203038212 */ /* 0x008fc400078e3cff */
[----:B--2---:R-:W-:Y:S02]  /*347a0*/  PRMT R0, RZ, 0x7610, R0 ;  /* 0x00007610ff007816 */ /* 0x004fe40000000000 */
        /* <DEDUP_REMOVED lines=101> */
[----:B------:R0:W3:Y:S04]  /*34e00*/  @!P0 LDG.E.U16 R26, [R2.64] ;  /* 0x00000006021a8981 */ /* 0x0000e8000c1e1500 */
[----:B0-----:R-:W2:Y:S04]  /*34e10*/  LDL R2, [R1+0x1628] ;  /* 0x0016280001027983 */ /* 0x001ea80000100800 */
[----:B------:R-:W2:Y:S01]  /*34e20*/  LDL R3, [R1+0x162c] ;  /* 0x00162c0001037983 */ /* 0x000ea20000100800 */
[----:B------:R-:W-:Y:S02]  /*34e30*/  PRMT R12, RZ, 0x7610, R12 ;  /* 0x00007610ff0c7816 */ /* 0x000fe4000000000c */
[----:B--2---:R-:W-:-:S04]  /*34e40*/  @!P0 LOP3.LUT R3, R3, R2, RZ, 0x3c, !PT ;  /* 0x0000000203038212 */ /* 0x004fc800078e3cff */
[----:B------:R-:W-:-:S04]  /*34e50*/  @!P0 LOP3.LUT R2, R3, R2, RZ, 0x3c, !PT ;  /* 0x0000000203028212 */ /* 0x000fc800078e3cff */
[----:B------:R-:W-:Y:S01]  /*34e60*/  @!P0 LOP3.LUT R3, R3, R2, RZ, 0x3c, !PT ;  /* 0x0000000203038212 */ /* 0x000fe200078e3cff */
[----:B---3--:R-:W-:Y:S04]  /*34e70*/  STL [R1+0x6f9c], R26 ;  /* 0x006f9c1a01007387 */ /* 0x008fe80000100800 */
[----:B------:R0:W2:Y:S04]  /*34e80*/  @!P0 LDG.E.U16 R12, [R2.64] ;  /* 0x00000006020c8981 */ /* 0x0000a8000c1e1500 */
[----:B0-----:R-:W3:Y:S04]  /*34e90*/  LDL R2, [R1+0x15f4] ;  /* 0x0015f40001027983 */ /* 0x001ee80000100800 */
[----:B------:R-:W3:Y:S01]  /*34ea0*/  LDL R3, [R1+0x1cf4] ;  /* 0x001cf40001037983 */ /* 0x000ee20000100800 */
[----:B------:R-:W-:-:S02]  /*34eb0*/  PRMT R11, RZ, 0x7610, R11 ;  /* 0x00007610ff0b7816 */ /* 0x000fc4000000000b */
[----:B---3--:R-:W-:-:S04]  /*34ec0*/  @!P0 LOP3.LUT R3, R3, R2, RZ, 0x3c, !PT ;  /* 0x0000000203038212 */ /* 0x008fc800078e3cff */
[----:B------:R-:W-:-:S04]  /*34ed0*/  @!P0 LOP3.LUT R2, R3, R2, RZ, 0x3c, !PT ;  /* 0x0000000203028212 */ /* 0x000fc800078e3cff */
[----:B------:R-:W-:Y:S01]  /*34ee0*/  @!P0 LOP3.LUT R3, R3, R2, RZ, 0x3c, !PT ;  /* 0x0000000203038212 */ /* 0x000fe200078e3cff */
[----:B--2---:R-:W-:Y:S04]  /*34ef0*/  STL [R1+0x6fa0], R12 ;  /* 0x006fa00c01007387 */ /* 0x004fe80000100800 */
        /* <DEDUP_REMOVED lines=22> */
[----:B------:R-:W-:-:S05]  /*35060*/  @!P0 LOP3.LUT R3, R3, R2, RZ, 0x3c, !PT ;  /* 0x0000000203038212 */ /* 0x000fca00078e3cff */
[----:B------:R-:W3:Y:S04]  /*35070*/  @!P0 LDG.E.U16 R0, [R2.64] ;  /* 0x0000000602008981 */ /* 0x000ee8000c1e1500 */
[----:B--2---:R-:W-:Y:S04]  /*35080*/  STL [R1+0x6fac], R9 ;  /* 0x006fac0901007387 */ /* 0x004fe80000100800 */
[----:B---3--:R0:W-:Y:S04]  /*35090*/  STL [R1+0x88], R0 ;  /* 0x0000880001007387 */ /* 0x0081e80000100800 */
        /* <DEDUP_REMOVED lines=35> */
[----:B0-----:R-:W3:Y:S04]  /*352d0*/  LDL R2, [R1+0x1be0] ;  /* 0x001be00001027983 */ /* 0x001ee80000100800 */
[----:B------:R-:W3:Y:S01]  /*352e0*/  LDL R3, [R1+0x1be4] ;  /* 0x001be40001037983 */ /* 0x000ee20000100800 */
[----:B--2---:R-:W-:Y:S02]  /*352f0*/  PRMT R0, RZ, 0x7610, R0 ;  /* 0x00007610ff007816 */ /* 0x004fe40000000000 */
[----:B---3--:R-:W-:-:S04]  /*35300*/  @!P0 LOP3.LUT R3, R3, R2, RZ, 0x3c, !PT ;  /* 0x0000000203038212 */ /* 0x008fc800078e3cff */
[----:B------:R-:W-:-:S04]  /*35310*/  @!P0 LOP3.LUT R2, R3, R2, RZ, 0x3c, !PT ;  /* 0x0000000203028212 */ /* 0x000fc800078e3cff */
[----:B------:R-:W-:-:S05]  /*35320*/  @!P0 LOP3.LUT R3, R3, R2, RZ, 0x3c, !PT ;  /* 0x0000000203038212 */ /* 0x000fca00078e3cff */
[----:B------:R-:W2:Y:S04]  /*35330*/  @!P0 LDG.E.U16 R0, [R2.64] ;  /* 0x0000000602008981 */ /* 0x000ea8000c1e1500 */
[----:B------:R-:W-:Y:S04]  /*35340*/  STL [R1+0x6fb0], R8 ;  /* 0x006fb00801007387 */ /* 0x000fe80000100800 */
        /* <DEDUP_REMOVED lines=13> */
[----:B----4-:R-:W-:-:S02]  /*35420*/  PRMT R15, RZ, 0x7610, R15 ;  /* 0x00007610ff0f7816 */ /* 0x010fc4000000000f */
[----:B---3--:R-:W-:-:S04]  /*35430*/  @!P0 LOP3.LUT R3, R3, R2, RZ, 0x3c, !PT ;  /* 0x0000000203038212 */ /* 0x008fc800078e3cff */
[----:B------:R-:W-:-:S04]  /*35440*/  @!P0 LOP3.LUT R2, R3, R2, RZ, 0x3c, !PT ;  /* 0x0000000203028212 */ /* 0x000fc800078e3cff */
[----:B------:R-:W-:-:S05]  /*35450*/  @!P0 LOP3.LUT R3, R3, R2, RZ, 0x3c, !PT ;  /* 0x0000000203038212 */ /* 0x000fca00078e3cff */
[----:B------:R0:W3:Y:S04]  /*35460*/  @!P0 LDG.E.U16 R15, [R2.64] ;  /* 0x00000006020f8981 */ /* 0x0000e8000c1e1500 */
[----:B0-----:R-:W4:Y:S04]  /*35470*/  LDL R2, [R1+0x1b20] ;  /* 0x001b200001027983 */ /* 0x001f280000100800 */
[----:B------:R-:W4:Y:S01]  /*35480*/  LDL R3, [R1+0x1b24] ;  /* 0x001b240001037983 */ /* 0x000f220000100800 */
[----:B--2---:R-:W-:Y:S02]  /*35490*/  PRMT R0, RZ, 0x7610, R0 ;  /* 0x00007610ff007816 */ /* 0x004fe40000000000 */
[----:B----4-:R-:W-:-:S04]  /*354a0*/  @!P0 LOP3.LUT R3, R3, R2, RZ, 0x3c, !PT ;  /* 0x0000000203038212 */ /* 0x010fc800078e3cff */
[----:B------:R-:W-:-:S04]  /*354b0*/  @!P0 LOP3.LUT R2, R3, R2, RZ, 0x3c, !PT ;  /* 0x0000000203028212 */ /* 0x000fc800078e3cff */
[----:B------:R-:W-:-:S05]  /*354c0*/  @!P0 LOP3.LUT R3, R3, R2, RZ, 0x3c, !PT ;  /* 0x0000000203038212 */ /* 0x000fca00078e3cff */
[----:B------:R-:W2:Y:S04]  /*354d0*/  @!P0 LDG.E.U16 R0, [R2.64] ;  /* 0x0000000602008981 */ /* 0x000ea8000c1e1500 */
[----:B---3--:R0:W-:Y:S04]  /*354e0*/  STL [R1+0x6c], R15 ;  /* 0x00006c0f01007387 */ /* 0x0081e80000100800 */
[----:B0-----:R-:W3:Y:S04]  /*354f0*/  LDL R15, [R1+0x19e4] ;  /* 0x0019e400010f7983 */ /* 0x001ee80000100800 */
[----:B--2---:R0:W-:Y:S04]  /*35500*/  STL [R1+0x68], R0 ;  /* 0x0000680001007387 */ /* 0x0041e80000100800 */
[----:B0-----:R-:W2:Y:S01]  /*35510*/  LDL.LU R0, [R1+0x7010] ;  /* 0x0070100001007983 */ /* 0x001ea20000300800 */
[----:B------:R-:W4:Y:S02]  /*35520*/  LDL R2, [R1+0x1ae0] ;  /* 0x001ae00001027983 */ /* 0x000f240000100800 */
[----:B------:R-:W4:Y:S02]  /*35530*/  LDL R3, [R1+0x1ae4] ;  /* 0x001ae40001037983 */ /* 0x000f240000100800 */
[----:B----4-:R-:W-:-:S02]  /*35540*/  @!P0 LOP3.LUT R3, R3, R2, RZ, 0x3c, !PT ;  /* 0x0000000203038212 */ /* 0x010fc400078e3cff */
[----:B--2---:R-:W-:Y:S02]  /*35550*/  PRMT R0, RZ, 0x7610, R0 ;  /* 0x00007610ff007816 */ /* 0x004fe40000000000 */
[----:B------:R-:W-:-:S04]  /*35560*/  @!P0 LOP3.LUT R2, R3, R2, RZ, 0x3c, !PT ;  /* 0x0000000203028212 */ /* 0x000fc800078e3cff */
[----:B------:R-:W-:-:S05]  /*35570*/  @!P0 LOP3.LUT R3, R3, R2, RZ, 0x3c, !PT ;  /* 0x0000000203038212 */ /* 0x000fca00078e3cff */
[----:B------:R-:W2:Y:S04]  /*35580*/  @!P0 LDG.E.U16 R0, [R2.64] ;  /* 0x0000000602008981 */ /* 0x000ea8000c1e1500 */
        /* <DEDUP_REMOVED lines=26> */
[----:B------:R-:W2:Y:S01]  /*35730*/  @!P0 LDG.E.U16 R0, [R2.64] ;  /* 0x0000000602008981 */ /* 0x000ea2000c1e1500 */
[----:B------:R-:W-:-:S03]  /*35740*/  PRMT R14, RZ, 0x7610, R14 ;  /* 0x00007610ff0e7816 */ /* 0x000fc6000000000e */
[----:B--2---:R0:W-:Y:S04]  /*35750*/  STL [R1+0x58], R0 ;  /* 0x0000580001007387 */ /* 0x0041e80000100800 */
[----:B0-----:R-:W2:Y:S01]  /*35760*/  LDL.LU R0, [R1+0x7000] ;  /* 0x0070000001007983 */ /* 0x001ea20000300800 */
[----:B------:R-:W4:Y:S02]  /*35770*/  LDL R3, [R1+0x19e0] ;  /* 0x0019e00001037983 */ /* 0x000f240000100800 */
[----:B---3--:R-:W-:Y:S02]  /*35780*/  @!P0 IMAD.MOV.U32 R2, RZ, RZ, R15 ;  /* 0x000000ffff028224 */ /* 0x008fe400078e000f */
[----:B------:R-:W3:Y:S04]  /*35790*/  LDL R15, [R1+0x1860] ;  /* 0x00186000010f7983 */ /* 0x000ee80000100800 */
[----:B----4-:R0:W4:Y:S04]  /*357a0*/  @!P0 LDG.E.U16 R14, [R2.64] ;  /* 0x00000006020e8981 */ /* 0x010128000c1e1500 */
[----:B0-----:R-:W3:Y:S04]  /*357b0*/  LDL R2, [R1+0x19a0] ;  /* 0x0019a00001027983 */ /* 0x001ee80000100800 */
[----:B------:R-:W3:Y:S01]  /*357c0*/  LDL R3, [R1+0x19a4] ;  /* 0x0019a40001037983 */ /* 0x000ee20000100800 */
[----:B--2---:R-:W-:-:S02]  /*357d0*/  PRMT R0, RZ, 0x7610, R0 ;  /* 0x00007610ff007816 */ /* 0x004fc40000000000 */
[----:B---3--:R-:W-:-:S04]  /*357e0*/  @!P0 LOP3.LUT R3, R3, R2, RZ, 0x3c, !PT ;  /* 0x0000000203038212 */ /* 0x008fc800078e3cff */
[----:B------:R-:W-:-:S04]  /*357f0*/  @!P0 LOP3.LUT R2, R3, R2, RZ, 0x3c, !PT ;  /* 0x0000000203028212 */ /* 0x000fc800078e3cff */
[----:B------:R-:W-:-:S05]  /*35800*/  @!P0 LOP3.LUT R3, R3, R2, RZ, 0x3c, !PT ;  /* 0x0000000203038212 */ /* 0x000fca00078e3cff */
[----:B------:R-:W2:Y:S04]  /*35810*/  @!P0 LDG.E.U16 R0, [R2.64] ;  /* 0x0000000602008981 */ /* 0x000ea8000c1e1500 */
[----:B----4-:R0:W-:Y:S04]  /*35820*/  STL [R1+0x54], R14 ;  /* 0x0000540e01007387 */ /* 0x0101e80000100800 */
        /* <DEDUP_REMOVED lines=39> */
[----:B---3--:R-:W-:Y:S02]  /*35aa0*/  @!P0 IMAD.MOV.U32 R2, RZ, RZ, R14 ;  /* 0x000000ffff028224 */ /* 0x008fe400078e000e */
[----:B------:R-:W-:-:S02]  /*35ab0*/  @!P0 IMAD.MOV.U32 R3, RZ, RZ, R15 ;  /* 0x000000ffff038224 */ /* 0x000fc400078e000f */
[----:B------:R-:W3:Y:S01]  /*35ac0*/  LDL R14, [R1+0x1724] ;  /* 0x00172400010e7983 */ /* 0x000ee20000100800 */
[----:B------:R-:W4:Y:S01]  /*35ad0*/  LDL R15, [R1+0x1720] ;  /* 0x00172000010f7983 */ /* 0x000f220000100800 */
[----:B--2---:R-:W-:-:S06]  /*35ae0*/  PRMT R0, RZ, 0x7610, R0 ;  /* 0x00007610ff007816 */ /* 0x004fcc0000000000 */
[----:B------:R-:W2:Y:S04]  /*35af0*/  @!P0 LDG.E.U16 R0, [R2.64] ;  /* 0x0000000602008981 */ /* 0x000ea8000c1e1500 */
[----:B--2---:R0:W-:Y:S04]  /*35b00*/  STL [R1+0x3c], R0 ;  /* 0x00003c0001007387 */ /* 0x0041e80000100800 */
[----:B0-----:R-:W2:Y:S01]  /*35b10*/  LDL.LU R0, [R1+0x6fe8] ;  /* 0x006fe80001007983 */ /* 0x001ea20000300800 */
[----:B------:R-:W2:Y:S02]  /*35b20*/  LDL R2, [R1+0x1820] ;  /* 0x0018200001027983 */ /* 0x000ea40000100800 */
[----:B------:R-:W2:Y:S01]  /*35b30*/  LDL R3, [R1+0x1824] ;  /* 0x0018240001037983 */ /* 0x000ea20000100800 */
[----:B------:R-:W-:-:S02]  /*35b40*/  PRMT R26, RZ, 0x7610, R26 ;  /* 0x00007610ff1a7816 */ /* 0x000fc4000000001a */
[----:B--2---:R-:W-:-:S04]  /*35b50*/  @!P0 LOP3.LUT R3, R3, R2, RZ, 0x3c, !PT ;  /* 0x0000000203038212 */ /* 0x004fc800078e3cff */
[----:B------:R-:W-:-:S04]  /*35b60*/  @!P0 LOP3.LUT R2, R3, R2, RZ, 0x3c, !PT ;  /* 0x0000000203028212 */ /* 0x000fc800078e3cff */
[----:B------:R-:W-:-:S05]  /*35b70*/  @!P0 LOP3.LUT R3, R3, R2, RZ, 0x3c, !PT ;  /* 0x0000000203038212 */ /* 0x000fca00078e3cff */
[----:B------:R0:W2:Y:S04]  /*35b80*/  @!P0 LDG.E.U16 R26, [R2.64] ;  /* 0x00000006021a8981 */ /* 0x0000a8000c1e1500 */
[----:B0-----:R-:W2:Y:S04]  /*35b90*/  LDL R2, [R1+0x17e0] ;  /* 0x0017e00001027983 */ /* 0x001ea80000100800 */
[----:B------:R-:W2:Y:S01]  /*35ba0*/  LDL R3, [R1+0x17e4] ;  /* 0x0017e40001037983 */ /* 0x000ea20000100800 */
[----:B------:R-:W-:Y:S02]  /*35bb0*/  PRMT R12, RZ, 0x7610, R12 ;  /* 0x00007610ff0c7816 */ /* 0x000fe4000000000c */
[----:B--2---:R-:W-:-:S04]  /*35bc0*/  @!P0 LOP3.LUT R3, R3, R2, RZ, 0x3c, !PT ;  /* 0x0000000203038212 */ /* 0x004fc800078e3cff */
[----:B------:R-:W-:-:S04]  /*35bd0*/  @!P0 LOP3.LUT R2, R3, R2, RZ, 0x3c, !PT ;  /* 0x0000000203028212 */ /* 0x000fc800078e3cff */
[----:B------:R-:W-:Y:S01]  /*35be0*/  @!P0 LOP3.LUT R3, R3, R2, RZ, 0x3c, !PT ;  /* 0x0000000203038212 */ /* 0x000fe200078e3cff */
[----:B------:R0:W-:Y:S04]  /*35bf0*/  STL [R1+0x38], R26 ;  /* 0x0000381a01007387 */ /* 0x0001e80000100800 */
[----:B------:R1:W2:Y:S01]  /*35c00*/  @!P0 LDG.E.U16 R12, [R2.64] ;  /* 0x00000006020c8981 */ /* 0x0002a2000c1e1500 */
[----:B------:R-:W-:-:S03]  /*35c10*/  PRMT R0, RZ, 0x7610, R0 ;  /* 0x00007610ff007816 */ /* 0x000fc60000000000 */
[----:B0-----:R-:W2:Y:S04]  /*35c20*/  LDL R26, [R1+0x16e4] ;  /* 0x0016e400011a7983 */ /* 0x001ea80000100800 */
[----:B-1----:R-:W2:Y:S04]  /*35c30*/  LDL R2, [R1+0x17a0] ;  /* 0x0017a00001027983 */ /* 0x002ea80000100800 */
[----:B------:R-:W2:Y:S02]  /*35c40*/  LDL R3, [R1+0x17a4] ;  /* 0x0017a40001037983 */ /* 0x000ea40000100800 */
[----:B--2---:R-:W-:-:S04]  /*35c50*/  @!P0 LOP3.LUT R3, R3, R2, RZ, 0x3c, !PT ;  /* 0x0000000203038212 */ /* 0x004fc800078e3cff */
[----:B------:R-:W-:-:S04]  /*35c60*/  @!P0 LOP3.LUT R2, R3, R2, RZ, 0x3c, !PT ;  /* 0x0000000203028212 */ /* 0x000fc800078e3cff */
[----:B------:R-:W-:-:S05]  /*35c70*/  @!P0 LOP3.LUT R3, R3, R2, RZ, 0x3c, !PT ;  /* 0x0000000203038212 */ /* 0x000fca00078e3cff */
[----:B------:R-:W2:Y:S04]  /*35c80*/  @!P0 LDG.E.U16 R0, [R2.64] ;  /* 0x0000000602008981 */ /* 0x000ea8000c1e1500 */
[----:B------:R0:W-:Y:S04]  /*35c90*/  STL [R1+0x34], R12 ;  /* 0x0000340c01007387 */ /* 0x0001e80000100800 */
[----:B0-----:R-:W3:Y:S04]  /*35ca0*/  LDL R12, [R1+0x16a4] ;  /* 0x0016a400010c7983 */ /* 0x001ee80000100800 */
[----:B--2---:R0:W-:Y:S04]  /*35cb0*/  STL [R1+0x2c], R0 ;  /* 0x00002c0001007387 */ /* 0x0041e80000100800 */
[----:B0-----:R-:W2:Y:S01]  /*35cc0*/  LDL.LU R0, [R1+0x6fe4] ;  /* 0x006fe40001007983 */ /* 0x001ea20000300800 */
[----:B------:R-:W2:Y:S02]  /*35cd0*/  LDL R2, [R1+0x1760] ;  /* 0x0017600001027983 */ /* 0x000ea40000100800 */
[----:B------:R-:W2:Y:S02]  /*35ce0*/  LDL R3, [R1+0x1764] ;  /* 0x0017640001037983 */ /* 0x000ea40000100800 */
[----:B--2---:R-:W-:-:S02]  /*35cf0*/  @!P0 LOP3.LUT R3, R3, R2, RZ, 0x3c, !PT ;  /* 0x0000000203038212 */ /* 0x004fc400078e3cff */
[----:B------:R-:W-:Y:S02]  /*35d00*/  PRMT R0, RZ, 0x7610, R0 ;  /* 0x00007610ff007816 */ /* 0x000fe40000000000 */
[----:B------:R-:W-:-:S04]  /*35d10*/  @!P0 LOP3.LUT R2, R3, R2, RZ, 0x3c, !PT ;  /* 0x0000000203028212 */ /* 0x000fc800078e3cff */
[----:B------:R-:W-:-:S05]  /*35d20*/  @!P0 LOP3.LUT R3, R3, R2, RZ, 0x3c, !PT ;  /* 0x0000000203038212 */ /* 0x000fca00078e3cff */
[----:B------:R-:W2:Y:S04]  /*35d30*/  @!P0 LDG.E.U16 R0, [R2.64] ;  /* 0x0000000602008981 */ /* 0x000ea8000c1e1500 */
[----:B--2---:R0:W-:Y:S04]  /*35d40*/  STL [R1+0x24], R0 ;  /* 0x0000240001007387 */ /* 0x0041e80000100800 */
[----:B0-----:R-:W2:Y:S01]  /*35d50*/  LDL.LU R0, [R1+0x6fe0] ;  /* 0x006fe00001007983 */ /* 0x001ea20000300800 */
[----:B---3--:R-:W-:Y:S02]  /*35d60*/  @!P0 IMAD.MOV.U32 R2, RZ, RZ, R14 ;  /* 0x000000ffff028224 */ /* 0x008fe400078e000e */
[----:B----4-:R-:W-:-:S02]  /*35d70*/  @!P0 IMAD.MOV.U32 R3, RZ, RZ, R15 ;  /* 0x000000ffff038224 */ /* 0x010fc400078e000f */
[----:B------:R-:W3:Y:S01]  /*35d80*/  LDL R14, [R1+0x1624] ;  /* 0x00162400010e7983 */ /* 0x000ee20000100800 */
[----:B------:R-:W4:Y:S01]  /*35d90*/  LDL R15, [R1+0x1620] ;  /* 0x00162000010f7983 */ /* 0x000f220000100800 */
[----:B--2---:R-:W-:-:S06]  /*35da0*/  PRMT R0, RZ, 0x7610, R0 ;  /* 0x00007610ff007816 */ /* 0x004fcc0000000000 */
[----:B------:R-:W2:Y:S01]  /*35db0*/  @!P0 LDG.E.U16 R0, [R2.64] ;  /* 0x0000000602008981 */ /* 0x000ea2000c1e1500 */
[----:B------:R-:W-:-:S03]  /*35dc0*/  PRMT R13, RZ, 0x7610, R13 ;  /* 0x00007610ff0d7816 */ /* 0x000fc6000000000d */
[----:B--2---:R0:W-:Y:S04]  /*35dd0*/  STL [R1+0x1c], R0 ;  /* 0x00001c0001007387 */ /* 0x0041e80000100800 */
[----:B0-----:R-:W2:Y:S01]  /*35de0*/  LDL.LU R0, [R1+0x6fdc] ;  /* 0x006fdc0001007983 */ /* 0x001ea20000300800 */
[----:B------:R-:W2:Y:S02]  /*35df0*/  LDL R3, [R1+0x16e0] ;  /* 0x0016e00001037983 */ /* 0x000ea40000100800 */
[----:B------:R-:W-:Y:S01]  /*35e00*/  @!P0 IMAD.MOV.U32 R2, RZ, RZ, R26 ;  /* 0x000000ffff028224 */ /* 0x000fe200078e001a */
[----:B------:R-:W-:Y:S01]  /*35e10*/  PRMT R11, RZ, 0x7610, R11 ;  /* 0x00007610ff0b7816 */ /* 0x000fe2000000000b */
[----:B------:R-:W3:Y:S04]  /*35e20*/  LDL R26, [R1+0x15f0] ;  /* 0x0015f000011a7983 */ /* 0x000ee80000100800 */
[----:B--2---:R0:W2:Y:S04]  /*35e30*/  @!P0 LDG.E.U16 R13, [R2.64] ;  /* 0x00000006020d8981 */ /* 0x0040a8000c1e1500 */
[----:B0-----:R-:W3:Y:S01]  /*35e40*/  LDL R3, [R1+0x16a0] ;  /* 0x0016a00001037983 */ /* 0x001ee20000100800 */
[----:B------:R-:W-:-:S03]  /*35e50*/  @!P0 IMAD.MOV.U32 R2, RZ, RZ, R12 ;  /* 0x000000ffff028224 */ /* 0x000fc600078e000c */
[----:B--2---:R0:W-:Y:S01]  /*35e60*/  STL [R1+0x14], R13 ;  /* 0x0000140d01007387 */ /* 0x0041e20000100800 */
[----:B------:R-:W-:Y:S02]  /*35e70*/  PRMT R7, RZ, 0x7610, R7 ;  /* 0x00007610ff077816 */ /* 0x000fe40000000007 */
[----:B------:R-:W-:Y:S02]  /*35e80*/  PRMT R6, RZ, 0x7610, R6 ;  /* 0x00007610ff067816 */ /* 0x000fe40000000006 */
[----:B------:R-:W-:Y:S01]  /*35e90*/  PRMT R5, RZ, 0x7610, R5 ;  /* 0x00007610ff057816 */ /* 0x000fe20000000005 */
[----:B------:R-:W2:Y:S04]  /*35ea0*/  LDL R12, [R1+0x1d00] ;  /* 0x001d0000010c7983 */ /* 0x000ea80000100800 */
[----:B---3--:R1:W3:Y:S04]  /*35eb0*/  @!P0 LDG.E.U16 R11, [R2.64] ;  /* 0x00000006020b8981 */ /* 0x0082e8000c1e1500 */
[----:B0-----:R-:W2:Y:S04]  /*35ec0*/  LDL R13, [R1+0x1cfc] ;  /* 0x001cfc00010d7983 */ /* 0x001ea80000100800 */
[----:B-1----:R-:W2:Y:S04]  /*35ed0*/  LDL R2, [R1+0x1660] ;  /* 0x0016600001027983 */ /* 0x002ea80000100800 */
[----:B------:R-:W2:Y:S02]  /*35ee0*/  LDL R3, [R1+0x1664] ;  /* 0x0016640001037983 */ /* 0x000ea40000100800 */
[----:B--2---:R-:W-:-:S04]  /*35ef0*/  @!P0 LOP3.LUT R3, R3, R2, RZ, 0x3c, !PT ;  /* 0x0000000203038212 */ /* 0x004fc800078e3cff */
[----:B------:R-:W-:-:S04]  /*35f00*/  @!P0 LOP3.LUT R2, R3, R2, RZ, 0x3c, !PT ;  /* 0x0000000203028212 */ /* 0x000fc800078e3cff */
[----:B------:R-:W-:-:S05]  /*35f10*/  @!P0 LOP3.LUT R3, R3, R2, RZ, 0x3c, !PT ;  /* 0x0000000203038212 */ /* 0x000fca00078e3cff */
[----:B------:R0:W2:Y:S02]  /*35f20*/  @!P0 LDG.E.U16 R7, [R2.64] ;  /* 0x0000000602078981 */ /* 0x0000a4000c1e1500 */
[----:B0-----:R-:W-:Y:S02]  /*35f30*/  @!P0 IMAD.MOV.U32 R2, RZ, RZ, R14 ;  /* 0x000000ffff028224 */ /* 0x001fe400078e000e */
[----:B----4-:R-:W-:-:S05]  /*35f40*/  @!P0 IMAD.MOV.U32 R3, RZ, RZ, R15 ;  /* 0x000000ffff038224 */ /* 0x010fca00078e000f */
[----:B------:R0:W4:Y:S04]  /*35f50*/  @!P0 LDG.E.U16 R6, [R2.64] ;  /* 0x0000000602068981 */ /* 0x000128000c1e1500 */
[----:B---3--:R1:W-:Y:S01]  /*35f60*/  STL [R1+0xc], R11 ;  /* 0x00000c0b01007387 */ /* 0x0083e20000100800 */
[----:B0-----:R-:W-:Y:S02]  /*35f70*/  @!P0 IMAD.MOV.U32 R2, RZ, RZ, R13 ;  /* 0x000000ffff028224 */ /* 0x001fe400078e000d */
[----:B------:R-:W-:Y:S01]  /*35f80*/  @!P0 IMAD.MOV.U32 R3, RZ, RZ, R26 ;  /* 0x000000ffff038224 */ /* 0x000fe200078e001a */
[----:B-1----:R-:W3:Y:S04]  /*35f90*/  LDL R11, [R1+0x1d3c] ;  /* 0x001d3c00010b7983 */ /* 0x002ee80000100800 */
[----:B------:R0:W3:Y:S04]  /*35fa0*/  @!P0 LDG.E.U16 R5, [R2.64] ;  /* 0x0000000602058981 */ /* 0x0000e8000c1e1500 */
[----:B--2---:R1:W-:Y:S01]  /*35fb0*/  STL [R1+0x6f34], R7 ;  /* 0x006f340701007387 */ /* 0x0043e20000100800 */
[----:B------:R-:W2:Y:S02]  /*35fc0*/  LDL R15, [R1+0x1d40] ;  /* 0x001d4000010f7983 */ /* 0x000ea40000100800 */
[----:B------:R-:W2:Y:S01]  /*35fd0*/  LDL R14, [R1+0x1d7c] ;  /* 0x001d7c00010e7983 */ /* 0x000ea20000100800 */
[----:B----4-:R4:W-:Y:S01]  /*35fe0*/  STL [R1+0x6f38], R6 ;  /* 0x006f380601007387 */ /* 0x0109e20000100800 */
[----:B------:R-:W2:Y:S02]  /*35ff0*/  LDL R26, [R1+0x15d0] ;  /* 0x0015d000011a7983 */ /* 0x000ea40000100800 */
[----:B------:R-:W2:Y:S02]  /*36000*/  LDL R13, [R1+0x1cd0] ;  /* 0x001cd000010d7983 */ /* 0x000ea40000100800 */
[----:B0-----:R-:W-:-:S02]  /*36010*/  @!P0 IMAD.MOV.U32 R3, RZ, RZ, R12 ;  /* 0x000000ffff038224 */ /* 0x001fc400078e000c */
[----:B---3--:R-:W-:Y:S01]  /*36020*/  @!P0 IMAD.MOV.U32 R2, RZ, RZ, R11 ;  /* 0x000000ffff028224 */ /* 0x008fe200078e000b */
[----:B------:R0:W-:Y:S01]  /*36030*/  STL [R1+0x6f3c], R5 ;  /* 0x006f3c0501007387 */ /* 0x0001e20000100800 */
[----:B------:R-:W3:Y:S02]  /*36040*/  LDL R12, [R1+0x1c98] ;  /* 0x001c9800010c7983 */ /* 0x000ee40000100800 */
[----:B------:R-:W3:Y:S02]  /*36050*/  LDL R11, [R1+0x1c9c] ;  /* 0x001c9c00010b7983 */ /* 0x000ee40000100800 */
[----:B-1----:R-:W3:Y:S01]  /*36060*/  LDL R7, [R1+0x1c58] ;  /* 0x001c580001077983 */ /* 0x002ee20000100800 */
[----:B----4-:R-:W4:Y:S01]  /*36070*/  LDL R6, [R1+0x1c5c] ;  /* 0x001c5c0001067983 */ /* 0x010f220000100800 */
[----:B------:R-:W-:-:S06]  /*36080*/  PRMT R4, RZ, 0x7610, R4 ;  /* 0x00007610ff047816 */ /* 0x000fcc0000000004 */
[----:B------:R1:W4:Y:S01]  /*36090*/  @!P0 LDG.E.U16 R4, [R2.64] ;  /* 0x0000000602048981 */ /* 0x000322000c1e1500 */
[----:B------:R-:W-:Y:S02]  /*360a0*/  PRMT R8, RZ, 0x7610, R8 ;  /* 0x00007610ff087816 */ /* 0x000fe40000000008 */
[----:B-1----:R-:W-:-:S06]  /*360b0*/  PRMT R3, RZ, 0x7610, R3 ;  /* 0x00007610ff037816 */ /* 0x002fcc0000000003 */
[----:B--2---:R1:W2:Y:S02]  /*360c0*/  @!P0 LDG.E.U16 R3, [R14.64] ;  /* 0x000000060e038981 */ /* 0x0042a4000c1e1500 */
[----:B-1----:R-:W-:Y:S02]  /*360d0*/  @!P0 IMAD.MOV.U32 R15, RZ, RZ, R26 ;  /* 0x000000ffff0f8224 */ /* 0x002fe400078e001a */
[----:B------:R-:W-:-:S05]  /*360e0*/  @!P0 IMAD.MOV.U32 R14, RZ, RZ, R13 ;  /* 0x000000ffff0e8224 */ /* 0x000fca00078e000d */
[----:B------:R3:W2:Y:S01]  /*360f0*/  @!P0 LDG.E.U16 R8, [R14.64] ;  /* 0x000000060e088981 */ /* 0x0006a2000c1e1500 */
[----:B------:R-:W-:Y:S02]  /*36100*/  PRMT R10, RZ, 0x7610, R10 ;  /* 0x00007610ff0a7816 */ /* 0x000fe4000000000a */
[----:B------:R-:W-:Y:S01]  /*36110*/  PRMT R9, RZ, 0x7610, R9 ;  /* 0x00007610ff097816 */ /* 0x000fe20000000009 */
[----:B---3--:R-:W-:Y:S02]  /*36120*/  @!P0 IMAD.MOV.U32 R15, RZ, RZ, R12 ;  /* 0x000000ffff0f8224 */ /* 0x008fe400078e000c */
[----:B------:R-:W-:-:S05]  /*36130*/  @!P0 IMAD.MOV.U32 R14, RZ, RZ, R11 ;  /* 0x000000ffff0e8224 */ /* 0x000fca00078e000b */
[----:B------:R4:W3:Y:S02]  /*36140*/  @!P0 LDG.E.U16 R10, [R14.64] ;  /* 0x000000060e0a8981 */ /* 0x0008e4000c1e1500 */
[----:B----4-:R-:W-:Y:S02]  /*36150*/  @!P0 IMAD.MOV.U32 R14, RZ, RZ, R6 ;  /* 0x000000ffff0e8224 */ /* 0x010fe400078e0006 */
[----:B------:R-:W-:-:S05]  /*36160*/  @!P0 IMAD.MOV.U32 R15, RZ, RZ, R7 ;  /* 0x000000ffff0f8224 */ /* 0x000fca00078e0007 */
[----:B------:R-:W4:Y:S04]  /*36170*/  @!P0 LDG.E.U16 R9, [R14.64] ;  /* 0x000000060e098981 */ /* 0x000f28000c1e1500 */
[----:B------:R1:W-:Y:S01]  /*36180*/  STL [R1+0x6f40], R4 ;  /* 0x006f400401007387 */ /* 0x0003e20000100800 */
[----:B0-----:R-:W4:Y:S03]  /*36190*/  LDL R5, [R1+0x1c18] ;  /* 0x001c180001057983 */ /* 0x001f260000100800 */
[----:B-1----:R-:W4:Y:S04]  /*361a0*/  LDL R4, [R1+0x1c1c] ;  /* 0x001c1c0001047983 */ /* 0x002f280000100800 */
[----:B--2---:R0:W-:Y:S04]  /*361b0*/  STL [R1+0x6f44], R3 ;  /* 0x006f440301007387 */ /* 0x0041e80000100800 */
[----:B------:R1:W-:Y:S04]  /*361c0*/  STL [R1+0x8], R8 ;  /* 0x0000080801007387 */ /* 0x0003e80000100800 */
[----:B0-----:R-:W2:Y:S01]  /*361d0*/  LDL R3, [R1+0x1db0] ;  /* 0x001db00001037983 */ /* 0x001ea20000100800 */
[----:B------:R-:W2:Y:S02]  /*361e0*/  LDL R7, [R1+0x1bd8] ;  /* 0x001bd80001077983 */ /* 0x000ea40000100800 */
[----:B------:R-:W2:Y:S01]  /*361f0*/  LDL R6, [R1+0x1bdc] ;  /* 0x001bdc0001067983 */ /* 0x000ea20000100800 */
[----:B-1----:R-:W2:Y:S04]  /*36200*/  LDL R8, [R1+0x1d80] ;  /* 0x001d800001087983 */ /* 0x002ea80000100800 */
[----:B---3--:R0:W-:Y:S04]  /*36210*/  STL [R1+0x4], R10 ;  /* 0x0000040a01007387 */ /* 0x0081e80000100800 */
[----:B0-----:R-:W3:Y:S04]  /*36220*/  LDL R10, [R1+0x1b98] ;  /* 0x001b9800010a7983 */ /* 0x001ee80000100800 */
[----:B----4-:R0:W-:Y:S04]  /*36230*/  STL [R1], R9 ;  /* 0x0000000901007387 */ /* 0x0101e80000100800 */
[----:B0-----:R-:W4:Y:S01]  /*36240*/  LDL R9, [R1+0x1b9c] ;  /* 0x001b9c0001097983 */ /* 0x001f220000100800 */
[----:B------:R-:W-:Y:S01]  /*36250*/  PRMT R28, RZ, 0x7610, R28 ;  /* 0x00007610ff1c7816 */ /* 0x000fe2000000001c */
[----:B------:R-:W-:-:S02]  /*36260*/  @!P0 IMAD.MOV.U32 R14, RZ, RZ, R4 ;  /* 0x000000ffff0e8224 */ /* 0x000fc400078e0004 */
[----:B------:R-:W-:Y:S01]  /*36270*/  @!P0 IMAD.MOV.U32 R15, RZ, RZ, R5 ;  /* 0x000000ffff0f8224 */ /* 0x000fe200078e0005 */
[----:B------:R-:W-:Y:S02]  /*36280*/  PRMT R2, RZ, 0x7610, R2 ;  /* 0x00007610ff027816 */ /* 0x000fe40000000002 */
[----:B------:R-:W-:Y:S02]  /*36290*/  PRMT R24, RZ, 0x7610, R24 ;  /* 0x00007610ff187816 */ /* 0x000fe40000000018 */
[----:B------:R-:W-:Y:S01]  /*362a0*/  PRMT R22, RZ, 0x7610, R22 ;  /* 0x00007610ff167816 */ /* 0x000fe20000000016 */
[----:B------:R-:W4:Y:S04]  /*362b0*/  LDL R5, [R1+0x1b58] ;  /* 0x001b580001057983 */ /* 0x000f280000100800 */
[----:B------:R2:W4:Y:S04]  /*362c0*/  @!P0 LDG.E.U16 R28, [R14.64] ;  /* 0x000000060e1c8981 */ /* 0x000528000c1e1500 */
[----:B------:R-:W4:Y:S01]  /*362d0*/  LDL R4, [R1+0x1b5c] ;  /* 0x001b5c0001047983 */ /* 0x000f220000100800 */
[----:B--2---:R-:W-:-:S02]  /*362e0*/  @!P0 IMAD.MOV.U32 R14, RZ, RZ, R3 ;  /* 0x000000ffff0e8224 */ /* 0x004fc400078e0003 */
[----:B------:R-:W-:-:S05]  /*362f0*/  @!P0 IMAD.MOV.U32 R15, RZ, RZ, R8 ;  /* 0x000000ffff0f8224 */ /* 0x000fca00078e0008 */
[----:B------:R0:W2:Y:S02]  /*36300*/  @!P0 LDG.E.U16 R2, [R14.64] ;  /* 0x000000060e028981 */ /* 0x0000a4000c1e1500 */
[----:B0-----:R-:W-:Y:S02]  /*36310*/  @!P0 IMAD.MOV.U32 R14, RZ, RZ, R6 ;  /* 0x000000ffff0e8224 */ /* 0x001fe400078e0006 */
[----:B------:R-:W-:-:S05]  /*36320*/  @!P0 IMAD.MOV.U32 R15, RZ, RZ, R7 ;  /* 0x000000ffff0f8224 */ /* 0x000fca00078e0007 */
[----:B------:R3:W2:Y:S02]  /*36330*/  @!P0 LDG.E.U16 R24, [R14.64] ;  /* 0x000000060e188981 */ /* 0x0006a4000c1e1500 */
[----:B---3--:R-:W-:Y:S02]  /*36340*/  @!P0 IMAD.MOV.U32 R15, RZ, RZ, R10 ;  /* 0x000000ffff0f8224 */ /* 0x008fe400078e000a */
[----:B----4-:R-:W-:-:S05]  /*36350*/  @!P0 IMAD.MOV.U32 R14, RZ, RZ, R9 ;  /* 0x000000ffff0e8224 */ /* 0x010fca00078e0009 */
[----:B------:R0:W3:Y:S04]  /*36360*/  @!P0 LDG.E.U16 R22, [R14.64] ;  /* 0x000000060e168981 */ /* 0x0000e8000c1e1500 */
[----:B------:R-:W-:Y:S01]  /*36370*/  STL [R1+0x6f2c], R28 ;  /* 0x006f2c1c01007387 */ /* 0x000fe20000100800 */
[----:B------:R-:W4:Y:S02]  /*36380*/  LDL R8, [R1+0x1b18] ;  /* 0x001b180001087983 */ /* 0x000f240000100800 */
[----:B------:R-:W4:Y:S01]  /*36390*/  LDL R3, [R1+0x1b1c] ;  /* 0x001b1c0001037983 */ /* 0x000f220000100800 */
[----:B--2---:R1:W-:Y:S01]  /*363a0*/  STL [R1+0x6f48], R2 ;  /* 0x006f480201007387 */ /* 0x0043e20000100800 */
[----:B------:R-:W2:Y:S02]  /*363b0*/  LDL R7, [R1+0x1ad8] ;  /* 0x001ad80001077983 */ /* 0x000ea40000100800 */
[----:B------:R-:W2:Y:S01]  /*363c0*/  LDL R6, [R1+0x1adc] ;  /* 0x001adc0001067983 */ /* 0x000ea20000100800 */
[----:B------:R-:W-:Y:S01]  /*363d0*/  PRMT R20, RZ, 0x7610, R20 ;  /* 0x00007610ff147816 */ /* 0x000fe20000000014 */
[----:B0-----:R-:W-:-:S02]  /*363e0*/  @!P0 IMAD.MOV.U32 R14, RZ, RZ, R4 ;  /* 0x000000ffff0e8224 */ /* 0x001fc400078e0004 */
[----:B------:R-:W-:-:S05]  /*363f0*/  @!P0 IMAD.MOV.U32 R15, RZ, RZ, R5 ;  /* 0x000000ffff0f8224 */ /* 0x000fca00078e0005 */
[----:B------:R4:W2:Y:S04]  /*36400*/  @!P0 LDG.E.U16 R20, [R14.64] ;  /* 0x000000060e148981 */ /* 0x0008a8000c1e1500 */
[----:B------:R-:W-:Y:S04]  /*36410*/  STL [R1+0x6f30], R24 ;  /* 0x006f301801007387 */ /* 0x000fe80000100800 */
[----:B---3--:R-:W-:Y:S01]  /*36420*/  STL [R1+0x6f4c], R22 ;  /* 0x006f4c1601007387 */ /* 0x008fe20000100800 */
[----:B------:R-:W3:Y:S02]  /*36430*/  LDL R5, [R1+0x1a98] ;  /* 0x001a980001057983 */ /* 0x000ee40000100800 */
[----:B------:R-:W3:Y:S01]  /*36440*/  LDL R4, [R1+0x1a9c] ;  /* 0x001a9c0001047983 */ /* 0x000ee20000100800 */
[----:B------:R-:W-:Y:S01]  /*36450*/  PRMT R18, RZ, 0x7610, R18 ;  /* 0x00007610ff127816 */ /* 0x000fe20000000012 */
[----:B----4-:R-:W-:-:S02]  /*36460*/  @!P0 IMAD.MOV.U32 R14, RZ, RZ, R3 ;  /* 0x000000ffff0e8224 */ /* 0x010fc400078e0003 */
[----:B------:R-:W-:Y:S01]  /*36470*/  @!P0 IMAD.MOV.U32 R15, RZ, RZ, R8 ;  /* 0x000000ffff0f8224 */ /* 0x000fe200078e0008 */
[----:B------:R-:W-:-:S04]  /*36480*/  PRMT R16, RZ, 0x7610, R16 ;  /* 0x00007610ff107816 */ /* 0x000fc80000000010 */
[----:B------:R2:W4:Y:S02]  /*36490*/  @!P0 LDG.E.U16 R18, [R14.64] ;  /* 0x000000060e128981 */ /* 0x000524000c1e1500 */
[----:B--2---:R-:W-:Y:S02]  /*364a0*/  @!P0 IMAD.MOV.U32 R15, RZ, RZ, R7 ;  /* 0x000000ffff0f8224 */ /* 0x004fe400078e0007 */
[----:B------:R-:W-:-:S05]  /*364b0*/  @!P0 IMAD.MOV.U32 R14, RZ, RZ, R6 ;  /* 0x000000ffff0e8224 */ /* 0x000fca00078e0006 */
[----:B------:R3:W2:Y:S01]  /*364c0*/  @!P0 LDG.E.U16 R16, [R14.64] ;  /* 0x000000060e108981 */ /* 0x0006a2000c1e1500 */
[----:B------:R-:W-:-:S03]  /*364d0*/  PRMT R17, RZ, 0x7610, R17 ;  /* 0x00007610ff117816 */ /* 0x000fc60000000011 */
[----:B------:R-:W-:Y:S01]  /*364e0*/  STL [R1+0x6f50], R20 ;  /* 0x006f501401007387 */ /* 0x000fe20000100800 */
[----:B------:R-:W2:Y:S02]  /*364f0*/  LDL R3, [R1+0x1a58] ;  /* 0x001a580001037983 */ /* 0x000ea40000100800 */
[----:B-1----:R-:W2:Y:S02]  /*36500*/  LDL R2, [R1+0x1a5c] ;  /* 0x001a5c0001027983 */ /* 0x002ea40000100800 */
[----:B---3--:R-:W-:Y:S02]  /*36510*/  @!P0 IMAD.MOV.U32 R15, RZ, RZ, R5 ;  /* 0x000000ffff0f8224 */ /* 0x008fe400078e0005 */
[----:B------:R-:W-:-:S05]  /*36520*/  @!P0 IMAD.MOV.U32 R14, RZ, RZ, R4 ;  /* 0x000000ffff0e8224 */ /* 0x000fca00078e0004 */
[----:B------:R0:W3:Y:S04]  /*36530*/  @!P0 LDG.E.U16 R17, [R14.64] ;  /* 0x000000060e118981 */ /* 0x0000e8000c1e1500 */
[----:B----4-:R-:W-:Y:S01]  /*36540*/  STL [R1+0x6f54], R18 ;  /* 0x006f541201007387 */ /* 0x010fe20000100800 */
[----:B------:R-:W4:Y:S02]  /*36550*/  LDL R11, [R1+0x1a18] ;  /* 0x001a1800010b7983 */ /* 0x000f240000100800 */
[----:B------:R-:W4:Y:S02]  /*36560*/  LDL R10, [R1+0x1a1c] ;  /* 0x001a1c00010a7983 */ /* 0x000f240000100800 */
[----:B------:R-:W4:Y:S01]  /*36570*/  LDL R8, [R1+0x19dc] ;  /* 0x0019dc0001087983 */ /* 0x000f220000100800 */
[----:B--2---:R-:W-:Y:S01]  /*36580*/  STL [R1+0x6f58], R16 ;  /* 0x006f581001007387 */ /* 0x004fe20000100800 */
[----:B------:R-:W2:Y:S02]  /*36590*/  LDL R9, [R1+0x19d8] ;  /* 0x0019d80001097983 */ /* 0x000ea40000100800 */
[----:B------:R-:W2:Y:S02]  /*365a0*/  LDL R7, [R1+0x1998] ;  /* 0x0019980001077983 */ /* 0x000ea40000100800 */
[----:B------:R-:W2:Y:S01]  /*365b0*/  LDL R6, [R1+0x199c] ;  /* 0x00199c0001067983 */ /* 0x000ea20000100800 */
[----:B------:R-:W2:Y:S04]  /*365c0*/  LDL R5, [R1+0x1958] ;  /* 0x0019580001057983 */ /* 0x000ea80000100800 */
[----:B------:R-:W2:Y:S01]  /*365d0*/  LDL R4, [R1+0x195c] ;  /* 0x00195c0001047983 */ /* 0x000ea20000100800 */
[----:B0-----:R-:W-:-:S02]  /*365e0*/  @!P0 IMAD.MOV.U32 R14, RZ, RZ, R2 ;  /* 0x000000ffff0e8224 */ /* 0x001fc400078e0002 */
[----:B------:R-:W-:Y:S01]  /*365f0*/  @!P0 IMAD.MOV.U32 R15, RZ, RZ, R3 ;  /* 0x000000ffff0f8224 */ /* 0x000fe200078e0003 */
[----:B------:R-:W-:Y:S02]  /*36600*/  PRMT R19, RZ, 0x7610, R19 ;  /* 0x00007610ff137816 */ /* 0x000fe40000000013 */
[----:B------:R-:W-:-:S04]  /*36610*/  PRMT R21, RZ, 0x7610, R21 ;  /* 0x00007610ff157816 */ /* 0x000fc80000000015 */
[----:B------:R4:W2:Y:S04]  /*36620*/  @!P0 LDG.E.U16 R19, [R14.64] ;  /* 0x000000060e138981 */ /* 0x0008a8000c1e1500 */
[----:B---3--:R-:W-:Y:S01]  /*36630*/  STL [R1+0x6f5c], R17 ;  /* 0x006f5c1101007387 */ /* 0x008fe20000100800 */
[----:B------:R-:W3:Y:S02]  /*36640*/  LDL R3, [R1+0x1918] ;  /* 0x0019180001037983 */ /* 0x000ee40000100800 */
[----:B------:R-:W3:Y:S02]  /*36650*/  LDL R2, [R1+0x191c] ;  /* 0x00191c0001027983 */ /* 0x000ee40000100800 */
[----:B----4-:R-:W-:Y:S02]  /*36660*/  @!P0 IMAD.MOV.U32 R14, RZ, RZ, R10 ;  /* 0x000000ffff0e8224 */ /* 0x010fe400078e000a */
[----:B------:R-:W-:Y:S01]  /*36670*/  @!P0 IMAD.MOV.U32 R15, RZ, RZ, R11 ;  /* 0x000000ffff0f8224 */ /* 0x000fe200078e000b */
[----:B------:R-:W-:-:S04]  /*36680*/  PRMT R23, RZ, 0x7610, R23 ;  /* 0x00007610ff177816 */ /* 0x000fc80000000017 */
[----:B------:R0:W4:Y:S01]  /*36690*/  @!P0 LDG.E.U16 R21, [R14.64] ;  /* 0x000000060e158981 */ /* 0x000122000c1e1500 */
[----:B------:R-:W-:Y:S01]  /*366a0*/  PRMT R25, RZ, 0x7610, R25 ;  /* 0x00007610ff197816 */ /* 0x000fe20000000019 */
[----:B0-----:R-:W-:Y:S01]  /*366b0*/  @!P0 IMAD.MOV.U32 R14, RZ, RZ, R8 ;  /* 0x000000ffff0e8224 */ /* 0x001fe200078e0008 */
[----:B------:R-:W-:Y:S01]  /*366c0*/  PRMT R27, RZ, 0x7610, R27 ;  /* 0x00007610ff1b7816 */ /* 0x000fe2000000001b */
[----:B--2---:R-:W-:-:S05]  /*366d0*/  @!P0 IMAD.MOV.U32 R15, RZ, RZ, R9 ;  /* 0x000000ffff0f8224 */ /* 0x004fca00078e0009 */
[----:B------:R0:W2:Y:S02]  /*366e0*/  @!P0 LDG.E.U16 R23, [R14.64] ;  /* 0x000000060e178981 */ /* 0x0000a4000c1e1500 */
[----:B0-----:R-:W-:Y:S02]  /*366f0*/  @!P0 IMAD.MOV.U32 R14, RZ, RZ, R6 ;  /* 0x000000ffff0e8224 */ /* 0x001fe400078e0006 */
[----:B------:R-:W-:-:S05]  /*36700*/  @!P0 IMAD.MOV.U32 R15, RZ, RZ, R7 ;  /* 0x000000ffff0f8224 */ /* 0x000fca00078e0007 */
[----:B------:R0:W2:Y:S02]  /*36710*/  @!P0 LDG.E.U16 R25, [R14.64] ;  /* 0x000000060e198981 */ /* 0x0000a4000c1e1500 */
[----:B0-----:R-:W-:Y:S02]  /*36720*/  @!P0 IMAD.MOV.U32 R14, RZ, RZ, R4 ;  /* 0x000000ffff0e8224 */ /* 0x001fe400078e0004 */
[----:B------:R-:W-:-:S05]  /*36730*/  @!P0 IMAD.MOV.U32 R15, RZ, RZ, R5 ;  /* 0x000000ffff0f8224 */ /* 0x000fca00078e0005 */
[----:B------:R3:W2:Y:S01]  /*36740*/  @!P0 LDG.E.U16 R27, [R14.64] ;  /* 0x000000060e1b8981 */ /* 0x0006a2000c1e1500 */
[----:B------:R-:W-:Y:S01]  /*36750*/  PRMT R29, RZ, 0x7610, R29 ;  /* 0x00007610ff1d7816 */ /* 0x000fe2000000001d */
[----:B---3--:R-:W-:Y:S02]  /*36760*/  @!P0 IMAD.MOV.U32 R14, RZ, RZ, R2 ;  /* 0x000000ffff0e8224 */ /* 0x008fe400078e0002 */
[----:B------:R-:W-:-:S05]  /*36770*/  @!P0 IMAD.MOV.U32 R15, RZ, RZ, R3 ;  /* 0x000000ffff0f8224 */ /* 0x000fca00078e0003 */
[----:B------:R-:W3:Y:S04]  /*36780*/  @!P0 LDG.E.U16 R29, [R14.64] ;  /* 0x000000060e1d8981 */ /* 0x000ee8000c1e1500 */
[----:B------:R-:W-:Y:S01]  /*36790*/  STL [R1+0x6f60], R19 ;  /* 0x006f601301007387 */ /* 0x000fe20000100800 */
[----:B----4-:R-:W-:Y:S03]  /*367a0*/  STL [R1+0x6f64], R21 ;  /* 0x006f641501007387 */ /* 0x010fe60000100800 */
[----:B--2---:R0:W-:Y:S04]  /*367b0*/  STL [R1+0x6f68], R23 ;  /* 0x006f681701007387 */ /* 0x0041e80000100800 */
[----:B------:R-:W-:Y:S04]  /*367c0*/  STL [R1+0x6f6c], R25 ;  /* 0x006f6c1901007387 */ /* 0x000fe80000100800 */
[----:B------:R-:W-:Y:S01]  /*367d0*/  STL [R1+0x6f70], R27 ;  /* 0x006f701b01007387 */ /* 0x000fe20000100800 */
[----:B------:R-:W2:Y:S02]  /*367e0*/  LDL.LU R11, [R1+0x438] ;  /* 0x00043800010b7983 */ /* 0x000ea40000300800 */
[----:B------:R-:W4:Y:S01]  /*367f0*/  LDL.LU R12, [R1+0x434] ;  /* 0x00043400010c7983 */ /* 0x000f220000300800 */
[----:B0-----:R-:W4:Y:S04]  /*36800*/  LDL.LU R23, [R1+0x408] ;  /* 0x0004080001177983 */ /* 0x001f280000300800 */
        /* <DEDUP_REMOVED lines=12> */
[----:B------:R-:W0:Y:S04]  /*368d0*/  S2R R10, SR_TID.X ;  /* 0x00000000000a7919 */ /* 0x000e280000002100 */
        /* <DEDUP_REMOVED lines=25> */
[----:B------:R-:W-:Y:S01]  /*36a70*/  STL [R1+0x6ed8], R15 ;  /* 0x006ed80f01007387 */ /* 0x000fe20000100800 */
[----:B------:R-:W-:Y:S02]  /*36a80*/  STL [R1+0x6ee0], R15 ;  /* 0x006ee00f01007387 */ /* 0x000fe40000100800 */
[----:B------:R-:W-:Y:S02]  /*36a90*/  STL [R1+0x6ee8], R15 ;  /* 0x006ee80f01007387 */ /* 0x000fe40000100800 */
[----:B------:R-:W-:Y:S01]  /*36aa0*/  STL [R1+0x6ef0], R15 ;  /* 0x006ef00f01007387 */ /* 0x000fe20000100800 */
[----:B------:R-:W-:Y:S01]  /*36ab0*/  STL [R1+0x6ef8], R15 ;  /* 0x006ef80f01007387 */ /* 0x000fe20000100800 */
[----:B------:R-:W-:-:S02]  /*36ac0*/  IMAD.SHL.U32 R10, R10, 0x2, RZ ;  /* 0x000000020a0a7824 */ /* 0x000fc400078e00ff */
[----:B------:R-:W-:Y:S02]  /*36ad0*/  STL [R1+0x6f00], R15 ;  /* 0x006f000f01007387 */ /* 0x000fe40000100800 */
[----:B------:R-:W-:Y:S01]  /*36ae0*/  STL [R1+0x6f08], R15 ;  /* 0x006f080f01007387 */ /* 0x000fe20000100800 */
[----:B------:R-:W-:Y:S01]  /*36af0*/  STL [R1+0x6f10], R15 ;  /* 0x006f100f01007387 */ /* 0x000fe20000100800 */
[----:B------:R-:W-:Y:S02]  /*36b00*/  STL [R1+0x6f18], R15 ;  /* 0x006f180f01007387 */ /* 0x000fe40000100800 */
[----:B------:R-:W-:Y:S01]  /*36b10*/  STL [R1+0x6f20], R15 ;  /* 0x006f200f01007387 */ /* 0x000fe20000100800 */
[----:B------:R-:W-:Y:S01]  /*36b20*/  LOP3.LUT R10, R10, 0x60, RZ, 0x3c, !PT ;  /* 0x000000600a0a7812 */ /* 0x000fe200078e3cff */
        /* <DEDUP_REMOVED lines=35> */
[----:B------:R-:W3:Y:S01]  /*36d60*/  LDL.LU R28, [R1+0x3a4] ;  /* 0x0003a400011c7983 */ /* 0x000ee20000300800 */
[----:B------:R-:W3:Y:S01]  /*36d70*/  LDL.LU R3, [R1+0x398] ;  /* 0x0003980001037983 */ /* 0x000ee20000300800 */
[----:B------:R-:W3:Y:S02]  /*36d80*/  LDL.LU R4, [R1+0x330] ;  /* 0x0003300001047983 */ /* 0x000ee40000300800 */
[----:B------:R-:W3:Y:S02]  /*36d90*/  LDL.LU R5, [R1+0x318] ;  /* 0x0003180001057983 */ /* 0x000ee40000300800 */
[----:B------:R-:W3:Y:S01]  /*36da0*/  LDL.LU R6, [R1+0x314] ;  /* 0x0003140001067983 */ /* 0x000ee20000300800 */
[----:B------:R-:W-:Y:S01]  /*36db0*/  STL [R1+0x6f14], R14 ;  /* 0x006f140e01007387 */ /* 0x000fe20000100800 */
[----:B------:R-:W-:Y:S02]  /*36dc0*/  STL [R1+0x6f1c], R14 ;  /* 0x006f1c0e01007387 */ /* 0x000fe40000100800 */
[----:B------:R-:W-:Y:S02]  /*36dd0*/  STL [R1+0x6f78], R14 ;  /* 0x006f780e01007387 */ /* 0x000fe40000100800 */
[----:B------:R-:W3:Y:S01]  /*36de0*/  LDL.LU R8, [R1+0x2f8] ;  /* 0x0002f80001087983 */ /* 0x000ee20000300800 */
[----:B------:R-:W3:Y:S04]  /*36df0*/  LDL.LU R9, [R1+0x2e0] ;  /* 0x0002e00001097983 */ /* 0x000ee80000300800 */
[----:B--2---:R0:W-:Y:S01]  /*36e00*/  STS.U16 [R10+0x4c00], R11 ;  /* 0x004c000b0a007388 */ /* 0x0041e20000000400 */
[----:B----4-:R-:W-:Y:S03]  /*36e10*/  STS.U16 [R10+0x4d00], R12 ;  /* 0x004d000c0a007388 */ /* 0x010fe60000000400 */
[----:B------:R-:W-:Y:S01]  /*36e20*/  STS.U16 [R10+0x5c00], R23 ;  /* 0x005c00170a007388 */ /* 0x000fe20000000400 */
[----:B------:R-:W-:Y:S03]  /*36e30*/  STS.U16 [R10+0x5d00], R21 ;  /* 0x005d00150a007388 */ /* 0x000fe60000000400 */
        /* <DEDUP_REMOVED lines=8> */
[----:B0-----:R-:W2:Y:S04]  /*36ec0*/  LDL.LU R11, [R1+0x2d8] ;  /* 0x0002d800010b7983 */ /* 0x001ea80000300800 */
[----:B-1----:R-:W0:Y:S04]  /*36ed0*/  S2R R26, SR_TID.X ;  /* 0x00000000001a7919 */ /* 0x002e280000002100 */
[----:B------:R-:W-:Y:S01]  /*36ee0*/  STS.U16 [R10+0xac00], R24 ;  /* 0x00ac00180a007388 */ /* 0x000fe20000000400 */
[----:B------:R-:W-:Y:S02]  /*36ef0*/  STS.U16 [R10+0xad00], R2 ;  /* 0x00ad00020a007388 */ /* 0x000fe40000000400 */
[----:B------:R0:W-:Y:S02]  /*36f00*/  STS.U16 [R10+0xbc00], R7 ;  /* 0x00bc00070a007388 */ /* 0x0001e40000000400 */
[----:B------:R-:W4:Y:S01]  /*36f10*/  LDL.LU R12, [R1+0x4a8] ;  /* 0x0004a800010c7983 */ /* 0x000f220000300800 */
[----:B------:R-:W2:Y:S01]  /*36f20*/  LDL.LU R13, [R1+0x4a4] ;  /* 0x0004a400010d7983 */ /* 0x000ea20000300800 */
[----:B0-----:R-:W-:-:S03]  /*36f30*/  LOP3.LUT R7, R26, 0x7f, RZ, 0xc0, !PT ;  /* 0x0000007f1a077812 */ /* 0x001fc600078ec0ff */
[----:B------:R-:W-:Y:S02]  /*36f40*/  STL [R1+0x6fc4], R26 ;  /* 0x006fc41a01007387 */ /* 0x000fe40000100800 */
[----:B------:R-:W-:Y:S02]  /*36f50*/  IMAD.SHL.U32 R15, R7, 0x2, RZ ;  /* 0x00000002070f7824 */ /* 0x000fe400078e00ff */
[----:B------:R0:W-:Y:S04]  /*36f60*/  STL [R1+0x6fd0], R7 ;  /* 0x006fd00701007387 */ /* 0x0001e80000100800 */
[----:B------:R-:W-:Y:S04]  /*36f70*/  STL [R1+0x6fb4], R15 ;  /* 0x006fb40f01007387 */ /* 0x000fe80000100800 */
[----:B0-----:R-:W2:Y:S04]  /*36f80*/  LDL.LU R7, [R1+0x498] ;  /* 0x0004980001077983 */ /* 0x001ea80000300800 */
[----:B--2---:R0:W-:Y:S04]  /*36f90*/  STL [R1+0x6fd4], R7 ;  /* 0x006fd40701007387 */ /* 0x0041e80000100800 */
[----:B0-----:R-:W2:Y:S04]  /*36fa0*/  LDL.LU R7, [R1+0x49c] ;  /* 0x00049c0001077983 */ /* 0x001ea80000300800 */
[----:B---3--:R-:W-:Y:S01]  /*36fb0*/  STS.U16 [R10+0xbd00], R28 ;  /* 0x00bd001c0a007388 */ /* 0x008fe20000000400 */
        /* <DEDUP_REMOVED lines=8> */
[----:B0-----:R-:W-:-:S05]  /*37040*/  LOP3.LUT R0, R15, 0x70, RZ, 0x3c, !PT ;  /* 0x000000700f007812 */ /* 0x001fca00078e3cff */
[----:B----4-:R-:W-:Y:S04]  /*37050*/  STS.U16 [R0+0xe00], R12 ;  /* 0x000e000c00007388 */ /* 0x010fe80000000400 */
[----:B--2---:R0:W-:Y:S04]  /*37060*/  STL [R1+0x6fd8], R7 ;  /* 0x006fd80701007387 */ /* 0x0041e80000100800 */
[----:B0-----:R-:W2:Y:S01]  /*37070*/  LDL.LU R7, [R1+0x4a0] ;  /* 0x0004a00001077983 */ /* 0x001ea20000300800 */
[----:B------:R-:W3:Y:S02]  /*37080*/  LDL.LU R12, [R1+0x494] ;  /* 0x00049400010c7983 */ /* 0x000ee40000300800 */
[----:B------:R-:W4:Y:S02]  /*37090*/  LDL.LU R15, [R1+0x490] ;  /* 0x00049000010f7983 */ /* 0x000f240000300800 */
        /* <DEDUP_REMOVED lines=22> */
[----:B------:R-:W3:Y:S03]  /*37200*/  LDL.LU R10, [R1+0x2e8] ;  /* 0x0002e800010a7983 */ /* 0x000ee60000300800 */
[----:B------:R0:W-:Y:S01]  /*37210*/  STS.U16 [R0+0xf00], R13 ;  /* 0x000f000d00007388 */ /* 0x0001e20000000400 */
[----:B------:R-:W3:Y:S03]  /*37220*/  LDL.LU R11, [R1+0x2d0] ;  /* 0x0002d000010b7983 */ /* 0x000ee60000300800 */
[----:B0-----:R-:W3:Y:S04]  /*37230*/  LDL.LU R13, [R1+0x228] ;  /* 0x00022800010d7983 */ /* 0x001ee80000300800 */
[----:B--2---:R0:W-:Y:S04]  /*37240*/  STS.U16 [R0+0x1e00], R7 ;  /* 0x001e000700007388 */ /* 0x0041e80000000400 */
[----:B0-----:R-:W2:Y:S04]  /*37250*/  LDL.LU R7, [R1+0x6fd8] ;  /* 0x006fd80001077983 */ /* 0x001ea80000300800 */
[----:B--2---:R0:W-:Y:S04]  /*37260*/  STS.U16 [R0+0x1f00], R7 ;  /* 0x001f000700007388 */ /* 0x0041e80000000400 */
[----:B0-----:R-:W2:Y:S04]  /*37270*/  LDL.LU R7, [R1+0x6fd4] ;  /* 0x006fd40001077983 */ /* 0x001ea80000300800 */
[----:B--2---:R0:W-:Y:S04]  /*37280*/  STS.U16 [R0+0x2e00], R7 ;  /* 0x002e000700007388 */ /* 0x0041e80000000400 */
[----:B0-----:R-:W2:Y:S01]  /*37290*/  LDL.LU R7, [R1+0x6fd0] ;  /* 0x006fd00001077983 */ /* 0x001ea20000300800 */
[----:B---3--:R0:W-:Y:S02]  /*372a0*/  STS.U16 [R0+0x2f00], R12 ;  /* 0x002f000c00007388 */ /* 0x0081e40000000400 */
[----:B----4-:R-:W-:Y:S02]  /*372b0*/  STS.U16 [R0+0x3e00], R15 ;  /* 0x003e000f00007388 */ /* 0x010fe40000000400 */
        /* <DEDUP_REMOVED lines=23> */
[----:B------:R-:W-:Y:S01]  /*37430*/  STS.U16 [R0+0xfe00], R11 ;  /* 0x00fe000b00007388 */ /* 0x000fe20000000400 */
[----:B0-----:R-:W3:Y:S01]  /*37440*/  LDL.LU R12, [R1+0x1d4] ;  /* 0x0001d400010c7983 */ /* 0x001ee20000300800 */
[----:B------:R0:W-:Y:S03]  /*37450*/  STS.U16 [R0+0xff00], R13 ;  /* 0x00ff000d00007388 */ /* 0x0001e60000000400 */
[----:B0-----:R-:W4:Y:S01]  /*37460*/  LDL.LU R13, [R1+0x1d0] ;  /* 0x0001d000010d7983 */ /* 0x001f220000300800 */
[----:B------:R-:W-:Y:S03]  /*37470*/  STL [R1+0x6da0], R0 ;  /* 0x006da00001007387 */ /* 0x000fe60000100800 */
[----:B--2---:R-:W-:Y:S01]  /*37480*/  STL [R1+0x6fbc], R7 ;  /* 0x006fbc0701007387 */ /* 0x004fe20000100800 */
[----:B------:R-:W2:Y:S03]  /*37490*/  LDL.LU R26, [R1+0x1c4] ;  /* 0x0001c400011a7983 */ /* 0x000ea60000300800 */
[----:B--2---:R0:W-:Y:S04]  /*374a0*/  STL [R1+0x6fc8], R26 ;  /* 0x006fc81a01007387 */ /* 0x0041e80000100800 */
[----:B0-----:R-:W2:Y:S01]  /*374b0*/  LDL.LU R26, [R1+0x1c8] ;  /* 0x0001c800011a7983 */ /* 0x001ea20000300800 */
[----:B------:R-:W-:-:S03]  /*374c0*/  IMAD.SHL.U32 R0, R7, 0x2, RZ ;  /* 0x0000000207007824 */ /* 0x000fc600078e00ff */
[----:B--2---:R0:W-:Y:S04]  /*374d0*/  STL [R1+0x6fcc], R26 ;  /* 0x006fcc1a01007387 */ /* 0x0041e80000100800 */
[----:B0-----:R-:W2:Y:S01]  /*374e0*/  LDL.LU R26, [R1+0x1cc] ;  /* 0x0001cc00011a7983 */ /* 0x001ea20000300800 */
        /* <DEDUP_REMOVED lines=23> */
[----:B------:R-:W2:Y:S04]  /*37660*/  LDL.LU R10, [R1+0x164] ;  /* 0x00016400010a7983 */ /* 0x000ea80000300800 */
[----:B---3--:R0:W-:Y:S01]  /*37670*/  STS.U16 [R0+0x10000], R12 ;  /* 0x0100000c00007388 */ /* 0x0081e20000000400 */
[----:B------:R-:W3:Y:S02]  /*37680*/  LDL.LU R11, [R1+0x160] ;  /* 0x00016000010b7983 */ /* 0x000ee40000300800 */
[----:B----4-:R1:W-:Y:S01]  /*37690*/  STS.U16 [R0+0x10800], R13 ;  /* 0x0108000d00007388 */ /* 0x0103e20000000400 */
[----:B0-----:R-:W4:Y:S01]  /*376a0*/  LDL.LU R12, [R1+0x15c] ;  /* 0x00015c00010c7983 */ /* 0x001f220000300800 */
[----:B-1----:R-:W3:Y:S03]  /*376b0*/  LDL.LU R13, [R1+0x148] ;  /* 0x00014800010d7983 */ /* 0x002ee60000300800 */
[----:B--2---:R0:W-:Y:S04]  /*376c0*/  STS.U16 [R0+0x11000], R26 ;  /* 0x0110001a00007388 */ /* 0x0041e80000000400 */
[----:B0-----:R-:W2:Y:S04]  /*376d0*/  LDL.LU R26, [R1+0x6fcc] ;  /* 0x006fcc00011a7983 */ /* 0x001ea80000300800 */
[----:B--2---:R0:W-:Y:S04]  /*376e0*/  STS.U16 [R0+0x11800], R26 ;  /* 0x0118001a00007388 */ /* 0x0041e80000000400 */
[----:B0-----:R-:W2:Y:S04]  /*376f0*/  LDL.LU R26, [R1+0x6fc8] ;  /* 0x006fc800011a7983 */ /* 0x001ea80000300800 */
[----:B--2---:R0:W-:Y:S04]  /*37700*/  STS.U16 [R0+0x12000], R26 ;  /* 0x0120001a00007388 */ /* 0x0041e80000000400 */
[----:B0-----:R-:W2:Y:S01]  /*37710*/  LDL.LU R26, [R1+0x6fc4] ;  /* 0x006fc400011a7983 */ /* 0x001ea20000300800 */
[----:B------:R0:W-:Y:S02]  /*37720*/  STS.U16 [R0+0x12800], R7 ;  /* 0x0128000700007388 */ /* 0x0001e40000000400 */
[----:B------:R-:W-:Y:S02]  /*37730*/  STS.U16 [R0+0x13000], R15 ;  /* 0x0130000f00007388 */ /* 0x000fe40000000400 */
[----:B------:R1:W-:Y:S01]  /*37740*/  STS.U16 [R0+0x13800], R14 ;  /* 0x0138000e00007388 */ /* 0x0003e20000000400 */
[----:B------:R3:W-:Y:S01]  /*37750*/  STS.U16 [R0+0x14000], R29 ;  /* 0x0140001d00007388 */ /* 0x0007e20000000400 */
[----:B------:R4:W-:Y:S02]  /*37760*/  STS.U16 [R0+0x14800], R27 ;  /* 0x0148001b00007388 */ /* 0x0009e40000000400 */
[----:B------:R4:W-:Y:S02]  /*37770*/  STS.U16 [R0+0x15000], R25 ;  /* 0x0150001900007388 */ /* 0x0009e40000000400 */
[----:B------:R4:W-:Y:S01]  /*37780*/  STS.U16 [R0+0x15800], R23 ;  /* 0x0158001700007388 */ /* 0x0009e20000000400 */
[----:B------:R4:W-:Y:S04]  /*37790*/  STS.U16 [R0+0x16000], R21 ;  /* 0x0160001500007388 */ /* 0x0009e80000000400 */
[----:B0-----:R-:W2:Y:S01]  /*377a0*/  LDL.LU R7, [R1+0x150] ;  /* 0x0001500001077983 */ /* 0x001ea20000300800 */
[----:B------:R0:W-:Y:S03]  /*377b0*/  STS.U16 [R0+0x16800], R19 ;  /* 0x0168001300007388 */ /* 0x0001e60000000400 */
[----:B-1----:R-:W2:Y:S01]  /*377c0*/  LDL.LU R14, [R1+0x14c] ;  /* 0x00014c00010e7983 */ /* 0x002ea20000300800 */
[----:B---3--:R-:W3:Y:S02]  /*377d0*/  LDL.LU R29, [R1+0x144] ;  /* 0x00014400011d7983 */ /* 0x008ee40000300800 */
[----:B----4-:R-:W4:Y:S01]  /*377e0*/  LDL.LU R27, [R1+0x140] ;  /* 0x00014000011b7983 */ /* 0x010f220000300800 */
[----:B------:R-:W3:Y:S04]  /*377f0*/  LDL.LU R25, [R1+0x13c] ;  /* 0x00013c0001197983 */ /* 0x000ee80000300800 */
[----:B------:R1:W-:Y:S04]  /*37800*/  STS.U16 [R0+0x17000], R17 ;  /* 0x0170001100007388 */ /* 0x0003e80000000400 */
[----:B------:R-:W3:Y:S01]  /*37810*/  LDL.LU R23, [R1+0x138] ;  /* 0x0001380001177983 */ /* 0x000ee20000300800 */
[----:B------:R1:W-:Y:S02]  /*37820*/  STS.U16 [R0+0x17800], R16 ;  /* 0x0178001000007388 */ /* 0x0003e40000000400 */
[----:B------:R-:W3:Y:S02]  /*37830*/  LDL.LU R21, [R1+0x134] ;  /* 0x0001340001157983 */ /* 0x000ee40000300800 */
[----:B------:R1:W-:Y:S01]  /*37840*/  STS.U16 [R0+0x18000], R18 ;  /* 0x0180001200007388 */ /* 0x0003e20000000400 */
[----:B0-----:R-:W3:Y:S04]  /*37850*/  LDL.LU R19, [R1+0x130] ;  /* 0x0001300001137983 */ /* 0x001ee80000300800 */
[----:B------:R0:W-:Y:S01]  /*37860*/  STS.U16 [R0+0x18800], R20 ;  /* 0x0188001400007388 */ /* 0x0001e20000000400 */
[----:B------:R0:W-:Y:S02]  /*37870*/  STS.U16 [R0+0x19000], R22 ;  /* 0x0190001600007388 */ /* 0x0001e40000000400 */
[----:B------:R0:W-:Y:S01]  /*37880*/  STS.U16 [R0+0x19800], R24 ;  /* 0x0198001800007388 */ /* 0x0001e20000000400 */
[----:B-1----:R-:W3:Y:S01]  /*37890*/  LDL.LU R17, [R1+0x12c] ;  /* 0x00012c0001117983 */ /* 0x002ee20000300800 */
[----:B------:R-:W3:Y:S02]  /*378a0*/  LDL.LU R16, [R1+0x128] ;  /* 0x0001280001107983 */ /* 0x000ee40000300800 */
[----:B------:R1:W-:Y:S01]  /*378b0*/  STS.U16 [R0+0x1a000], R2 ;  /* 0x01a0000200007388 */ /* 0x0003e20000000400 */
[----:B------:R-:W3:Y:S01]  /*378c0*/  LDL.LU R18, [R1+0x124] ;  /* 0x0001240001127983 */ /* 0x000ee20000300800 */
[----:B0-----:R-:W3:Y:S02]  /*378d0*/  LDL.LU R20, [R1+0x120] ;  /* 0x0001200001147983 */ /* 0x001ee40000300800 */
[----:B------:R0:W-:Y:S02]  /*378e0*/  STS.U16 [R0+0x1a800], R28 ;  /* 0x01a8001c00007388 */ /* 0x0001e40000000400 */
[----:B------:R-:W3:Y:S01]  /*378f0*/  LDL.LU R22, [R1+0x11c] ;  /* 0x00011c0001167983 */ /* 0x000ee20000300800 */
[----:B------:R0:W-:Y:S04]  /*37900*/  STS.U16 [R0+0x1b000], R3 ;  /* 0x01b0000300007388 */ /* 0x0001e80000000400 */
[----:B------:R-:W3:Y:S01]  /*37910*/  LDL.LU R24, [R1+0x118] ;  /* 0x0001180001187983 */ /* 0x000ee20000300800 */
[----:B------:R0:W-:Y:S02]  /*37920*/  STS.U16 [R0+0x1b800], R4 ;  /* 0x01b8000400007388 */ /* 0x0001e40000000400 */
[----:B-1----:R-:W3:Y:S02]  /*37930*/  LDL.LU R2, [R1+0x114] ;  /* 0x0001140001027983 */ /* 0x002ee40000300800 */
[----:B------:R-:W-:Y:S01]  /*37940*/  STS.U16 [R0+0x1c000], R5 ;  /* 0x01c0000500007388 */ /* 0x000fe20000000400 */
[----:B------:R1:W-:Y:S04]  /*37950*/  STS.U16 [R0+0x1c800], R6 ;  /* 0x01c8000600007388 */ /* 0x0003e80000000400 */
[----:B0-----:R-:W3:Y:S01]  /*37960*/  LDL.LU R28, [R1+0x110] ;  /* 0x00011000011c7983 */ /* 0x001ee20000300800 */
[----:B------:R0:W-:Y:S02]  /*37970*/  STS.U16 [R0+0x1d000], R8 ;  /* 0x01d0000800007388 */ /* 0x0001e40000000400 */
[----:B------:R0:W-:Y:S01]  /*37980*/  STS.U16 [R0+0x1d800], R9 ;  /* 0x01d8000900007388 */ /* 0x0001e20000000400 */
[----:B------:R-:W3:Y:S01]  /*37990*/  LDL.LU R3, [R1+0x10c] ;  /* 0x00010c0001037983 */ /* 0x000ee20000300800 */
[----:B------:R-:W3:Y:S02]  /*379a0*/  LDL.LU R4, [R1+0x108] ;  /* 0x0001080001047983 */ /* 0x000ee40000300800 */
[----:B------:R0:W-:Y:S02]  /*379b0*/  STS.U16 [R0+0x1e000], R10 ;  /* 0x01e0000a00007388 */ /* 0x0001e40000000400 */
[----:B------:R0:W-:Y:S01]  /*379c0*/  STS.U16 [R0+0x1e800], R11 ;  /* 0x01e8000b00007388 */ /* 0x0001e20000000400 */
[----:B-1----:R-:W3:Y:S04]  /*379d0*/  LDL.LU R6, [R1+0x104] ;  /* 0x0001040001067983 */ /* 0x002ee80000300800 */
[----:B0-----:R-:W3:Y:S01]  /*379e0*/  LDL.LU R8, [R1+0x100] ;  /* 0x0001000001087983 */ /* 0x001ee20000300800 */
[----:B------:R-:W3:Y:S03]  /*379f0*/  LDL.LU R9, [R1+0xfc] ;  /* 0x0000fc0001097983 */ /* 0x000ee60000300800 */
[----:B------:R-:W-:Y:S01]  /*37a00*/  STS.U16 [R0+0x1f000], R12 ;  /* 0x01f0000c00007388 */ /* 0x000fe20000000400 */
[----:B------:R0:W-:Y:S03]  /*37a10*/  STS.U16 [R0+0x1f800], R13 ;  /* 0x01f8000d00007388 */ /* 0x0001e60000000400 */
[----:B------:R-:W3:Y:S01]  /*37a20*/  LDL.LU R10, [R1+0xf8] ;  /* 0x0000f800010a7983 */ /* 0x000ee20000300800 */
[----:B------:R-:W3:Y:S03]  /*37a30*/  LDL.LU R11, [R1+0xf4] ;  /* 0x0000f400010b7983 */ /* 0x000ee60000300800 */
[----:B0-----:R-:W3:Y:S01]  /*37a40*/  LDL.LU R13, [R1+0xf0] ;  /* 0x0000f000010d7983 */ /* 0x001ee20000300800 */
[----:B------:R-:W3:Y:S01]  /*37a50*/  LDL.LU R12, [R1+0xec] ;  /* 0x0000ec00010c7983 */ /* 0x000ee20000300800 */
[----:B--2---:R-:W-:-:S05]  /*37a60*/  LOP3.LUT R26, R26, 0x7f, RZ, 0xc0, !PT ;  /* 0x0000007f1a1a7812 */ /* 0x004fca00078ec0ff */
[----:B------:R-:W-:Y:S02]  /*37a70*/  IMAD.SHL.U32 R5, R26, 0x2, RZ ;  /* 0x000000021a057824 */ /* 0x000fe400078e00ff */
[----:B------:R-:W2:Y:S01]  /*37a80*/  LDL.LU R26, [R1+0xe8] ;  /* 0x0000e800011a7983 */ /* 0x000ea20000300800 */
[----:B------:R-:W-:Y:S02]  /*37a90*/  STL [R1+0x6de0], R0 ;  /* 0x006de00001007387 */ /* 0x000fe40000100800 */
[----:B------:R-:W-:Y:S01]  /*37aa0*/  STL [R1+0x6e0c], R0 ;  /* 0x006e0c0001007387 */ /* 0x000fe20000100800 */
[----:B------:R-:W-:Y:S01]  /*37ab0*/  LOP3.LUT R15, R5, 0x10, RZ, 0x3c, !PT ;  /* 0x00000010050f7812 */ /* 0x000fe200078e3cff */
[----:B------:R0:W-:Y:S04]  /*37ac0*/  STL [R1+0x6fc0], R5 ;  /* 0x006fc00501007387 */ /* 0x0001e80000100800 */
[----:B0-----:R-:W2:Y:S01]  /*37ad0*/  LDL.LU R5, [R1+0x154] ;  /* 0x0001540001057983 */ /* 0x001ea20000300800 */
[----:B------:R-:W-:Y:S02]  /*37ae0*/  STL [R1+0x6e14], R0 ;  /* 0x006e140001007387 */ /* 0x000fe40000100800 */
[----:B------:R-:W-:Y:S02]  /*37af0*/  STL [R1+0x6f24], R0 ;  /* 0x006f240001007387 */ /* 0x000fe40000100800 */
[----:B------:R0:W-:Y:S02]  /*37b00*/  STL [R1+0x6f7c], R0 ;  /* 0x006f7c0001007387 */ /* 0x0001e40000100800 */
[----:B0-----:R-:W2:Y:S04]  /*37b10*/  LDL.LU R0, [R1+0x158] ;  /* 0x0001580001007983 */ /* 0x001ea80000300800 */
[----:B--2---:R-:W-:Y:S01]  /*37b20*/  STS.U16 [R15+0x10100], R0 ;  /* 0x010100000f007388 */ /* 0x004fe20000000400 */
[----:B------:R0:W-:Y:S02]  /*37b30*/  STS.U16 [R15+0x10900], R5 ;  /* 0x010900050f007388 */ /* 0x0001e40000000400 */
[----:B------:R1:W-:Y:S02]  /*37b40*/  STS.U16 [R15+0x11100], R7 ;  /* 0x011100070f007388 */ /* 0x0003e40000000400 */
[----:B------:R-:W-:Y:S01]  /*37b50*/  STS.U16 [R15+0x11900], R14 ;  /* 0x0119000e0f007388 */ /* 0x000fe20000000400 */
[----:B---3--:R-:W-:Y:S01]  /*37b60*/  STS.U16 [R15+0x12100], R29 ;  /* 0x0121001d0f007388 */ /* 0x008fe20000000400 */
[----:B----4-:R-:W-:Y:S02]  /*37b70*/  STS.U16 [R15+0x12900], R27 ;  /* 0x0129001b0f007388 */ /* 0x010fe40000000400 */
        /* <DEDUP_REMOVED lines=18> */
[----:B------:R-:W-:Y:S04]  /*37ca0*/  STS.U16 [R15+0x1c100], R11 ;  /* 0x01c1000b0f007388 */ /* 0x000fe80000000400 */
[----:B0-----:R-:W2:Y:S01]  /*37cb0*/  LDL.LU R5, [R1+0xe4] ;  /* 0x0000e40001057983 */ /* 0x001ea20000300800 */
[----:B-1----:R-:W3:Y:S02]  /*37cc0*/  LDL.LU R7, [R1+0xe0] ;  /* 0x0000e00001077983 */ /* 0x002ee40000300800 */
[----:B------:R0:W-:Y:S02]  /*37cd0*/  STS.U16 [R15+0x1c900], R13 ;  /* 0x01c9000d0f007388 */ /* 0x0001e40000000400 */
[----:B0-----:R-:W4:Y:S01]  /*37ce0*/  LDL.LU R13, [R1+0xdc] ;  /* 0x0000dc00010d7983 */ /* 0x001f220000300800 */
[----:B------:R-:W4:Y:S02]  /*37cf0*/  LDL.LU R8, [R1+0xd8] ;  /* 0x0000d80001087983 */ /* 0x000f240000300800 */
[----:B------:R-:W4:Y:S02]  /*37d00*/  LDL.LU R9, [R1+0xd4] ;  /* 0x0000d40001097983 */ /* 0x000f240000300800 */
[----:B------:R-:W4:Y:S01]  /*37d10*/  LDL.LU R10, [R1+0xd0] ;  /* 0x0000d000010a7983 */ /* 0x000f220000300800 */
[----:B------:R0:W-:Y:S04]  /*37d20*/  STS.U16 [R15+0x1d100], R12 ;  /* 0x01d1000c0f007388 */ /* 0x0001e80000000400 */
[----:B------:R-:W4:Y:S01]  /*37d30*/  LDL.LU R11, [R1+0xcc] ;  /* 0x0000cc00010b7983 */ /* 0x000f220000300800 */
[----:B------:R1:W-:Y:S03]  /*37d40*/  STS.U16 [R15+0x1d900], R26 ;  /* 0x01d9001a0f007388 */ /* 0x0003e60000000400 */
[----:B0-----:R-:W4:Y:S01]  /*37d50*/  LDL.LU R12, [R1+0xc8] ;  /* 0x0000c800010c7983 */ /* 0x001f220000300800 */
[----:B-1----:R-:W4:Y:S02]  /*37d60*/  LDL.LU R26, [R1+0xc4] ;  /* 0x0000c400011a7983 */ /* 0x002f240000300800 */
        /* <DEDUP_REMOVED lines=19> */
[----:B--2---:R0:W-:Y:S01]  /*37ea0*/  STS.U16 [R15+0x1e100], R5 ;  /* 0x01e100050f007388 */ /* 0x0041e20000000400 */
[----:B---3--:R1:W-:Y:S03]  /*37eb0*/  STS.U16 [R15+0x1e900], R7 ;  /* 0x01e900070f007388 */ /* 0x0083e60000000400 */
[----:B0-----:R-:W2:Y:S01]  /*37ec0*/  LDL.LU R5, [R1+0x6fc0] ;  /* 0x006fc00001057983 */ /* 0x001ea20000300800 */
[----:B-1----:R-:W3:Y:S03]  /*37ed0*/  LDL.LU R7, [R1+0x6fbc] ;  /* 0x006fbc0001077983 */ /* 0x002ee60000300800 */
[----:B----4-:R0:W-:Y:S04]  /*37ee0*/  STS.U16 [R15+0x1f100], R13 ;  /* 0x01f1000d0f007388 */ /* 0x0101e80000000400 */
[----:B0-----:R-:W4:Y:S04]  /*37ef0*/  LDL.LU R13, [R1+0x6fb8] ;  /* 0x006fb800010d7983 */ /* 0x001f280000300800 */
[----:B----4-:R0:W-:Y:S04]  /*37f00*/  STS.U16 [R15+0x1f900], R13 ;  /* 0x01f9000d0f007388 */ /* 0x0101e80000000400 */
[----:B0-----:R-:W2:Y:S01]  /*37f10*/  LDL.LU R15, [R1+0x6fb4] ;  /* 0x006fb400010f7983 */ /* 0x001ea20000300800 */
[----:B------:R0:W-:Y:S03]  /*37f20*/  STL [R1+0x6f80], R13 ;  /* 0x006f800d01007387 */ /* 0x0001e60000100800 */
[----:B0-----:R-:W3:Y:S01]  /*37f30*/  LDL.LU R13, [R1+0xc0] ;  /* 0x0000c000010d7983 */ /* 0x001ee20000300800 */
[----:B--2---:R-:W-:-:S05]  /*37f40*/  LOP3.LUT R5, R5, 0x20, RZ, 0x3c, !PT ;  /* 0x0000002005057812 */ /* 0x004fca00078e3cff */
[----:B------:R0:W-:Y:S01]  /*37f50*/  STS.U16 [R5+0x10200], R8 ;  /* 0x0102000805007388 */ /* 0x0001e20000000400 */
[----:B------:R1:W-:Y:S02]  /*37f60*/  STS.U16 [R5+0x10a00], R9 ;  /* 0x010a000905007388 */ /* 0x0003e40000000400 */
[----:B------:R2:W-:Y:S02]  /*37f70*/  STS.U16 [R5+0x11200], R10 ;  /* 0x0112000a05007388 */ /* 0x0005e40000000400 */
[----:B------:R2:W-:Y:S01]  /*37f80*/  STS.U16 [R5+0x11a00], R11 ;  /* 0x011a000b05007388 */ /* 0x0005e20000000400 */
[----:B------:R2:W-:Y:S01]  /*37f90*/  STS.U16 [R5+0x12200], R12 ;  /* 0x0122000c05007388 */ /* 0x0005e20000000400 */
[----:B------:R2:W-:Y:S03]  /*37fa0*/  STS.U16 [R5+0x12a00], R26 ;  /* 0x012a001a05007388 */ /* 0x0005e60000000400 */
[----:B0-----:R-:W2:Y:S01]  /*37fb0*/  LDL.LU R8, [R1+0x6fb0] ;  /* 0x006fb00001087983 */ /* 0x001ea20000300800 */
[----:B-1----:R-:W2:Y:S02]  /*37fc0*/  LDL.LU R9, [R1+0x6fac] ;  /* 0x006fac0001097983 */ /* 0x002ea40000300800 */
[----:B--2---:R-:W2:Y:S01]  /*37fd0*/  LDL.LU R10, [R1+0x6fa8] ;  /* 0x006fa800010a7983 */ /* 0x004ea20000300800 */
[----:B------:R-:W2:Y:S04]  /*37fe0*/  LDL.LU R11, [R1+0x6fa4] ;  /* 0x006fa400010b7983 */ /* 0x000ea80000300800 */
[----:B------:R-:W2:Y:S01]  /*37ff0*/  LDL.LU R12, [R1+0x6fa0] ;  /* 0x006fa000010c7983 */ /* 0x000ea20000300800 */
[----:B------:R-:W2:Y:S03]  /*38000*/  LDL.LU R26, [R1+0x6f9c] ;  /* 0x006f9c00011a7983 */ /* 0x000ea60000300800 */
[----:B---3--:R0:W-:Y:S04]  /*38010*/  STS.U16 [R5+0x13200], R13 ;  /* 0x0132000d05007388 */ /* 0x0081e80000000400 */
[----:B0-----:R-:W3:Y:S04]  /*38020*/  LDL.LU R13, [R1+0x70] ;  /* 0x00007000010d7983 */ /* 0x001ee80000300800 */
[----:B---3--:R0:W-:Y:S04]  /*38030*/  STL [R1+0x6f84], R13 ;  /* 0x006f840d01007387 */ /* 0x0081e80000100800 */
[----:B0-----:R-:W3:Y:S04]  /*38040*/  LDL.LU R13, [R1+0x74] ;  /* 0x00007400010d7983 */ /* 0x001ee80000300800 */
[----:B---3--:R0:W-:Y:S04]  /*38050*/  STL [R1+0x6f88], R13 ;  /* 0x006f880d01007387 */ /* 0x0081e80000100800 */
[----:B0-----:R-:W3:Y:S04]  /*38060*/  LDL.LU R13, [R1+0x7c] ;  /* 0x00007c00010d7983 */ /* 0x001ee80000300800 */
[----:B---3--:R0:W-:Y:S04]  /*38070*/  STL [R1+0x6f8c], R13 ;  /* 0x006f8c0d01007387 */ /* 0x0081e80000100800 */
[----:B0-----:R-:W3:Y:S04]  /*38080*/  LDL.LU R13, [R1+0x80] ;  /* 0x00008000010d7983 */ /* 0x001ee80000300800 */
[----:B---3--:R0:W-:Y:S04]  /*38090*/  STL [R1+0x6f90], R13 ;  /* 0x006f900d01007387 */ /* 0x0081e80000100800 */
[----:B0-----:R-:W3:Y:S01]  /*380a0*/  LDL.LU R13, [R1+0x84] ;  /* 0x00008400010d7983 */ /* 0x001ee20000300800 */
[----:B------:R-:W-:Y:S02]  /*380b0*/  STS.U16 [R5+0x13a00], R0 ;  /* 0x013a000005007388 */ /* 0x000fe40000000400 */
[----:B------:R-:W-:Y:S02]  /*380c0*/  STS.U16 [R5+0x14200], R14 ;  /* 0x0142000e05007388 */ /* 0x000fe40000000400 */
[----:B------:R-:W-:Y:S01]  /*380d0*/  STS.U16 [R5+0x14a00], R29 ;  /* 0x014a001d05007388 */ /* 0x000fe20000000400 */
[----:B------:R-:W-:Y:S01]  /*380e0*/  STS.U16 [R5+0x15200], R27 ;  /* 0x0152001b05007388 */ /* 0x000fe20000000400 */
[----:B------:R-:W-:Y:S02]  /*380f0*/  STS.U16 [R5+0x15a00], R25 ;  /* 0x015a001905007388 */ /* 0x000fe40000000400 */
[----:B------:R-:W-:Y:S02]  /*38100*/  STS.U16 [R5+0x16200], R23 ;  /* 0x0162001705007388 */ /* 0x000fe40000000400 */
[----:B------:R-:W-:Y:S01]  /*38110*/  STS.U16 [R5+0x16a00], R21 ;  /* 0x016a001505007388 */ /* 0x000fe20000000400 */
[----:B---3--:R0:W-:Y:S04]  /*38120*/  STL [R1+0x6f94], R13 ;  /* 0x006f940d01007387 */ /* 0x0081e80000100800 */
        /* <DEDUP_REMOVED lines=9> */
[----:B------:R0:W-:Y:S01]  /*381c0*/  STS.U16 [R5+0x1b200], R28 ;  /* 0x01b2001c05007388 */ /* 0x0001e20000000400 */
[----:B------:R-:W-:-:S02]  /*381d0*/  IMAD.SHL.U32 R7, R7, 0x2, RZ ;  /* 0x0000000207077824 */ /* 0x000fc400078e00ff */
[----:B------:R1:W-:Y:S02]  /*381e0*/  STS.U16 [R5+0x1ba00], R3 ;  /* 0x01ba000305007388 */ /* 0x0003e40000000400 */
[----:B------:R0:W-:Y:S01]  /*381f0*/  STS.U16 [R5+0x1c200], R4 ;  /* 0x01c2000405007388 */ /* 0x0001e20000000400 */
[----:B------:R-:W-:Y:S04]  /*38200*/  STS.U16 [R5+0x1ca00], R6 ;  /* 0x01ca000605007388 */ /* 0x000fe80000000400 */
[----:B---3--:R3:W-:Y:S01]  /*38210*/  STL [R1+0x6f98], R13 ;  /* 0x006f980d01007387 */ /* 0x0087e20000100800 */
[----:B0-----:R-:W4:Y:S02]  /*38220*/  LDL.LU R28, [R1+0x6c] ;  /* 0x00006c00011c7983 */ /* 0x001f240000300800 */
        /* <DEDUP_REMOVED lines=14> */
[----:B-1----:R-:W4:Y:S01]  /*38310*/  LDL.LU R3, [R1+0x2c] ;  /* 0x00002c0001037983 */ /* 0x002f220000300800 */
[----:B------:R-:W4:Y:S01]  /*38320*/  LDL.LU R4, [R1+0x24] ;  /* 0x0000240001047983 */ /* 0x000f220000300800 */
[----:B---3--:R-:W-:Y:S01]  /*38330*/  LOP3.LUT R13, R7, 0x20, RZ, 0x3c, !PT ;  /* 0x00000020070d7812 */ /* 0x008fe200078e3cff */
[----:B------:R-:W4:Y:S01]  /*38340*/  LDL.LU R5, [R1+0x1c] ;  /* 0x00001c0001057983 */ /* 0x000f220000300800 */
[----:B------:R-:W4:Y:S01]  /*38350*/  LDL.LU R6, [R1+0x14] ;  /* 0x0000140001067983 */ /* 0x000f220000300800 */
[----:B------:R-:W4:Y:S02]  /*38360*/  LDL.LU R7, [R1+0xc] ;  /* 0x00000c0001077983 */ /* 0x000f240000300800 */
[----:B--2---:R-:W-:Y:S01]  /*38370*/  STL [R1+0x6de4], R26 ;  /* 0x006de41a01007387 */ /* 0x004fe20000100800 */
[----:B------:R-:W-:Y:S01]  /*38380*/  STS.U16 [R13+0x1d200], R26 ;  /* 0x01d2001a0d007388 */ /* 0x000fe20000000400 */
[----:B------:R-:W-:Y:S02]  /*38390*/  STL [R1+0x6dec], R26 ;  /* 0x006dec1a01007387 */ /* 0x000fe40000100800 */
[----:B------:R-:W-:Y:S02]  /*383a0*/  STL [R1+0x6df4], R26 ;  /* 0x006df41a01007387 */ /* 0x000fe40000100800 */
[----:B------:R-:W-:Y:S01]  /*383b0*/  STS.U16 [R13+0x1da00], R12 ;  /* 0x01da000c0d007388 */ /* 0x000fe20000000400 */
[----:B------:R-:W-:Y:S04]  /*383c0*/  STL [R1+0x6dfc], R26 ;  /* 0x006dfc1a01007387 */ /* 0x000fe80000100800 */
[----:B------:R-:W-:Y:S01]  /*383d0*/  STS.U16 [R13+0x1e200], R11 ;  /* 0x01e2000b0d007388 */ /* 0x000fe20000000400 */
[----:B------:R-:W-:Y:S02]  /*383e0*/  STL [R1+0x6e04], R26 ;  /* 0x006e041a01007387 */ /* 0x000fe40000100800 */
[----:B------:R-:W-:Y:S02]  /*383f0*/  STS.U16 [R13+0x1ea00], R10 ;  /* 0x01ea000a0d007388 */ /* 0x000fe40000000400 */
[----:B------:R-:W-:Y:S01]  /*38400*/  STS.U16 [R13+0x1f200], R9 ;  /* 0x01f200090d007388 */ /* 0x000fe20000000400 */
[----:B------:R-:W-:Y:S01]  /*38410*/  STL [R1+0x6df8], R9 ;  /* 0x006df80901007387 */ /* 0x000fe20000100800 */
[----:B------:R-:W-:Y:S03]  /*38420*/  STL [R1+0x6e00], R9 ;  /* 0x006e000901007387 */ /* 0x000fe60000100800 */
[----:B------:R0:W-:Y:S04]  /*38430*/  STS.U16 [R13+0x1fa00], R8 ;  /* 0x01fa00080d007388 */ /* 0x0001e80000000400 */
[----:B0-----:R-:W2:Y:S01]  /*38440*/  LDL.LU R13, [R1+0x6f98] ;  /* 0x006f9800010d7983 */ /* 0x001ea20000300800 */
[----:B------:R-:W-:-:S05]  /*38450*/  LOP3.LUT R24, R15, 0x30, RZ, 0x3c, !PT ;  /* 0x000000300f187812 */ /* 0x000fca00078e3cff */
[----:B--2---:R0:W-:Y:S04]  /*38460*/  STS.U16 [R24+0x10300], R13 ;  /* 0x0103000d18007388 */ /* 0x0041e80000000400 */
[----:B0-----:R-:W2:Y:S04]  /*38470*/  LDL.LU R13, [R1+0x6f94] ;  /* 0x006f9400010d7983 */ /* 0x001ea80000300800 */
        /* <DEDUP_REMOVED lines=8> */
[----:B--2---:R0:W-:Y:S01]  /*38500*/  STS.U16 [R24+0x12b00], R13 ;  /* 0x012b000d18007388 */ /* 0x0041e20000000400 */
[----:B----4-:R1:W-:Y:S02]  /*38510*/  STS.U16 [R24+0x13300], R28 ;  /* 0x0133001c18007388 */ /* 0x0103e40000000400 */
[----:B------:R2:W-:Y:S02]  /*38520*/  STS.U16 [R24+0x13b00], R0 ;  /* 0x013b000018007388 */ /* 0x0005e40000000400 */
[----:B------:R4:W-:Y:S01]  /*38530*/  STS.U16 [R24+0x14300], R14 ;  /* 0x0143000e18007388 */ /* 0x0009e20000000400 */
[----:B------:R4:W-:Y:S01]  /*38540*/  STS.U16 [R24+0x14b00], R29 ;  /* 0x014b001d18007388 */ /* 0x0009e20000000400 */
[----:B------:R4:W-:Y:S03]  /*38550*/  STS.U16 [R24+0x15300], R27 ;  /* 0x0153001b18007388 */ /* 0x0009e60000000400 */
[----:B0-----:R-:W3:Y:S01]  /*38560*/  LDL.LU R13, [R1+0x6f80] ;  /* 0x006f8000010d7983 */ /* 0x001ee20000300800 */
[----:B-1----:R-:W3:Y:S02]  /*38570*/  LDL.LU R28, [R1+0x8] ;  /* 0x00000800011c7983 */ /* 0x002ee40000300800 */
[----:B--2---:R-:W2:Y:S02]  /*38580*/  LDL.LU R0, [R1+0x6f7c] ;  /* 0x006f7c0001007983 */ /* 0x004ea40000300800 */
[----:B----4-:R-:W4:Y:S01]  /*38590*/  LDL.LU R14, [R1+0x6f78] ;  /* 0x006f7800010e7983 */ /* 0x010f220000300800 */
[----:B------:R-:W2:Y:S01]  /*385a0*/  LDL.LU R29, [R1+0x6f74] ;  /* 0x006f7400011d7983 */ /* 0x000ea20000300800 */
[----:B------:R-:W2:Y:S03]  /*385b0*/  LDL.LU R27, [R1+0x6f70] ;  /* 0x006f7000011b7983 */ /* 0x000ea60000300800 */
[----:B------:R0:W-:Y:S01]  /*385c0*/  STS.U16 [R24+0x15b00], R25 ;  /* 0x015b001918007388 */ /* 0x0001e20000000400 */
[----:B------:R1:W-:Y:S02]  /*385d0*/  STS.U16 [R24+0x16300], R23 ;  /* 0x0163001718007388 */ /* 0x0003e40000000400 */
[----:B------:R1:W-:Y:S02]  /*385e0*/  STS.U16 [R24+0x16b00], R21 ;  /* 0x016b001518007388 */ /* 0x0003e40000000400 */
[----:B------:R1:W-:Y:S01]  /*385f0*/  STS.U16 [R24+0x17300], R19 ;  /* 0x0173001318007388 */ /* 0x0003e20000000400 */
[----:B------:R1:W-:Y:S01]  /*38600*/  STS.U16 [R24+0x17b00], R17 ;  /* 0x017b001118007388 */ /* 0x0003e20000000400 */
[----:B------:R1:W-:Y:S03]  /*38610*/  STS.U16 [R24+0x18300], R16 ;  /* 0x0183001018007388 */ /* 0x0003e60000000400 */
[----:B0-----:R-:W2:Y:S01]  /*38620*/  LDL.LU R25, [R1+0x6f6c] ;  /* 0x006f6c0001197983 */ /* 0x001ea20000300800 */
[----:B-1----:R-:W2:Y:S03]  /*38630*/  LDL.LU R23, [R1+0x6f68] ;  /* 0x006f680001177983 */ /* 0x002ea60000300800 */
[----:B------:R-:W2:Y:S01]  /*38640*/  LDL.LU R21, [R1+0x6f64] ;  /* 0x006f640001157983 */ /* 0x000ea20000300800 */
[----:B------:R-:W2:Y:S03]  /*38650*/  LDL.LU R19, [R1+0x6f60] ;  /* 0x006f600001137983 */ /* 0x000ea60000300800 */
        /* <DEDUP_REMOVED lines=16> */
[----:B------:R1:W-:Y:S01]  /*38760*/  STS.U16 [R24+0x1cb00], R7 ;  /* 0x01cb000718007388 */ /* 0x0003e20000000400 */
[----:B0-----:R-:W2:Y:S01]  /*38770*/  LDL.LU R5, [R1+0x6f3c] ;  /* 0x006f3c0001057983 */ /* 0x001ea20000300800 */
[----:B-1----:R-:W2:Y:S02]  /*38780*/  LDL.LU R6, [R1+0x6f38] ;  /* 0x006f380001067983 */ /* 0x002ea40000300800 */
[----:B------:R-:W2:Y:S02]  /*38790*/  LDL.LU R7, [R1+0x6f34] ;  /* 0x006f340001077983 */ /* 0x000ea40000300800 */
[----:B--2---:R-:W-:Y:S01]  /*387a0*/  STS.U16 [R24+0x1d300], R7 ;  /* 0x01d3000718007388 */ /* 0x004fe20000000400 */
[----:B------:R-:W-:Y:S02]  /*387b0*/  STS.U16 [R24+0x1db00], R6 ;  /* 0x01db000618007388 */ /* 0x000fe40000000400 */
[----:B------:R-:W-:Y:S01]  /*387c0*/  STS.U16 [R24+0x1e300], R5 ;  /* 0x01e3000518007388 */ /* 0x000fe20000000400 */
[----:B------:R-:W-:Y:S01]  /*387d0*/  STL [R1+0x6de8], R5 ;  /* 0x006de80501007387 */ /* 0x000fe20000100800 */
[----:B------:R-:W-:Y:S02]  /*387e0*/  STS.U16 [R24+0x1eb00], R4 ;  /* 0x01eb000418007388 */ /* 0x000fe40000000400 */
[----:B------:R-:W-:Y:S02]  /*387f0*/  STL [R1+0x6df0], R5 ;  /* 0x006df00501007387 */ /* 0x000fe40000100800 */
[----:B------:R0:W-:Y:S01]  /*38800*/  STS.U16 [R24+0x1f300], R3 ;  /* 0x01f3000318007388 */ /* 0x0001e20000000400 */
[----:B------:R1:W-:Y:S04]  /*38810*/  STS.U16 [R24+0x1fb00], R2 ;  /* 0x01fb000218007388 */ /* 0x0003e80000000400 */
[----:B0-----:R-:W2:Y:S01]  /*38820*/  LDL.LU R3, [R1] ;  /* 0x0000000001037983 */ /* 0x001ea20000300800 */
[----:B-1----:R-:W2:Y:S02]  /*38830*/  LDL.LU R24, [R1+0x6f30] ;  /* 0x006f300001187983 */ /* 0x002ea40000300800 */
[----:B------:R-:W2:Y:S01]  /*38840*/  LDL.LU R2, [R1+0x4] ;  /* 0x0000040001027983 */ /* 0x000ea20000300800 */
[----:B------:R-:W-:-:S05]  /*38850*/  LOP3.LUT R15, R15, 0x40, RZ, 0x3c, !PT ;  /* 0x000000400f0f7812 */ /* 0x000fca00078e3cff */
[----:B---3--:R0:W-:Y:S04]  /*38860*/  STS.U16 [R15+0x10400], R28 ;  /* 0x0104001c0f007388 */ /* 0x0081e80000000400 */
[----:B0-----:R-:W3:Y:S04]  /*38870*/  LDL.LU R28, [R1+0x6f2c] ;  /* 0x006f2c00011c7983 */ /* 0x001ee80000300800 */
[----:B--2---:R0:W-:Y:S01]  /*38880*/  STS.U16 [R15+0x10c00], R2 ;  /* 0x010c00020f007388 */ /* 0x0041e20000000400 */
[----:B------:R1:W-:Y:S03]  /*38890*/  STS.U16 [R15+0x11400], R3 ;  /* 0x011400030f007388 */ /* 0x0003e60000000400 */
[----:B0-----:R-:W2:Y:S04]  /*388a0*/  LDL R2, [R1+0x1ccc] ;  /* 0x001ccc0001027983 */ /* 0x001ea80000100800 */
[----:B-1----:R-:W2:Y:S01]  /*388b0*/  LDL R3, [R1+0x15cc] ;  /* 0x0015cc0001037983 */ /* 0x002ea20000100800 */
[----:B------:R-:W-:-:S03]  /*388c0*/  PRMT R0, RZ, 0x7610, R0 ;  /* 0x00007610ff007816 */ /* 0x000fc60000000000 */
[----:B---3--:R-:W-:Y:S01]  /*388d0*/  STS.U16 [R15+0x11c00], R28 ;  /* 0x011c001c0f007388 */ /* 0x008fe20000000400 */
[----:B------:R-:W-:Y:S02]  /*388e0*/  STS.U16 [R15+0x12400], R24 ;  /* 0x012400180f007388 */ /* 0x000fe40000000400 */
[----:B------:R-:W-:Y:S02]  /*388f0*/  STS.U16 [R15+0x12c00], R22 ;  /* 0x012c00160f007388 */ /* 0x000fe40000000400 */
[----:B------:R-:W-:Y:S01]  /*38900*/  STS.U16 [R15+0x13400], R20 ;  /* 0x013400140f007388 */ /* 0x000fe20000000400 */
[----:B------:R-:W-:Y:S04]  /*38910*/  STS.U16 [R15+0x13c00], R18 ;  /* 0x013c00120f007388 */ /* 0x000fe80000000400 */
[----:B--2---:R-:W2:Y:S01]  /*38920*/  @!P0 LDG.E.U16 R0, [R2.64] ;  /* 0x0000000602008981 */ /* 0x004ea2000c1e1500 */
[----:B------:R-:W-:Y:S02]  /*38930*/  STS.U16 [R15+0x14400], R16 ;  /* 0x014400100f007388 */ /* 0x000fe40000000400 */
[----:B------:R-:W-:Y:S02]  /*38940*/  STS.U16 [R15+0x14c00], R17 ;  /* 0x014c00110f007388 */ /* 0x000fe40000000400 */
[----:B------:R-:W-:Y:S01]  /*38950*/  STS.U16 [R15+0x15400], R19 ;  /* 0x015400130f007388 */ /* 0x000fe20000000400 */
[----:B------:R-:W-:Y:S01]  /*38960*/  STS.U16 [R15+0x15c00], R21 ;  /* 0x015c00150f007388 */ /* 0x000fe20000000400 */
[----:B------:R-:W-:Y:S02]  /*38970*/  STS.U16 [R15+0x16400], R23 ;  /* 0x016400170f007388 */ /* 0x000fe40000000400 */
[----:B------:R-:W-:Y:S02]  /*38980*/  STS.U16 [R15+0x16c00], R25 ;  /* 0x016c00190f007388 */ /* 0x000fe40000000400 */
[----:B------:R-:W-:Y:S01]  /*38990*/  STS.U16 [R15+0x17400], R27 ;  /* 0x0174001b0f007388 */ /* 0x000fe20000000400 */
[----:B------:R0:W-:Y:S04]  /*389a0*/  STS.U16 [R15+0x17c00], R29 ;  /* 0x017c001d0f007388 */ /* 0x0001e80000000400 */
[----:B0-----:R-:W3:Y:S04]  /*389b0*/  LDL.LU R15, [R1+0x6f28] ;  /* 0x006f2800010f7983 */ /* 0x001ee80000300800 */
[----:B--2---:R0:W-:Y:S04]  /*389c0*/  STL [R1+0x154], R0 ;  /* 0x0001540001007387 */ /* 0x0041e80000100800 */
[----:B0-----:R-:W2:Y:S01]  /*389d0*/  LDL.LU R0, [R1+0x6f24] ;  /* 0x006f240001007983 */ /* 0x001ea20000300800 */
[----:B------:R-:W2:Y:S02]  /*389e0*/  LDL R2, [R1+0x15c8] ;  /* 0x0015c80001027983 */ /* 0x000ea40000100800 */
[----:B------:R-:W2:Y:S01]  /*389f0*/  LDL R3, [R1+0x1cc8] ;  /* 0x001cc80001037983 */ /* 0x000ea20000100800 */
[----:B---3--:R-:W-:-:S02]  /*38a00*/  PRMT R15, RZ, 0x7610, R15 ;  /* 0x00007610ff0f7816 */ /* 0x008fc4000000000f */
[----:B--2---:R-:W-:-:S04]  /*38a10*/  @!P0 LOP3.LUT R3, R3, R2, RZ, 0x3c, !PT ;  /* 0x0000000203038212 */ /* 0x004fc800078e3cff */
        /* <DEDUP_REMOVED lines=596> */
[----:B------:R0:W2:Y:S04]  /*3af60*/  @!P0 LDG.E.U16 R15, [R2.64] ;  /* 0x00000006020f8981 */ /* 0x0000a8000c1e1500 */
[----:B0-----:R-:W4:Y:S04]  /*3af70*/  LDL R2, [R1+0x1798] ;  /* 0x0017980001027983 */ /* 0x001f280000100800 */
[----:B------:R-:W4:Y:S01]  /*3af80*/  LDL R3, [R1+0x179c] ;  /* 0x00179c0001037983 */ /* 0x000f220000100800 */
[----:B---3--:R-:W-:Y:S02]  /*3af90*/  PRMT R14, RZ, 0x7610, R14 ;  /* 0x00007610ff0e7816 */ /* 0x008fe4000000000e */
[----:B----4-:R-:W-:-:S04]  /*3afa0*/  @!P0 LOP3.LUT R3, R3, R2, RZ, 0x3c, !PT ;  /* 0x0000000203038212 */ /* 0x010fc800078e3cff */
[----:B------:R-:W-:-:S04]  /*3afb0*/  @!P0 LOP3.LUT R2, R3, R2, RZ, 0x3c, !PT ;  /* 0x0000000203028212 */ /* 0x000fc800078e3cff */
[----:B------:R-:W-:-:S05]  /*3afc0*/  @!P0 LOP3.LUT R3, R3, R2, RZ, 0x3c, !PT ;  /* 0x0000000203038212 */ /* 0x000fca00078e3cff */
[----:B------:R-:W3:Y:S04]  /*3afd0*/  @!P0 LDG.E.U16 R14, [R2.64] ;  /* 0x00000006020e8981 */ /* 0x000ee8000c1e1500 */
[----:B--2---:R0:W-:Y:S04]  /*3afe0*/  STL [R1+0x48], R15 ;  /* 0x0000480f01007387 */ /* 0x0041e80000100800 */
[----:B0-----:R-:W2:Y:S04]  /*3aff0*/  LDL R15, [R1+0x165c] ;  /* 0x00165c00010f7983 */ /* 0x001ea80000100800 */
        /* <DEDUP_REMOVED lines=35> */
[----:B------:R-:W2:Y:S01]  /*3b230*/  @!P0 LDG.E.U16 R14, [R2.64] ;  /* 0x00000006020e8981 */ /* 0x000ea2000c1e1500 */
[----:B---3--:R-:W-:-:S03]  /*3b240*/  PRMT R0, RZ, 0x7610, R0 ;  /* 0x00007610ff007816 */ /* 0x008fc60000000000 */
[----:B--2---:R0:W-:Y:S04]  /*3b250*/  STL [R1+0x24], R14 ;  /* 0x0000240e01007387 */ /* 0x0041e80000100800 */
[----:B0-----:R-:W2:Y:S01]  /*3b260*/  LDL.LU R14, [R1+0x6e08] ;  /* 0x006e0800010e7983 */ /* 0x001ea20000300800 */
[----:B------:R-:W3:Y:S02]  /*3b270*/  LDL R3, [R1+0x1658] ;  /* 0x0016580001037983 */ /* 0x000ee40000100800 */
[----:B------:R-:W-:Y:S01]  /*3b280*/  @!P0 IMAD.MOV.U32 R2, RZ, RZ, R15 ;  /* 0x000000ffff028224 */ /* 0x000fe200078e000f */
[----:B------:R-:W-:Y:S02]  /*3b290*/  PRMT R29, RZ, 0x7610, R29 ;  /* 0x00007610ff1d7816 */ /* 0x000fe4000000001d */
[----:B------:R-:W-:-:S02]  /*3b2a0*/  PRMT R13, RZ, 0x7610, R13 ;  /* 0x00007610ff0d7816 */ /* 0x000fc4000000000d */
[----:B------:R-:W-:Y:S02]  /*3b2b0*/  PRMT R12, RZ, 0x7610, R12 ;  /* 0x00007610ff0c7816 */ /* 0x000fe4000000000c */
[----:B------:R-:W-:Y:S02]  /*3b2c0*/  PRMT R11, RZ, 0x7610, R11 ;  /* 0x00007610ff0b7816 */ /* 0x000fe4000000000b */
[----:B------:R-:W-:Y:S01]  /*3b2d0*/  PRMT R10, RZ, 0x7610, R10 ;  /* 0x00007610ff0a7816 */ /* 0x000fe2000000000a */
[----:B------:R-:W4:Y:S04]  /*3b2e0*/  LDL R15, [R1+0x1794] ;  /* 0x00179400010f7983 */ /* 0x000f280000100800 */
[----:B---3--:R0:W3:Y:S04]  /*3b2f0*/  @!P0 LDG.E.U16 R0, [R2.64] ;  /* 0x0000000602008981 */ /* 0x0080e8000c1e1500 */
[----:B0-----:R-:W2:Y:S04]  /*3b300*/  LDL R2, [R1+0x1618] ;  /* 0x0016180001027983 */ /* 0x001ea80000100800 */
[----:B------:R-:W2:Y:S02]  /*3b310*/  LDL R3, [R1+0x161c] ;  /* 0x00161c0001037983 */ /* 0x000ea40000100800 */
[----:B--2---:R-:W-:-:S04]  /*3b320*/  @!P0 LOP3.LUT R3, R3, R2, RZ, 0x3c, !PT ;  /* 0x0000000203038212 */ /* 0x004fc800078e3cff */
[----:B------:R-:W-:-:S04]  /*3b330*/  @!P0 LOP3.LUT R2, R3, R2, RZ, 0x3c, !PT ;  /* 0x0000000203028212 */ /* 0x000fc800078e3cff */
[----:B------:R-:W-:-:S05]  /*3b340*/  @!P0 LOP3.LUT R3, R3, R2, RZ, 0x3c, !PT ;  /* 0x0000000203038212 */ /* 0x000fca00078e3cff */
[----:B------:R0:W2:Y:S04]  /*3b350*/  @!P0 LDG.E.U16 R29, [R2.64] ;  /* 0x00000006021d8981 */ /* 0x0000a8000c1e1500 */
        /* <DEDUP_REMOVED lines=24> */
[----:B0-----:R-:W2:Y:S01]  /*3b4e0*/  LDL R3, [R1+0x1790] ;  /* 0x0017900001037983 */ /* 0x001ea20000100800 */
[----:B------:R-:W-:Y:S01]  /*3b4f0*/  PRMT R14, RZ, 0x7610, R14 ;  /* 0x00007610ff0e7816 */ /* 0x000fe2000000000e */
[----:B----4-:R-:W-:Y:S01]  /*3b500*/  @!P0 IMAD.MOV.U32 R2, RZ, RZ, R15 ;  /* 0x000000ffff028224 */ /* 0x010fe200078e000f */
[----:B------:R-:W-:Y:S01]  /*3b510*/  PRMT R26, RZ, 0x7610, R26 ;  /* 0x00007610ff1a7816 */ /* 0x000fe2000000001a */
[----:B------:R-:W4:Y:S04]  /*3b520*/  LDL R15, [R1+0x1610] ;  /* 0x00161000010f7983 */ /* 0x000f280000100800 */
[----:B--2---:R0:W2:Y:S04]  /*3b530*/  @!P0 LDG.E.U16 R14, [R2.64] ;  /* 0x00000006020e8981 */ /* 0x0040a8000c1e1500 */
[----:B0-----:R-:W2:Y:S04]  /*3b540*/  LDL R2, [R1+0x1750] ;  /* 0x0017500001027983 */ /* 0x001ea80000100800 */
        /* <DEDUP_REMOVED lines=42> */
[----:B------:R3:W2:Y:S01]  /*3b7f0*/  @!P0 LDG.E.U16 R26, [R2.64] ;  /* 0x00000006021a8981 */ /* 0x0006a2000c1e1500 */
[----:B------:R-:W-:Y:S01]  /*3b800*/  PRMT R28, RZ, 0x7610, R28 ;  /* 0x00007610ff1c7816 */ /* 0x000fe2000000001c */
[----:B---3--:R-:W-:Y:S02]  /*3b810*/  @!P0 IMAD.MOV.U32 R2, RZ, RZ, R14 ;  /* 0x000000ffff028224 */ /* 0x008fe400078e000e */
[----:B----4-:R-:W-:-:S05]  /*3b820*/  @!P0 IMAD.MOV.U32 R3, RZ, RZ, R15 ;  /* 0x000000ffff038224 */ /* 0x010fca00078e000f */
[----:B------:R0:W3:Y:S04]  /*3b830*/  @!P0 LDG.E.U16 R28, [R2.64] ;  /* 0x00000006021c8981 */ /* 0x0000e8000c1e1500 */
[----:B--2---:R1:W-:Y:S04]  /*3b840*/  STL [R1+0x4], R26 ;  /* 0x0000041a01007387 */ /* 0x0043e80000100800 */
[----:B-1----:R-:W2:Y:S01]  /*3b850*/  LDL.LU R26, [R1+0x6df4] ;  /* 0x006df400011a7983 */ /* 0x002ea20000300800 */
[----:B0-----:R-:W4:Y:S02]  /*3b860*/  LDL R2, [R1+0x15e8] ;  /* 0x0015e80001027983 */ /* 0x001f240000100800 */
[----:B------:R-:W4:Y:S01]  /*3b870*/  LDL R3, [R1+0x1d0c] ;  /* 0x001d0c0001037983 */ /* 0x000f220000100800 */
[----:B------:R-:W-:Y:S01]  /*3b880*/  PRMT R9, RZ, 0x7610, R9 ;  /* 0x00007610ff097816 */ /* 0x000fe20000000009 */
[----:B------:R-:W2:Y:S04]  /*3b890*/  LDL R15, [R1+0x1d90] ;  /* 0x001d9000010f7983 */ /* 0x000ea80000100800 */
[----:B------:R-:W2:Y:S01]  /*3b8a0*/  LDL R14, [R1+0x1dbc] ;  /* 0x001dbc00010e7983 */ /* 0x000ea20000100800 */
[----:B---3--:R-:W-:Y:S01]  /*3b8b0*/  STL [R1+0x6dc0], R28 ;  /* 0x006dc01c01007387 */ /* 0x008fe20000100800 */
[----:B----4-:R-:W-:-:S04]  /*3b8c0*/  @!P0 LOP3.LUT R3, R3, R2, RZ, 0x3c, !PT ;  /* 0x0000000203038212 */ /* 0x010fc800078e3cff */
[----:B------:R-:W-:-:S04]  /*3b8d0*/  @!P0 LOP3.LUT R2, R3, R2, RZ, 0x3c, !PT ;  /* 0x0000000203028212 */ /* 0x000fc800078e3cff */
[----:B------:R-:W-:-:S05]  /*3b8e0*/  @!P0 LOP3.LUT R3, R3, R2, RZ, 0x3c, !PT ;  /* 0x0000000203038212 */ /* 0x000fca00078e3cff */
[----:B------:R0:W3:Y:S04]  /*3b8f0*/  @!P0 LDG.E.U16 R9, [R2.64] ;  /* 0x0000000602098981 */ /* 0x0000e8000c1e1500 */
[----:B0-----:R-:W4:Y:S04]  /*3b900*/  LDL R2, [R1+0x1d10] ;  /* 0x001d100001027983 */ /* 0x001f280000100800 */
[----:B------:R-:W4:Y:S01]  /*3b910*/  LDL R3, [R1+0x1d4c] ;  /* 0x001d4c0001037983 */ /* 0x000f220000100800 */
[----:B------:R-:W-:-:S03]  /*3b920*/  PRMT R8, RZ, 0x7610, R8 ;  /* 0x00007610ff087816 */ /* 0x000fc60000000008 */
[----:B---3--:R0:W-:Y:S04]  /*3b930*/  STL [R1+0x6dc4], R9 ;  /* 0x006dc40901007387 */ /* 0x0081e80000100800 */
[----:B0-----:R-:W3:Y:S01]  /*3b940*/  LDL R9, [R1+0x1d8c] ;  /* 0x001d8c0001097983 */ /* 0x001ee20000100800 */
[----:B----4-:R-:W-:-:S04]  /*3b950*/  @!P0 LOP3.LUT R3, R3, R2, RZ, 0x3c, !PT ;  /* 0x0000000203038212 */ /* 0x010fc800078e3cff */
[----:B------:R-:W-:-:S04]  /*3b960*/  @!P0 LOP3.LUT R2, R3, R2, RZ, 0x3c, !PT ;  /* 0x0000000203028212 */ /* 0x000fc800078e3cff */
[----:B------:R-:W-:-:S05]  /*3b970*/  @!P0 LOP3.LUT R3, R3, R2, RZ, 0x3c, !PT ;  /* 0x0000000203038212 */ /* 0x000fca00078e3cff */
[----:B------:R0:W4:Y:S04]  /*3b980*/  @!P0 LDG.E.U16 R8, [R2.64] ;  /* 0x0000000602088981 */ /* 0x000128000c1e1500 */
[----:B0-----:R-:W2:Y:S01]  /*3b990*/  LDL R3, [R1+0x1d50] ;  /* 0x001d500001037983 */ /* 0x001ea20000100800 */
[----:B------:R-:W-:Y:S01]  /*3b9a0*/  PRMT R7, RZ, 0x7610, R7 ;  /* 0x00007610ff077816 */ /* 0x000fe20000000007 */
[----:B---3--:R-:W-:-:S05]  /*3b9b0*/  @!P0 IMAD.MOV.U32 R2, RZ, RZ, R9 ;  /* 0x000000ffff028224 */ /* 0x008fca00078e0009 */
[----:B--2---:R0:W2:Y:S01]  /*3b9c0*/  @!P0 LDG.E.U16 R7, [R2.64] ;  /* 0x0000000602078981 */ /* 0x0040a2000c1e1500 */
[----:B------:R-:W-:-:S03]  /*3b9d0*/  PRMT R6, RZ, 0x7610, R6 ;  /* 0x00007610ff067816 */ /* 0x000fc60000000006 */
[----:B----4-:R1:W-:Y:S01]  /*3b9e0*/  STL [R1+0x6dc8], R8 ;  /* 0x006dc80801007387 */ /* 0x0103e20000100800 */
[----:B0-----:R-:W-:Y:S02]  /*3b9f0*/  @!P0 IMAD.MOV.U32 R2, RZ, RZ, R14 ;  /* 0x000000ffff028224 */ /* 0x001fe400078e000e */
[----:B------:R-:W-:-:S05]  /*3ba00*/  @!P0 IMAD.MOV.U32 R3, RZ, RZ, R15 ;  /* 0x000000ffff038224 */ /* 0x000fca00078e000f */
[----:B------:R0:W3:Y:S04]  /*3ba10*/  @!P0 LDG.E.U16 R6, [R2.64] ;  /* 0x0000000602068981 */ /* 0x0000e8000c1e1500 */
[----:B--2---:R2:W-:Y:S01]  /*3ba20*/  STL [R1+0x6dcc], R7 ;  /* 0x006dcc0701007387 */ /* 0x0045e20000100800 */
[----:B0-----:R-:W4:Y:S02]  /*3ba30*/  LDL R2, [R1+0x1788] ;  /* 0x0017880001027983 */ /* 0x001f240000100800 */
[----:B------:R-:W4:Y:S01]  /*3ba40*/  LDL R3, [R1+0x178c] ;  /* 0x00178c0001037983 */ /* 0x000f220000100800 */
[----:B------:R-:W-:Y:S01]  /*3ba50*/  PRMT R5, RZ, 0x7610, R5 ;  /* 0x00007610ff057816 */ /* 0x000fe20000000005 */
[----:B------:R-:W3:Y:S04]  /*3ba60*/  LDL R15, [R1+0x16c8] ;  /* 0x0016c800010f7983 */ /* 0x000ee80000100800 */
[----:B------:R-:W3:Y:S04]  /*3ba70*/  LDL R14, [R1+0x16cc] ;  /* 0x0016cc00010e7983 */ /* 0x000ee80000100800 */
[----:B------:R-:W3:Y:S04]  /*3ba80*/  LDL R9, [R1+0x1688] ;  /* 0x0016880001097983 */ /* 0x000ee80000100800 */
[----:B-1----:R-:W3:Y:S04]  /*3ba90*/  LDL R8, [R1+0x168c] ;  /* 0x00168c0001087983 */ /* 0x002ee80000100800 */
[----:B--2---:R-:W2:Y:S01]  /*3baa0*/  LDL R7, [R1+0x174c] ;  /* 0x00174c0001077983 */ /* 0x004ea20000100800 */
[----:B----4-:R-:W-:-:S04]  /*3bab0*/  @!P0 LOP3.LUT R3, R3, R2, RZ, 0x3c, !PT ;  /* 0x0000000203038212 */ /* 0x010fc800078e3cff */
[----:B------:R-:W-:-:S04]  /*3bac0*/  @!P0 LOP3.LUT R2, R3, R2, RZ, 0x3c, !PT ;  /* 0x0000000203028212 */ /* 0x000fc800078e3cff */
[----:B------:R-:W-:-:S05]  /*3bad0*/  @!P0 LOP3.LUT R3, R3, R2, RZ, 0x3c, !PT ;  /* 0x0000000203038212 */ /* 0x000fca00078e3cff */
[----:B------:R-:W4:Y:S04]  /*3bae0*/  @!P0 LDG.E.U16 R5, [R2.64] ;  /* 0x0000000602058981 */ /* 0x000f28000c1e1500 */
[----:B---3--:R-:W-:Y:S01]  /*3baf0*/  STL [R1+0x6dd0], R6 ;  /* 0x006dd00601007387 */ /* 0x008fe20000100800 */
[----:B------:R-:W-:-:S03]  /*3bb00*/  PRMT R26, RZ, 0x7610, R26 ;  /* 0x00007610ff1a7816 */ /* 0x000fc6000000001a */
[----:B----4-:R0:W-:Y:S04]  /*3bb10*/  STL [R1+0x1c], R5 ;  /* 0x00001c0501007387 */ /* 0x0101e80000100800 */
[----:B0-----:R-:W3:Y:S01]  /*3bb20*/  LDL.LU R5, [R1+0x6df0] ;  /* 0x006df00001057983 */ /* 0x001ee20000300800 */
[----:B------:R-:W4:Y:S02]  /*3bb30*/  LDL R3, [R1+0x1748] ;  /* 0x0017480001037983 */ /* 0x000f240000100800 */
[----:B--2---:R-:W-:Y:S02]  /*3bb40*/  @!P0 IMAD.MOV.U32 R2, RZ, RZ, R7 ;  /* 0x000000ffff028224 */ /* 0x004fe400078e0007 */
[----:B------:R-:W2:Y:S04]  /*3bb50*/  LDL R7, [R1+0x164c] ;  /* 0x00164c0001077983 */ /* 0x000ea80000100800 */
[----:B----4-:R-:W4:Y:S04]  /*3bb60*/  @!P0 LDG.E.U16 R26, [R2.64] ;  /* 0x00000006021a8981 */ /* 0x010f28000c1e1500 */
[----:B----4-:R0:W-:Y:S04]  /*3bb70*/  STL [R1+0x18], R26 ;  /* 0x0000181a01007387 */ /* 0x0101e80000100800 */
[----:B0-----:R-:W4:Y:S01]  /*3bb80*/  LDL.LU R26, [R1+0x6dec] ;  /* 0x006dec00011a7983 */ /* 0x001f220000300800 */
[----:B------:R-:W2:Y:S02]  /*3bb90*/  LDL R2, [R1+0x1708] ;  /* 0x0017080001027983 */ /* 0x000ea40000100800 */
[----:B------:R-:W2:Y:S01]  /*3bba0*/  LDL R3, [R1+0x170c] ;  /* 0x00170c0001037983 */ /* 0x000ea20000100800 */
[----:B------:R-:W-:-:S02]  /*3bbb0*/  PRMT R28, RZ, 0x7610, R28 ;  /* 0x00007610ff1c7816 */ /* 0x000fc4000000001c */
[----:B---3--:R-:W-:Y:S02]  /*3bbc0*/  PRMT R5, RZ, 0x7610, R5 ;  /* 0x00007610ff057816 */ /* 0x008fe40000000005 */
[----:B--2---:R-:W-:-:S04]  /*3bbd0*/  @!P0 LOP3.LUT R3, R3, R2, RZ, 0x3c, !PT ;  /* 0x0000000203038212 */ /* 0x004fc800078e3cff */
[----:B------:R-:W-:-:S04]  /*3bbe0*/  @!P0 LOP3.LUT R2, R3, R2, RZ, 0x3c, !PT ;  /* 0x0000000203028212 */ /* 0x000fc800078e3cff */
[----:B------:R-:W-:-:S05]  /*3bbf0*/  @!P0 LOP3.LUT R3, R3, R2, RZ, 0x3c, !PT ;  /* 0x0000000203038212 */ /* 0x000fca00078e3cff */
[----:B------:R0:W2:Y:S01]  /*3bc00*/  @!P0 LDG.E.U16 R28, [R2.64] ;  /* 0x00000006021c8981 */ /* 0x0000a2000c1e1500 */
[----:B----4-:R-:W-:Y:S01]  /*3bc10*/  PRMT R26, RZ, 0x7610, R26 ;  /* 0x00007610ff1a7816 */ /* 0x010fe2000000001a */
[----:B0-----:R-:W-:Y:S02]  /*3bc20*/  @!P0 IMAD.MOV.U32 R2, RZ, RZ, R14 ;  /* 0x000000ffff028224 */ /* 0x001fe400078e000e */
[----:B------:R-:W-:-:S05]  /*3bc30*/  @!P0 IMAD.MOV.U32 R3, RZ, RZ, R15 ;  /* 0x000000ffff038224 */ /* 0x000fca00078e000f */
[----:B------:R0:W3:Y:S02]  /*3bc40*/  @!P0 LDG.E.U16 R5, [R2.64] ;  /* 0x0000000602058981 */ /* 0x0000e4000c1e1500 */
[----:B0-----:R-:W-:Y:S02]  /*3bc50*/  @!P0 IMAD.MOV.U32 R2, RZ, RZ, R8 ;  /* 0x000000ffff028224 */ /* 0x001fe400078e0008 */
[----:B------:R-:W-:-:S05]  /*3bc60*/  @!P0 IMAD.MOV.U32 R3, RZ, RZ, R9 ;  /* 0x000000ffff038224 */ /* 0x000fca00078e0009 */
[----:B------:R-:W4:Y:S04]  /*3bc70*/  @!P0 LDG.E.U16 R26, [R2.64] ;  /* 0x00000006021a8981 */ /* 0x000f28000c1e1500 */
[----:B--2---:R0:W-:Y:S01]  /*3bc80*/  STL [R1+0x14], R28 ;  /* 0x0000141c01007387 */ /* 0x0041e20000100800 */
[----:B------:R-:W2:Y:S02]  /*3bc90*/  LDL R15, [R1+0x15e4] ;  /* 0x0015e400010f7983 */ /* 0x000ea40000100800 */
[----:B------:R-:W2:Y:S01]  /*3bca0*/  LDL R14, [R1+0x1d14] ;  /* 0x001d1400010e7983 */ /* 0x000ea20000100800 */
[----:B0-----:R-:W2:Y:S04]  /*3bcb0*/  LDL R28, [R1+0x160c] ;  /* 0x00160c00011c7983 */ /* 0x001ea80000100800 */
[----:B---3--:R0:W-:Y:S04]  /*3bcc0*/  STL [R1+0x10], R5 ;  /* 0x0000100501007387 */ /* 0x0081e80000100800 */
[----:B0-----:R-:W3:Y:S01]  /*3bcd0*/  LDL.LU R5, [R1+0x6de8] ;  /* 0x006de80001057983 */ /* 0x001ee20000300800 */
[----:B------:R-:W2:Y:S02]  /*3bce0*/  LDL R9, [R1+0x1d18] ;  /* 0x001d180001097983 */ /* 0x000ea40000100800 */
[----:B------:R-:W2:Y:S01]  /*3bcf0*/  LDL R8, [R1+0x1d54] ;  /* 0x001d540001087983 */ /* 0x000ea20000100800 */
[----:B----4-:R0:W-:Y:S04]  /*3bd00*/  STL [R1+0xc], R26 ;  /* 0x00000c1a01007387 */ /* 0x0101e80000100800 */
[----:B0-----:R-:W4:Y:S01]  /*3bd10*/  LDL.LU R26, [R1+0x6de4] ;  /* 0x006de400011a7983 */ /* 0x001f220000300800 */
[----:B------:R-:W2:Y:S01]  /*3bd20*/  LDL R3, [R1+0x1648] ;  /* 0x0016480001037983 */ /* 0x000ea20000100800 */
[----:B------:R-:W-:Y:S01]  /*3bd30*/  PRMT R6, RZ, 0x7610, R6 ;  /* 0x00007610ff067816 */ /* 0x000fe20000000006 */
[----:B------:R-:W-:Y:S01]  /*3bd40*/  @!P0 IMAD.MOV.U32 R2, RZ, RZ, R7 ;  /* 0x000000ffff028224 */ /* 0x000fe200078e0007 */
[----:B------:R-:W-:-:S02]  /*3bd50*/  PRMT R27, RZ, 0x7610, R27 ;  /* 0x00007610ff1b7816 */ /* 0x000fc4000000001b */
[----:B------:R-:W-:Y:S01]  /*3bd60*/  PRMT R4, RZ, 0x7610, R4 ;  /* 0x00007610ff047816 */ /* 0x000fe20000000004 */
[----:B------:R-:W3:Y:S04]  /*3bd70*/  LDL R7, [R1+0x1d58] ;  /* 0x001d580001077983 */ /* 0x000ee80000100800 */
[----:B--2---:R0:W2:Y:S04]  /*3bd80*/  @!P0 LDG.E.U16 R6, [R2.64] ;  /* 0x0000000602068981 */ /* 0x0040a8000c1e1500 */
[----:B0-----:R-:W2:Y:S01]  /*3bd90*/  LDL R3, [R1+0x1608] ;  /* 0x0016080001037983 */ /* 0x001ea20000100800 */
[----:B------:R-:W-:Y:S01]  /*3bda0*/  @!P0 IMAD.MOV.U32 R2, RZ, RZ, R28 ;  /* 0x000000ffff028224 */ /* 0x000fe200078e001c */
[----:B---3--:R-:W-:-:S04]  /*3bdb0*/  PRMT R5, RZ, 0x7610, R5 ;  /* 0x00007610ff057816 */ /* 0x008fc80000000005 */
[----:B--2---:R0:W2:Y:S02]  /*3bdc0*/  @!P0 LDG.E.U16 R27, [R2.64] ;  /* 0x00000006021b8981 */ /* 0x0040a4000c1e1500 */
[----:B0-----:R-:W-:Y:S02]  /*3bdd0*/  @!P0 IMAD.MOV.U32 R2, RZ, RZ, R14 ;  /* 0x000000ffff028224 */ /* 0x001fe400078e000e */
[----:B------:R-:W-:Y:S02]  /*3bde0*/  @!P0 IMAD.MOV.U32 R3, RZ, RZ, R15 ;  /* 0x000000ffff038224 */ /* 0x000fe400078e000f */
[----:B------:R-:W-:Y:S02]  /*3bdf0*/  @!P0 IMAD.MOV.U32 R14, RZ, RZ, R8 ;  /* 0x000000ffff0e8224 */ /* 0x000fe400078e0008 */
[----:B------:R-:W-:Y:S01]  /*3be00*/  @!P0 IMAD.MOV.U32 R15, RZ, RZ, R9 ;  /* 0x000000ffff0f8224 */ /* 0x000fe200078e0009 */
[----:B------:R-:W3:Y:S04]  /*3be10*/  @!P0 LDG.E.U16 R5, [R2.64] ;  /* 0x0000000602058981 */ /* 0x000ee8000c1e1500 */
[----:B------:R-:W4:Y:S04]  /*3be20*/  @!P0 LDG.E.U16 R4, [R14.64] ;  /* 0x000000060e048981 */ /* 0x000f28000c1e1500 */
[----:B------:R0:W-:Y:S04]  /*3be30*/  STL [R1], R6 ;  /* 0x0000000601007387 */ /* 0x0001e80000100800 */
[----:B0-----:R-:W4:Y:S04]  /*3be40*/  LDL R6, [R1+0x1d94] ;  /* 0x001d940001067983 */ /* 0x001f280000100800 */
[----:B--2---:R0:W-:Y:S04]  /*3be50*/  STL [R1+0x6da4], R27 ;  /* 0x006da41b01007387 */ /* 0x0041e80000100800 */
[----:B---3--:R1:W-:Y:S01]  /*3be60*/  STL [R1+0x6da8], R5 ;  /* 0x006da80501007387 */ /* 0x0083e20000100800 */
[----:B------:R-:W2:Y:S02]  /*3be70*/  LDL R28, [R1+0x1780] ;  /* 0x00178000011c7983 */ /* 0x000ea40000100800 */
[----:B0-----:R-:W3:Y:S01]  /*3be80*/  LDL R27, [R1+0x1784] ;  /* 0x00178400011b7983 */ /* 0x001ee20000100800 */
[----:B-1----:R-:W2:Y:S01]  /*3be90*/  LDL R5, [R1+0x1db8] ;  /* 0x001db80001057983 */ /* 0x002ea20000100800 */
[----:B----4-:R0:W-:Y:S01]  /*3bea0*/  STL [R1+0x6dac], R4 ;  /* 0x006dac0401007387 */ /* 0x0101e20000100800 */
[----:B------:R-:W-:Y:S01]  /*3beb0*/  PRMT R3, RZ, 0x7610, R3 ;  /* 0x00007610ff037816 */ /* 0x000fe20000000003 */
[----:B------:R-:W-:-:S02]  /*3bec0*/  @!P0 IMAD.MOV.U32 R14, RZ, RZ, R6 ;  /* 0x000000ffff0e8224 */ /* 0x000fc400078e0006 */
[----:B------:R-:W-:Y:S01]  /*3bed0*/  @!P0 IMAD.MOV.U32 R15, RZ, RZ, R7 ;  /* 0x000000ffff0f8224 */ /* 0x000fe200078e0007 */
[----:B------:R-:W4:Y:S04]  /*3bee0*/  LDL R9, [R1+0x1740] ;  /* 0x0017400001097983 */ /* 0x000f280000100800 */
[----:B------:R-:W3:Y:S04]  /*3bef0*/  LDL R8, [R1+0x1744] ;  /* 0x0017440001087983 */ /* 0x000ee80000100800 */
[----:B------:R2:W3:Y:S01]  /*3bf00*/  @!P0 LDG.E.U16 R3, [R14.64] ;  /* 0x000000060e038981 */ /* 0x0004e2000c1e1500 */
[----:B------:R-:W-:-:S03]  /*3bf10*/  PRMT R2, RZ, 0x7610, R2 ;  /* 0x00007610ff027816 */ /* 0x000fc60000000002 */
[----:B------:R-:W3:Y:S04]  /*3bf20*/  LDL R7, [R1+0x1700] ;  /* 0x0017000001077983 */ /* 0x000ee80000100800 */
[----:B0-----:R-:W3:Y:S04]  /*3bf30*/  LDL R4, [R1+0x1d98] ;  /* 0x001d980001047983 */ /* 0x001ee80000100800 */
[----:B------:R-:W4:Y:S01]  /*3bf40*/  LDL R6, [R1+0x1704] ;  /* 0x0017040001067983 */ /* 0x000f220000100800 */
[----:B------:R-:W-:Y:S01]  /*3bf50*/  PRMT R26, RZ, 0x7610, R26 ;  /* 0x00007610ff1a7816 */ /* 0x000fe2000000001a */
[----:B--2---:R-:W-:-:S02]  /*3bf60*/  @!P0 IMAD.MOV.U32 R14, RZ, RZ, R5 ;  /* 0x000000ffff0e8224 */ /* 0x004fc400078e0005 */
[----:B---3--:R-:W-:-:S05]  /*3bf70*/  @!P0 IMAD.MOV.U32 R15, RZ, RZ, R4 ;  /* 0x000000ffff0f8224 */ /* 0x008fca00078e0004 */
[----:B------:R0:W2:Y:S04]  /*3bf80*/  @!P0 LDG.E.U16 R2, [R14.64] ;  /* 0x000000060e028981 */ /* 0x0000a8000c1e1500 */
[----:B------:R1:W-:Y:S01]  /*3bf90*/  STL [R1+0x6db0], R3 ;  /* 0x006db00301007387 */ /* 0x0003e20000100800 */
[----:B------:R-:W-:Y:S01]  /*3bfa0*/  PRMT R22, RZ, 0x7610, R22 ;  /* 0x00007610ff167816 */ /* 0x000fe20000000016 */
[----:B------:R-:W3:Y:S02]  /*3bfb0*/  LDL R5, [R1+0x16c0] ;  /* 0x0016c00001057983 */ /* 0x000ee40000100800 */
[----:B------:R-:W3:Y:S02]  /*3bfc0*/  LDL R4, [R1+0x16c4] ;  /* 0x0016c40001047983 */ /* 0x000ee40000100800 */
[----:B0-----:R-:W-:-:S02]  /*3bfd0*/  @!P0 IMAD.MOV.U32 R14, RZ, RZ, R27 ;  /* 0x000000ffff0e8224 */ /* 0x001fc400078e001b */
[----:B------:R-:W-:-:S05]  /*3bfe0*/  @!P0 IMAD.MOV.U32 R15, RZ, RZ, R28 ;  /* 0x000000ffff0f8224 */ /* 0x000fca00078e001c */
[----:B------:R0:W3:Y:S01]  /*3bff0*/  @!P0 LDG.E.U16 R26, [R14.64] ;  /* 0x000000060e1a8981 */ /* 0x0000e2000c1e1500 */
[----:B------:R-:W-:Y:S01]  /*3c000*/  PRMT R20, RZ, 0x7610, R20 ;  /* 0x00007610ff147816 */ /* 0x000fe20000000014 */
[----:B0-----:R-:W-:Y:S02]  /*3c010*/  @!P0 IMAD.MOV.U32 R14, RZ, RZ, R8 ;  /* 0x000000ffff0e8224 */ /* 0x001fe400078e0008 */
[----:B----4-:R-:W-:-:S05]  /*3c020*/  @!P0 IMAD.MOV.U32 R15, RZ, RZ, R9 ;  /* 0x000000ffff0f8224 */ /* 0x010fca00078e0009 */
[----:B------:R0:W4:Y:S02]  /*3c030*/  @!P0 LDG.E.U16 R22, [R14.64] ;  /* 0x000000060e168981 */ /* 0x000124000c1e1500 */
[----:B0-----:R-:W-:Y:S02]  /*3c040*/  @!P0 IMAD.MOV.U32 R14, RZ, RZ, R6 ;  /* 0x000000ffff0e8224 */ /* 0x001fe400078e0006 */
[----:B------:R-:W-:-:S05]  /*3c050*/  @!P0 IMAD.MOV.U32 R15, RZ, RZ, R7 ;  /* 0x000000ffff0f8224 */ /* 0x000fca00078e0007 */
[----:B------:R3:W4:Y:S04]  /*3c060*/  @!P0 LDG.E.U16 R20, [R14.64] ;  /* 0x000000060e148981 */ /* 0x000728000c1e1500 */
[----:B--2---:R0:W-:Y:S01]  /*3c070*/  STL [R1+0x6db4], R2 ;  /* 0x006db40201007387 */ /* 0x0041e20000100800 */
[----:B-1----:R-:W2:Y:S03]  /*3c080*/  LDL R3, [R1+0x1680] ;  /* 0x0016800001037983 */ /* 0x002ea60000100800 */
[----:B0-----:R-:W2:Y:S01]  /*3c090*/  LDL R2, [R1+0x1684] ;  /* 0x0016840001027983 */ /* 0x001ea20000100800 */
[----:B------:R-:W-:Y:S01]  /*3c0a0*/  PRMT R18, RZ, 0x7610, R18 ;  /* 0x00007610ff127816 */ /* 0x000fe20000000012 */
[----:B---3--:R-:W-:-:S02]  /*3c0b0*/  @!P0 IMAD.MOV.U32 R14, RZ, RZ, R4 ;  /* 0x000000ffff0e8224 */ /* 0x008fc400078e0004 */
[----:B------:R-:W-:-:S05]  /*3c0c0*/  @!P0 IMAD.MOV.U32 R15, RZ, RZ, R5 ;  /* 0x000000ffff0f8224 */ /* 0x000fca00078e0005 */
[----:B------:R2:W3:Y:S04]  /*3c0d0*/  @!P0 LDG.E.U16 R18, [R14.64] ;  /* 0x000000060e128981 */ /* 0x0004e8000c1e1500 */
[----:B------:R-:W-:Y:S01]  /*3c0e0*/  STL [R1+0x6d90], R26 ;  /* 0x006d901a01007387 */ /* 0x000fe20000100800 */
[----:B------:R-:W-:-:S03]  /*3c0f0*/  PRMT R16, RZ, 0x7610, R16 ;  /* 0x00007610ff107816 */ /* 0x000fc60000000010 */
[----:B----4-:R0:W-:Y:S04]  /*3c100*/  STL [R1+0x6d94], R22 ;  /* 0x006d941601007387 */ /* 0x0101e80000100800 */
[----:B------:R1:W-:Y:S04]  /*3c110*/  STL [R1+0x6d98], R20 ;  /* 0x006d981401007387 */ /* 0x0003e80000100800 */
[----:B0-----:R-:W4:Y:S04]  /*3c120*/  LDL R22, [R1+0x1640] ;  /* 0x0016400001167983 */ /* 0x001f280000100800 */
[----:B-1----:R-:W4:Y:S01]  /*3c130*/  LDL R20, [R1+0x1644] ;  /* 0x0016440001147983 */ /* 0x002f220000100800 */
[----:B--2---:R-:W-:-:S02]  /*3c140*/  @!P0 IMAD.MOV.U32 R15, RZ, RZ, R3 ;  /* 0x000000ffff0f8224 */ /* 0x004fc400078e0003 */
[----:B------:R-:W-:-:S05]  /*3c150*/  @!P0 IMAD.MOV.U32 R14, RZ, RZ, R2 ;  /* 0x000000ffff0e8224 */ /* 0x000fca00078e0002 */
[----:B------:R4:W2:Y:S04]  /*3c160*/  @!P0 LDG.E.U16 R16, [R14.64] ;  /* 0x000000060e108981 */ /* 0x0008a8000c1e1500 */
[----:B---3--:R0:W-:Y:S01]  /*3c170*/  STL [R1+0x6d9c], R18 ;  /* 0x006d9c1201007387 */ /* 0x0081e20000100800 */
[----:B------:R-:W3:Y:S02]  /*3c180*/  LDL R27, [R1+0x1604] ;  /* 0x00160400011b7983 */ /* 0x000ee40000100800 */
[----:B------:R-:W3:Y:S02]  /*3c190*/  LDL.LU R26, [R1+0x94] ;  /* 0x00009400011a7983 */ /* 0x000ee40000300800 */
[----:B------:R-:W3:Y:S01]  /*3c1a0*/  LDL.LU R2, [R1+0x84] ;  /* 0x0000840001027983 */ /* 0x000ee20000300800 */
[----:B------:R-:W3:Y:S01]  /*3c1b0*/  LDL.LU R3, [R1+0x74] ;  /* 0x0000740001037983 */ /* 0x000ee20000300800 */
[----:B------:R-:W3:Y:S01]  /*3c1c0*/  LDL.LU R4, [R1+0x64] ;  /* 0x0000640001047983 */ /* 0x000ee20000300800 */
[----:B------:R-:W-:Y:S01]  /*3c1d0*/  PRMT R17, RZ, 0x7610, R17 ;  /* 0x00007610ff117816 */ /* 0x000fe20000000011 */
[----:B------:R-:W3:Y:S01]  /*3c1e0*/  LDL.LU R5, [R1+0x54] ;  /* 0x0000540001057983 */ /* 0x000ee20000300800 */
[----:B------:R-:W3:Y:S01]  /*3c1f0*/  LDL.LU R6, [R1+0x44] ;  /* 0x0000440001067983 */ /* 0x000ee20000300800 */
[----:B------:R-:W3:Y:S02]  /*3c200*/  LDL.LU R7, [R1+0x3c] ;  /* 0x00003c0001077983 */ /* 0x000ee40000300800 */
[----:B------:R-:W3:Y:S02]  /*3c210*/  LDL.LU R8, [R1+0x34] ;  /* 0x0000340001087983 */ /* 0x000ee40000300800 */
[----:B------:R-:W3:Y:S01]  /*3c220*/  LDL.LU R9, [R1+0x2c] ;  /* 0x00002c0001097983 */ /* 0x000ee20000300800 */
[----:B------:R-:W3:Y:S01]  /*3c230*/  LDL.LU R28, [R1+0x24] ;  /* 0x00002400011c7983 */ /* 0x000ee20000300800 */
[----:B----4-:R-:W-:-:S02]  /*3c240*/  @!P0 IMAD.MOV.U32 R15, RZ, RZ, R22 ;  /* 0x000000ffff0f8224 */ /* 0x010fc400078e0016 */
[----:B------:R-:W-:-:S05]  /*3c250*/  @!P0 IMAD.MOV.U32 R14, RZ, RZ, R20 ;  /* 0x000000ffff0e8224 */ /* 0x000fca00078e0014 */
[----:B------:R1:W4:Y:S04]  /*3c260*/  @!P0 LDG.E.U16 R17, [R14.64] ;  /* 0x000000060e118981 */ /* 0x000328000c1e1500 */
[----:B--2---:R2:W-:Y:S01]  /*3c270*/  STL [R1+0x6db8], R16 ;  /* 0x006db81001007387 */ /* 0x0045e20000100800 */
[----:B-1----:R-:W4:Y:S01]  /*3c280*/  LDL R15, [R1+0x1600] ;  /* 0x00160000010f7983 */ /* 0x002f220000100800 */
[----:B------:R-:W-:Y:S01]  /*3c290*/  PRMT R19, RZ, 0x7610, R19 ;  /* 0x00007610ff137816 */ /* 0x000fe20000000013 */
[----:B---3--:R-:W-:Y:S01]  /*3c2a0*/  @!P0 IMAD.MOV.U32 R14, RZ, RZ, R27 ;  /* 0x000000ffff0e8224 */ /* 0x008fe200078e001b */
[----:B------:R-:W3:Y:S04]  /*3c2b0*/  LDL R22, [R1+0x1d60] ;  /* 0x001d600001167983 */ /* 0x000ee80000100800 */
[----:B------:R-:W3:Y:S04]  /*3c2c0*/  LDL R20, [R1+0x1d9c] ;  /* 0x001d9c0001147983 */ /* 0x000ee80000100800 */
[----:B0-----:R-:W3:Y:S04]  /*3c2d0*/  LDL R18, [R1+0x1da0] ;  /* 0x001da00001127983 */ /* 0x001ee80000100800 */
[----:B--2---:R-:W2:Y:S04]  /*3c2e0*/  LDL R16, [R1+0x1db4] ;  /* 0x001db40001107983 */ /* 0x004ea80000100800 */
[----:B----4-:R0:W4:Y:S04]  /*3c2f0*/  @!P0 LDG.E.U16 R19, [R14.64] ;  /* 0x000000060e138981 */ /* 0x010128000c1e1500 */
[----:B------:R1:W-:Y:S04]  /*3c300*/  STL [R1+0x6dbc], R17 ;  /* 0x006dbc1101007387 */ /* 0x0003e80000100800 */
[----:B0-----:R-:W2:Y:S04]  /*3c310*/  LDL R14, [R1+0x1ce0] ;  /* 0x001ce000010e7983 */ /* 0x001ea80000100800 */
[----:B------:R-:W2:Y:S04]  /*3c320*/  LDL R15, [R1+0x1d1c] ;  /* 0x001d1c00010f7983 */ /* 0x000ea80000100800 */
[----:B-1----:R-:W3:Y:S04]  /*3c330*/  LDL R17, [R1+0x1d5c] ;  /* 0x001d5c0001117983 */ /* 0x002ee80000100800 */
[----:B----4-:R0:W-:Y:S04]  /*3c340*/  STL [R1+0x6dd4], R19 ;  /* 0x006dd41301007387 */ /* 0x0101e80000100800 */
[----:B0-----:R-:W4:Y:S01]  /*3c350*/  LDL R19, [R1+0x1d20] ;  /* 0x001d200001137983 */ /* 0x001f220000100800 */
[----:B--2---:R-:W-:-:S02]  /*3c360*/  @!P0 LOP3.LUT R15, R15, R14, RZ, 0x3c, !PT ;  /* 0x0000000e0f0f8212 */ /* 0x004fc400078e3cff */
[----:B------:R-:W-:Y:S02]  /*3c370*/  PRMT R21, RZ, 0x7610, R21 ;  /* 0x00007610ff157816 */ /* 0x000fe40000000015 */
[----:B------:R-:W-:-:S04]  /*3c380*/  @!P0 LOP3.LUT R14, R15, R14, RZ, 0x3c, !PT ;  /* 0x0000000e0f0e8212 */ /* 0x000fc800078e3cff */
[----:B------:R-:W-:Y:S02]  /*3c390*/  @!P0 LOP3.LUT R15, R15, R14, RZ, 0x3c, !PT ;  /* 0x0000000e0f0f8212 */ /* 0x000fe400078e3cff */
[----:B------:R-:W-:-:S03]  /*3c3a0*/  PRMT R23, RZ, 0x7610, R23 ;  /* 0x00007610ff177816 */ /* 0x000fc60000000017 */
[----:B------:R3:W2:Y:S02]  /*3c3b0*/  @!P0 LDG.E.U16 R21, [R14.64] ;  /* 0x000000060e158981 */ /* 0x0006a4000c1e1500 */
[----:B---3--:R-:W-:Y:S02]  /*3c3c0*/  @!P0 IMAD.MOV.U32 R14, RZ, RZ, R17 ;  /* 0x000000ffff0e8224 */ /* 0x008fe400078e0011 */
[----:B------:R-:W0:Y:S01]  /*3c3d0*/  S2R R27, SR_TID.X ;  /* 0x00000000001b7919 */ /* 0x000e220000002100 */
[----:B----4-:R-:W-:-:S05]  /*3c3e0*/  @!P0 IMAD.MOV.U32 R15, RZ, RZ, R19 ;  /* 0x000000ffff0f8224 */ /* 0x010fca00078e0013 */
[----:B------:R1:W3:Y:S01]  /*3c3f0*/  @!P0 LDG.E.U16 R23, [R14.64] ;  /* 0x000000060e178981 */ /* 0x0002e2000c1e1500 */
[----:B0-----:R-:W-:-:S05]  /*3c400*/  LOP3.LUT R27, R27, 0x7f, RZ, 0xc0, !PT ;  /* 0x0000007f1b1b7812 */ /* 0x001fca00078ec0ff */
[----:B------:R-:W-:-:S05]  /*3c410*/  IMAD.SHL.U32 R27, R27, 0x2, RZ ;  /* 0x000000021b1b7824 */ /* 0x000fca00078e00ff */
[----:B------:R-:W-:-:S05]  /*3c420*/  LOP3.LUT R27, R27, 0x40, RZ, 0x3c, !PT ;  /* 0x000000401b1b7812 */ /* 0x000fca00078e3cff */
        /* <DEDUP_REMOVED lines=9> */
[----:B--2---:R-:W-:Y:S01]  /*3c4c0*/  STL [R1+0x6dd8], R21 ;  /* 0x006dd81501007387 */ /* 0x004fe20000100800 */
[----:B------:R-:W-:Y:S02]  /*3c4d0*/  STS.U16 [R27+0x1cc00], R28 ;  /* 0x01cc001c1b007388 */ /* 0x000fe40000000400 */
[----:B------:R0:W-:Y:S02]  /*3c4e0*/  STS.U16 [R27+0x1d400], R0 ;  /* 0x01d400001b007388 */ /* 0x0001e40000000400 */
[----:B-1----:R-:W-:Y:S01]  /*3c4f0*/  @!P0 IMAD.MOV.U32 R15, RZ, RZ, R22 ;  /* 0x000000ffff0f8224 */ /* 0x002fe200078e0016 */
[----:B------:R-:W-:Y:S01]  /*3c500*/  PRMT R24, RZ, 0x7610, R24 ;  /* 0x00007610ff187816 */ /* 0x000fe20000000018 */
[----:B------:R-:W-:Y:S01]  /*3c510*/  @!P0 IMAD.MOV.U32 R14, RZ, RZ, R20 ;  /* 0x000000ffff0e8224 */ /* 0x000fe200078e0014 */
[----:B------:R-:W-:-:S04]  /*3c520*/  PRMT R25, RZ, 0x7610, R25 ;  /* 0x00007610ff197816 */ /* 0x000fc80000000019 */
[----:B------:R1:W2:Y:S04]  /*3c530*/  @!P0 LDG.E.U16 R24, [R14.64] ;  /* 0x000000060e188981 */ /* 0x0002a8000c1e1500 */
[----:B---3--:R3:W-:Y:S01]  /*3c540*/  STL [R1+0x6ddc], R23 ;  /* 0x006ddc1701007387 */ /* 0x0087e20000100800 */
[----:B0-----:R-:W4:Y:S03]  /*3c550*/  LDL.LU R0, [R1+0x6de0] ;  /* 0x006de00001007983 */ /* 0x001f260000300800 */
[----:B---3--:R-:W3:Y:S01]  /*3c560*/  LDL.LU R23, [R1+0x154] ;  /* 0x0001540001177983 */ /* 0x008ee20000300800 */
        /* <DEDUP_REMOVED lines=9> */
[----:B-1----:R-:W-:-:S02]  /*3c600*/  @!P0 IMAD.MOV.U32 R14, RZ, RZ, R16 ;  /* 0x000000ffff0e8224 */ /* 0x002fc400078e0010 */
[----:B------:R-:W-:-:S05]  /*3c610*/  @!P0 IMAD.MOV.U32 R15, RZ, RZ, R18 ;  /* 0x000000ffff0f8224 */ /* 0x000fca00078e0012 */
[----:B------:R0:W2:Y:S04]  /*3c620*/  @!P0 LDG.E.U16 R25, [R14.64] ;  /* 0x000000060e198981 */ /* 0x0000a8000c1e1500 */
[----:B------:R1:W-:Y:S04]  /*3c630*/  STS.U16 [R27+0x1dc00], R29 ;  /* 0x01dc001d1b007388 */ /* 0x0003e80000000400 */
        /* <DEDUP_REMOVED lines=9> */
[----:B-1----:R-:W2:Y:S03]  /*3c6d0*/  LDL.LU R29, [R1+0xac] ;  /* 0x0000ac00011d7983 */ /* 0x002ea60000300800 */
[----:B------:R0:W-:Y:S01]  /*3c6e0*/  STS.U16 [R27+0x1e400], R13 ;  /* 0x01e4000d1b007388 */ /* 0x0001e20000000400 */
[----:B------:R1:W-:Y:S02]  /*3c6f0*/  STS.U16 [R27+0x1ec00], R12 ;  /* 0x01ec000c1b007388 */ /* 0x0003e40000000400 */
[----:B------:R1:W-:Y:S02]  /*3c700*/  STS.U16 [R27+0x1f400], R11 ;  /* 0x01f4000b1b007388 */ /* 0x0003e40000000400 */
[----:B------:R1:W-:Y:S01]  /*3c710*/  STS.U16 [R27+0x1fc00], R10 ;  /* 0x01fc000a1b007388 */ /* 0x0003e20000000400 */
[----:B0-----:R-:W2:Y:S01]  /*3c720*/  LDL.LU R13, [R1+0xb8] ;  /* 0x0000b800010d7983 */ /* 0x001ea20000300800 */
[----:B-1----:R-:W2:Y:S02]  /*3c730*/  LDL.LU R12, [R1+0xc4] ;  /* 0x0000c400010c7983 */ /* 0x002ea40000300800 */
[----:B------:R-:W2:Y:S02]  /*3c740*/  LDL.LU R11, [R1+0xd0] ;  /* 0x0000d000010b7983 */ /* 0x000ea40000300800 */
[----:B------:R-:W2:Y:S01]  /*3c750*/  LDL.LU R10, [R1+0xdc] ;  /* 0x0000dc00010a7983 */ /* 0x000ea20000300800 */
[----:B------:R-:W2:Y:S01]  /*3c760*/  LDL.LU R27, [R1+0x28] ;  /* 0x00002800011b7983 */ /* 0x000ea20000300800 */
[----:B----4-:R-:W-:-:S05]  /*3c770*/  LOP3.LUT R17, R0, 0x50, RZ, 0x3c, !PT ;  /* 0x0000005000117812 */ /* 0x010fca00078e3cff */
[----:B---3--:R0:W-:Y:S01]  /*3c780*/  STS.U16 [R17+0x10500], R23 ;  /* 0x0105001711007388 */ /* 0x0081e20000000400 */
[----:B--2---:R1:W-:Y:S03]  /*3c790*/  STS.U16 [R17+0x10d00], R22 ;  /* 0x010d001611007388 */ /* 0x0043e60000000400 */
[----:B------:R3:W-:Y:S01]  /*3c7a0*/  STS.U16 [R17+0x11500], R26 ;  /* 0x0115001a11007388 */ /* 0x0007e20000000400 */
[----:B------:R3:W-:Y:S03]  /*3c7b0*/  STS.U16 [R17+0x11d00], R21 ;  /* 0x011d001511007388 */ /* 0x0007e60000000400 */
[----:B------:R4:W-:Y:S01]  /*3c7c0*/  STS.U16 [R17+0x12500], R19 ;  /* 0x0125001311007388 */ /* 0x0009e20000000400 */
[----:B------:R3:W-:Y:S03]  /*3c7d0*/  STS.U16 [R17+0x12d00], R6 ;  /* 0x012d000611007388 */ /* 0x0007e60000000400 */
[----:B0-----:R-:W2:Y:S04]  /*3c7e0*/  LDL.LU R23, [R1+0x6ddc] ;  /* 0x006ddc0001177983 */ /* 0x001ea80000300800 */
[----:B-1----:R-:W2:Y:S01]  /*3c7f0*/  LDL.LU R22, [R1+0x20] ;  /* 0x0000200001167983 */ /* 0x002ea20000300800 */
[----:B---3--:R-:W3:Y:S02]  /*3c800*/  LDL.LU R26, [R1+0x4] ;  /* 0x00000400011a7983 */ /* 0x008ee40000300800 */
[----:B------:R-:W3:Y:S01]  /*3c810*/  LDL.LU R21, [R1+0x6dd8] ;  /* 0x006dd80001157983 */ /* 0x000ee20000300800 */
[----:B----4-:R-:W4:Y:S01]  /*3c820*/  LDL.LU R19, [R1+0x6dd4] ;  /* 0x006dd40001137983 */ /* 0x010f220000300800 */
[----:B------:R-:W4:Y:S03]  /*3c830*/  LDL.LU R6, [R1+0x6dd0] ;  /* 0x006dd00001067983 */ /* 0x000f260000300800 */
[----:B------:R0:W-:Y:S01]  /*3c840*/  STS.U16 [R17+0x13500], R7 ;  /* 0x0135000711007388 */ /* 0x0001e20000000400 */
[----:B------:R1:W-:Y:S02]  /*3c850*/  STS.U16 [R17+0x13d00], R8 ;  /* 0x013d000811007388 */ /* 0x0003e40000000400 */
[----:B------:R1:W-:Y:S02]  /*3c860*/  STS.U16 [R17+0x14500], R9 ;  /* 0x0145000911007388 */ /* 0x0003e40000000400 */
[----:B------:R1:W-:Y:S01]  /*3c870*/  STS.U16 [R17+0x14d00], R28 ;  /* 0x014d001c11007388 */ /* 0x0003e20000000400 */
[----:B0-----:R-:W4:Y:S01]  /*3c880*/  LDL.LU R7, [R1+0x6dcc] ;  /* 0x006dcc0001077983 */ /* 0x001f220000300800 */
[----:B-1----:R-:W4:Y:S02]  /*3c890*/  LDL.LU R8, [R1+0x6dc8] ;  /* 0x006dc80001087983 */ /* 0x002f240000300800 */
[----:B------:R-:W4:Y:S02]  /*3c8a0*/  LDL.LU R9, [R1+0x6dc4] ;  /* 0x006dc40001097983 */ /* 0x000f240000300800 */
[----:B------:R-:W4:Y:S01]  /*3c8b0*/  LDL.LU R28, [R1+0x6dc0] ;  /* 0x006dc000011c7983 */ /* 0x000f220000300800 */
        /* <DEDUP_REMOVED lines=10> */
[----:B------:R1:W-:Y:S02]  /*3c960*/  STS.U16 [R17+0x1a500], R2 ;  /* 0x01a5000211007388 */ /* 0x0003e40000000400 */
[----:B------:R1:W-:Y:S01]  /*3c970*/  STS.U16 [R17+0x1ad00], R3 ;  /* 0x01ad000311007388 */ /* 0x0003e20000000400 */
[----:B------:R1:W-:Y:S01]  /*3c980*/  STS.U16 [R17+0x1b500], R4 ;  /* 0x01b5000411007388 */ /* 0x0003e20000000400 */
[----:B------:R1:W-:Y:S03]  /*3c990*/  STS.U16 [R17+0x1bd00], R5 ;  /* 0x01bd000511007388 */ /* 0x0003e60000000400 */
[----:B0-----:R-:W4:Y:S01]  /*3c9a0*/  LDL.LU R16, [R1+0x150] ;  /* 0x0001500001107983 */ /* 0x001f220000300800 */
[----:B-1----:R-:W4:Y:S03]  /*3c9b0*/  LDL.LU R2, [R1+0x144] ;  /* 0x0001440001027983 */ /* 0x002f260000300800 */
[----:B------:R-:W4:Y:S04]  /*3c9c0*/  LDL.LU R15, [R1+0xfc] ;  /* 0x0000fc00010f7983 */ /* 0x000f280000300800 */
[----:B------:R-:W4:Y:S01]  /*3c9d0*/  LDL.LU R3, [R1+0xf0] ;  /* 0x0000f00001037983 */ /* 0x000f220000300800 */
[----:B------:R-:W4:Y:S02]  /*3c9e0*/  LDL.LU R4, [R1+0xe4] ;  /* 0x0000e40001047983 */ /* 0x000f240000300800 */
[----:B------:R0:W-:Y:S02]  /*3c9f0*/  STS.U16 [R17+0x1c500], R27 ;  /* 0x01c5001b11007388 */ /* 0x0001e40000000400 */
[----:B------:R-:W4:Y:S01]  /*3ca00*/  LDL.LU R5, [R1+0xd8] ;  /* 0x0000d80001057983 */ /* 0x000f220000300800 */
        /* <DEDUP_REMOVED lines=12> */
[----:B-1----:R-:W4:Y:S03]  /*3cad0*/  LDL.LU R26, [R1+0x1c] ;  /* 0x00001c00011a7983 */ /* 0x002f260000300800 */
[----:B----4-:R0:W-:Y:S01]  /*3cae0*/  STS.U16 [R17+0x1dd00], R28 ;  /* 0x01dd001c11007388 */ /* 0x0101e20000000400 */
[----:B------:R1:W-:Y:S02]  /*3caf0*/  STS.U16 [R17+0x1e500], R9 ;  /* 0x01e5000911007388 */ /* 0x0003e40000000400 */
[----:B------:R4:W-:Y:S02]  /*3cb00*/  STS.U16 [R17+0x1ed00], R8 ;  /* 0x01ed000811007388 */ /* 0x0009e40000000400 */
[----:B------:R4:W-:Y:S01]  /*3cb10*/  STS.U16 [R17+0x1f500], R7 ;  /* 0x01f5000711007388 */ /* 0x0009e20000000400 */
[----:B------:R4:W-:Y:S04]  /*3cb20*/  STS.U16 [R17+0x1fd00], R6 ;  /* 0x01fd000611007388 */ /* 0x0009e80000000400 */
[----:B0-----:R-:W2:Y:S01]  /*3cb30*/  LDL.LU R28, [R1+0x108] ;  /* 0x00010800011c7983 */ /* 0x001ea20000300800 */
[----:B-1----:R-:W2:Y:S02]  /*3cb40*/  LDL.LU R9, [R1+0x114] ;  /* 0x0001140001097983 */ /* 0x002ea40000300800 */
[----:B----4-:R-:W4:Y:S01]  /*3cb50*/  LDL.LU R8, [R1+0x120] ;  /* 0x0001200001087983 */ /* 0x010f220000300800 */
[----:B------:R-:W2:Y:S04]  /*3cb60*/  LDL.LU R7, [R1+0x12c] ;  /* 0x00012c0001077983 */ /* 0x000ea80000300800 */
[----:B------:R-:W2:Y:S01]  /*3cb70*/  LDL.LU R17, [R1+0x6dbc] ;  /* 0x006dbc0001117983 */ /* 0x000ea20000300800 */
[----:B------:R-:W2:Y:S01]  /*3cb80*/  LDL.LU R6, [R1+0x138] ;  /* 0x0001380001067983 */ /* 0x000ea20000300800 */
[----:B------:R-:W-:-:S05]  /*3cb90*/  LOP3.LUT R0, R0, 0x60, RZ, 0x3c, !PT ;  /* 0x0000006000007812 */ /* 0x000fca00078e3cff */
[----:B------:R0:W-:Y:S01]  /*3cba0*/  STS.U16 [R0+0x10600], R16 ;  /* 0x0106001000007388 */ /* 0x0001e20000000400 */
[----:B------:R1:W-:Y:S03]  /*3cbb0*/  STS.U16 [R0+0x10e00], R2 ;  /* 0x010e000200007388 */ /* 0x0003e60000000400 */
[----:B0-----:R-:W4:Y:S01]  /*3cbc0*/  LDL.LU R16, [R1+0x6db8] ;  /* 0x006db80001107983 */ /* 0x001f220000300800 */
[----:B-1----:R-:W4:Y:S03]  /*3cbd0*/  LDL.LU R2, [R1+0x6db4] ;  /* 0x006db40001027983 */ /* 0x002f260000300800 */
[----:B--2---:R-:W-:Y:S01]  /*3cbe0*/  STS.U16 [R0+0x11600], R6 ;  /* 0x0116000600007388 */ /* 0x004fe20000000400 */
[----:B------:R-:W-:Y:S02]  /*3cbf0*/  STS.U16 [R0+0x11e00], R7 ;  /* 0x011e000700007388 */ /* 0x000fe40000000400 */
[----:B----4-:R-:W-:Y:S01]  /*3cc00*/  STS.U16 [R0+0x12600], R8 ;  /* 0x0126000800007388 */ /* 0x010fe20000000400 */
[----:B------:R-:W-:Y:S04]  /*3cc10*/  STS.U16 [R0+0x12e00], R9 ;  /* 0x012e000900007388 */ /* 0x000fe80000000400 */
[----:B------:R-:W-:Y:S01]  /*3cc20*/  STS.U16 [R0+0x13600], R28 ;  /* 0x0136001c00007388 */ /* 0x000fe20000000400 */
[----:B------:R0:W-:Y:S02]  /*3cc30*/  STS.U16 [R0+0x13e00], R15 ;  /* 0x013e000f00007388 */ /* 0x0001e40000000400 */
        /* <DEDUP_REMOVED lines=8> */
[----:B------:R-:W4:Y:S04]  /*3ccc0*/  LDL.LU R27, [R1] ;  /* 0x00000000011b7983 */ /* 0x000f280000300800 */
        /* <DEDUP_REMOVED lines=9> */
[----:B------:R1:W-:Y:S03]  /*3cd60*/  STS.U16 [R0+0x1ae00], R26 ;  /* 0x01ae001a00007388 */ /* 0x0003e60000000400 */
[----:B0-----:R-:W4:Y:S01]  /*3cd70*/  LDL.LU R18, [R1+0x14c] ;  /* 0x00014c0001127983 */ /* 0x001f220000300800 */
[----:B-1----:R-:W4:Y:S02]  /*3cd80*/  LDL.LU R20, [R1+0x140] ;  /* 0x0001400001147983 */ /* 0x002f240000300800 */
[----:B------:R-:W4:Y:S01]  /*3cd90*/  LDL.LU R22, [R1+0x134] ;  /* 0x0001340001167983 */ /* 0x000f220000300800 */
[----:B------:R-:W4:Y:S04]  /*3cda0*/  LDL.LU R26, [R1+0x128] ;  /* 0x00012800011a7983 */ /* 0x000f280000300800 */
        /* <DEDUP_REMOVED lines=10> */
[----:B------:R-:W4:Y:S01]  /*3ce50*/  LDL.LU R14, [R1+0x58] ;  /* 0x00005800010e7983 */ /* 0x000f220000300800 */
[----:B---3--:R0:W-:Y:S01]  /*3ce60*/  STS.U16 [R0+0x1b600], R15 ;  /* 0x01b6000f00007388 */ /* 0x0081e20000000400 */
[----:B------:R1:W-:Y:S02]  /*3ce70*/  STS.U16 [R0+0x1be00], R3 ;  /* 0x01be000300007388 */ /* 0x0003e40000000400 */
[----:B--2---:R2:W-:Y:S02]  /*3ce80*/  STS.U16 [R0+0x1c600], R4 ;  /* 0x01c6000400007388 */ /* 0x0045e40000000400 */
[----:B----4-:R3:W-:Y:S01]  /*3ce90*/  STS.U16 [R0+0x1ce00], R5 ;  /* 0x01ce000500007388 */ /* 0x0107e20000000400 */
[----:B------:R3:W-:Y:S04]  /*3cea0*/  STS.U16 [R0+0x1d600], R27 ;  /* 0x01d6001b00007388 */ /* 0x0007e80000000400 */
[----:B0-----:R-:W4:Y:S01]  /*3ceb0*/  LDL.LU R15, [R1+0x48] ;  /* 0x00004800010f7983 */ /* 0x001f220000300800 */
[----:B-1----:R-:W4:Y:S02]  /*3cec0*/  LDL.LU R3, [R1+0x6db0] ;  /* 0x006db00001037983 */ /* 0x002f240000300800 */
[----:B--2---:R-:W2:Y:S01]  /*3ced0*/  LDL.LU R4, [R1+0x6dac] ;  /* 0x006dac0001047983 */ /* 0x004ea20000300800 */
[----:B---3--:R-:W3:Y:S04]  /*3cee0*/  LDL.LU R5, [R1+0x6da8] ;  /* 0x006da80001057983 */ /* 0x008ee80000300800 */
[----:B------:R-:W2:Y:S04]  /*3cef0*/  LDL.LU R27, [R1+0x6da4] ;  /* 0x006da400011b7983 */ /* 0x000ea80000300800 */
[----:B--2---:R0:W-:Y:S01]  /*3cf00*/  STS.U16 [R0+0x1de00], R27 ;  /* 0x01de001b00007388 */ /* 0x0041e20000000400 */
[----:B---3--:R1:W-:Y:S02]  /*3cf10*/  STS.U16 [R0+0x1e600], R5 ;  /* 0x01e6000500007388 */ /* 0x0083e40000000400 */
[----:B------:R2:W-:Y:S02]  /*3cf20*/  STS.U16 [R0+0x1ee00], R4 ;  /* 0x01ee000400007388 */ /* 0x0005e40000000400 */
[----:B----4-:R3:W-:Y:S01]  /*3cf30*/  STS.U16 [R0+0x1f600], R3 ;  /* 0x01f6000300007388 */ /* 0x0107e20000000400 */
[----:B------:R3:W-:Y:S04]  /*3cf40*/  STS.U16 [R0+0x1fe00], R2 ;  /* 0x01fe000200007388 */ /* 0x0007e80000000400 */
[----:B0-----:R-:W2:Y:S01]  /*3cf50*/  LDL.LU R27, [R1+0xec] ;  /* 0x0000ec00011b7983 */ /* 0x001ea20000300800 */
[----:B-1----:R-:W2:Y:S02]  /*3cf60*/  LDL.LU R5, [R1+0xf8] ;  /* 0x0000f80001057983 */ /* 0x002ea40000300800 */
[----:B--2---:R-:W2:Y:S01]  /*3cf70*/  LDL.LU R4, [R1+0x104] ;  /* 0x0001040001047983 */ /* 0x004ea20000300800 */
[----:B---3--:R-:W3:Y:S04]  /*3cf80*/  LDL.LU R3, [R1+0x110] ;  /* 0x0001100001037983 */ /* 0x008ee80000300800 */
[----:B------:R-:W2:Y:S01]  /*3cf90*/  LDL.LU R0, [R1+0x6da0] ;  /* 0x006da00001007983 */ /* 0x000ea20000300800 */
[----:B------:R-:W3:Y:S03]  /*3cfa0*/  LDL.LU R2, [R1+0x11c] ;  /* 0x00011c0001027983 */ /* 0x000ee60000300800 */
[----:B--2---:R0:W-:Y:S01]  /*3cfb0*/  STS.U16 [R0+0x10700], R18 ;  /* 0x0107001200007388 */ /* 0x0041e20000000400 */
[----:B------:R1:W-:Y:S02]  /*3cfc0*/  STS.U16 [R0+0x10f00], R20 ;  /* 0x010f001400007388 */ /* 0x0003e40000000400 */
[----:B------:R2:W-:Y:S02]  /*3cfd0*/  STS.U16 [R0+0x11700], R22 ;  /* 0x0117001600007388 */ /* 0x0005e40000000400 */
[----:B------:R3:W-:Y:S01]  /*3cfe0*/  STS.U16 [R0+0x11f00], R26 ;  /* 0x011f001a00007388 */ /* 0x0007e20000000400 */
[----:B0-----:R-:W4:Y:S01]  /*3cff0*/  LDL.LU R18, [R1+0x6d9c] ;  /* 0x006d9c0001127983 */ /* 0x001f220000300800 */
[----:B-1----:R-:W4:Y:S02]  /*3d000*/  LDL.LU R20, [R1+0x6d98] ;  /* 0x006d980001147983 */ /* 0x002f240000300800 */
[----:B--2---:R-:W2:Y:S02]  /*3d010*/  LDL.LU R22, [R1+0x6d94] ;  /* 0x006d940001167983 */ /* 0x004ea40000300800 */
[----:B---3--:R-:W3:Y:S01]  /*3d020*/  LDL.LU R26, [R1+0x6d90] ;  /* 0x006d9000011a7983 */ /* 0x008ee20000300800 */
[----:B------:R0:W-:Y:S01]  /*3d030*/  STS.U16 [R0+0x12700], R2 ;  /* 0x0127000200007388 */ /* 0x0001e20000000400 */
        /* <DEDUP_REMOVED lines=16> */
[----:B0-----:R-:W4:Y:S04]  /*3d140*/  LDL R2, [R1+0x974] ;  /* 0x0009740001027983 */ /* 0x001f280000100800 */
[----:B---3--:R-:W-:Y:S01]  /*3d150*/  STS.U16 [R0+0x1af00], R26 ;  /* 0x01af001a00007388 */ /* 0x008fe20000000400 */
[----:B--2---:R0:W-:Y:S03]  /*3d160*/  STS.U16 [R0+0x1b700], R22 ;  /* 0x01b7001600007388 */ /* 0x0041e60000000400 */
[----:B0-----:R-:W2:Y:S01]  /*3d170*/  LDL R22, [R1+0x978] ;  /* 0x0009780001167983 */ /* 0x001ea20000100800 */
        /* <DEDUP_REMOVED lines=9> */
[----:B------:R-:W-:Y:S06]  /*3d210*/  BAR.SYNC.DEFER_BLOCKING 0x0 ;  /* 0x0000000000007b1d */ /* 0x000fec0000010000 */
[----:B------:R-:W-:Y:S04]  /*3d220*/  LDSM.16.MT88.4 R24, [R2] ;  /* 0x000000000218783b */ /* 0x000fe80000004200 */
[----:B--2---:R-:W0:Y:S04]  /*3d230*/  LDSM.16.M88.4 R4, [R22+0x10000] ;  /* 0x010000001604783b */ /* 0x004e280000000200 */
[----:B------:R-:W1:Y:S04]  /*3d240*/  LDSM.16.M88.4 R8, [R22+0x11000] ;  /* 0x011000001608783b */ /* 0x000e680000000200 */
[----:B------:R-:W-:Y:S04]  /*3d250*/  LDSM.16.M88.4 R12, [R22+0x13000] ;  /* 0x01300000160c783b */ /* 0x000fe80000000200 */
[----:B0-----:R-:W-:Y:S01]  /*3d260*/  STL.64 [R1+0x20], R4 ;  /* 0x0000200401007387 */ /* 0x001fe20000100a00 */
[----:B------:R-:W-:-:S02]  /*3d270*/  IMAD.MOV.U32 R19, RZ, RZ, R4 ;  /* 0x000000ffff137224 */ /* 0x000fc400078e0004 */
[----:B------:R-:W-:Y:S02]  /*3d280*/  STL.64 [R1+0x28], R6 ;  /* 0x0000280601007387 */ /* 0x000fe40000100a00 */
[----:B------:R-:W-:Y:S02]  /*3d290*/  IMAD.MOV.U32 R18, RZ, RZ, R5 ;  /* 0x000000ffff127224 */ /* 0x000fe400078e0005 */
[----:B------:R-:W0:Y:S04]  /*3d2a0*/  LDSM.16.M88.4 R4, [R22+0x12000] ;  /* 0x012000001604783b */ /* 0x000e280000000200 */
[----:B-1----:R-:W-:Y:S01]  /*3d2b0*/  STL.64 [R1+0x10], R8 ;  /* 0x0000100801007387 */ /* 0x002fe20000100a00 */
[----:B------:R-:W-:Y:S02]  /*3d2c0*/  STL.64 [R1+0x18], R10 ;  /* 0x0000180a01007387 */ /* 0x000fe40000100a00 */
[----:B------:R-:W1:Y:S01]  /*3d2d0*/  LDSM.16.M88.4 R8, [R22+0x14000] ;  /* 0x014000001608783b */ /* 0x000e620000000200 */
[----:B0-----:R-:W-:Y:S03]  /*3d2e0*/  STL.64 [R1], R4 ;  /* 0x0000000401007387 */ /* 0x001fe60000100a00 */
[----:B------:R-:W-:Y:S02]  /*3d2f0*/  STL.64 [R1+0x8], R6 ;  /* 0x0000080601007387 */ /* 0x000fe40000100a00 */
[----:B------:R-:W-:Y:S02]  /*3d300*/  STL [R1+0x65c4], R14 ;  /* 0x0065c40e01007387 */ /* 0x000fe40000100800 */
[----:B------:R-:W-:Y:S01]  /*3d310*/  STL [R1+0x65c0], R15 ;  /* 0x0065c00f01007387 */ /* 0x000fe20000100800 */
[----:B------:R-:W-:Y:S01]  /*3d320*/  STL.64 [R1+0x6d68], R12 ;  /* 0x006d680c01007387 */ /* 0x000fe20000100a00 */
[----:B------:R-:W-:-:S02]  /*3d330*/  IMAD.MOV.U32 R17, RZ, RZ, R4 ;  /* 0x000000ffff117224 */ /* 0x000fc400078e0004 */
[----:B------:R-:W-:Y:S02]  /*3d340*/  IMAD.MOV.U32 R16, RZ, RZ, R5 ;  /* 0x000000ffff107224 */ /* 0x000fe400078e0005 */
[----:B-1----:R-:W-:Y:S01]  /*3d350*/  STL [R1+0x669c], R10 ;  /* 0x00669c0a01007387 */ /* 0x002fe20000100800 */
[----:B------:R-:W-:Y:S04]  /*3d360*/  STL [R1+0x6698], R11 ;  /* 0x0066980b01007387 */ /* 0x000fe80000100800 */
[----:B------:R-:W0:Y:S01]  /*3d370*/  LDSM.16.M88.4 R4, [R22+0x15000] ;  /* 0x015000001604783b */ /* 0x000e220000000200 */
[----:B------:R-:W-:Y:S02]  /*3d380*/  STL.64 [R1+0x6d50], R8 ;  /* 0x006d500801007387 */ /* 0x000fe40000100a00 */
[----:B------:R-:W1:Y:S01]  /*3d390*/  LDSM.16.M88.4 R8, [R22+0x16000] ;  /* 0x016000001608783b */ /* 0x000e620000000200 */
[----:B------:R-:W2:Y:S04]  /*3d3a0*/  LDSM.16.M88.4 R12, [R22+0x17000] ;  /* 0x01700000160c783b */ /* 0x000ea80000000200 */
[----:B0-----:R-:W-:Y:S01]  /*3d3b0*/  STL [R1+0x66a4], R6 ;  /* 0x0066a40601007387 */ /* 0x001fe20000100800 */
[----:B------:R-:W-:Y:S02]  /*3d3c0*/  STL [R1+0x66a0], R7 ;  /* 0x0066a00701007387 */ /* 0x000fe40000100800 */
[----:B-1----:R-:W-:Y:S02]  /*3d3d0*/  STL.64 [R1+0x30], R8 ;  /* 0x0000300801007387 */ /* 0x002fe40000100a00 */
[----:B------:R-:W-:Y:S02]  /*3d3e0*/  STL.64 [R1+0x38], R10 ;  /* 0x0000380a01007387 */ /* 0x000fe40000100a00 */
[----:B------:R-:W0:Y:S04]  /*3d3f0*/  LDSM.16.M88.4 R8, [R22+0x18000] ;  /* 0x018000001608783b */ /* 0x000e280000000200 */
[----:B--2---:R-:W-:Y:S01]  /*3d400*/  STL.64 [R1+0xc0], R12 ;  /* 0x0000c00c01007387 */ /* 0x004fe20000100a00 */
[----:B------:R-:W-:Y:S02]  /*3d410*/  STL.64 [R1+0xc8], R14 ;  /* 0x0000c80e01007387 */ /* 0x000fe40000100a00 */
[----:B------:R-:W1:Y:S01]  /*3d420*/  LDSM.16.M88.4 R12, [R22+0x19000] ;  /* 0x01900000160c783b */ /* 0x000e620000000200 */
[----:B0-----:R-:W-:Y:S03]  /*3d430*/  STL.64 [R1+0xb0], R8 ;  /* 0x0000b00801007387 */ /* 0x001fe60000100a00 */
[----:B------:R-:W-:-:S02]  /*3d440*/  IMAD.MOV.U32 R29, RZ, RZ, R8 ;  /* 0x000000ffff1d7224 */ /* 0x000fc400078e0008 */
[----:B------:R-:W-:Y:S02]  /*3d450*/  STL.64 [R1+0xb8], R10 ;  /* 0x0000b80a01007387 */ /* 0x000fe40000100a00 */
[----:B------:R-:W-:Y:S02]  /*3d460*/  IMAD.MOV.U32 R28, RZ, RZ, R9 ;  /* 0x000000ffff1c7224 */ /* 0x000fe400078e0009 */
[----:B------:R-:W0:Y:S04]  /*3d470*/  LDSM.16.M88.4 R8, [R22+0x1a000] ;  /* 0x01a000001608783b */ /* 0x000e280000000200 */
[----:B------:R-:W-:Y:S01]  /*3d480*/  STL [R1+0x6d4c], R28 ;  /* 0x006d4c1c01007387 */ /* 0x000fe20000100800 */
[----:B------:R-:W-:Y:S02]  /*3d490*/  STL [R1+0x6d48], R29 ;  /* 0x006d481d01007387 */ /* 0x000fe40000100800 */
[----:B-1----:R-:W-:Y:S02]  /*3d4a0*/  STL.64 [R1+0xa0], R12 ;  /* 0x0000a00c01007387 */ /* 0x002fe40000100a00 */
[----:B------:R-:W-:Y:S02]  /*3d4b0*/  STL.64 [R1+0xa8], R14 ;  /* 0x0000a80e01007387 */ /* 0x000fe40000100a00 */
[----:B------:R-:W1:Y:S04]  /*3d4c0*/  LDSM.16.M88.4 R12, [R22+0x1b000] ;  /* 0x01b00000160c783b */ /* 0x000e680000000200 */
[----:B0-----:R-:W-:Y:S01]  /*3d4d0*/  STL.64 [R1+0x90], R8 ;  /* 0x0000900801007387 */ /* 0x001fe20000100a00 */
[----:B------:R-:W-:Y:S02]  /*3d4e0*/  STL.64 [R1+0x98], R10 ;  /* 0x0000980a01007387 */ /* 0x000fe40000100a00 */
[----:B------:R-:W0:Y:S01]  /*3d4f0*/  LDSM.16.M88.4 R8, [R22+0x1c000] ;  /* 0x01c000001608783b */ /* 0x000e220000000200 */
[----:B-1----:R-:W-:Y:S03]  /*3d500*/  STL.64 [R1+0x80], R12 ;  /* 0x0000800c01007387 */ /* 0x002fe60000100a00 */
[----:B------:R-:W-:Y:S02]  /*3d510*/  STL.64 [R1+0x88], R14 ;  /* 0x0000880e01007387 */ /* 0x000fe40000100a00 */
[----:B------:R-:W1:Y:S01]  /*3d520*/  LDSM.16.M88.4 R12, [R22+0x1d000] ;  /* 0x01d00000160c783b */ /* 0x000e620000000200 */
[----:B0-----:R-:W-:Y:S03]  /*3d530*/  STL.64 [R1+0x70], R8 ;  /* 0x0000700801007387 */ /* 0x001fe60000100a00 */
[----:B------:R-:W-:-:S02]  /*3d540*/  IMAD.MOV.U32 R28, RZ, RZ, R8 ;  /* 0x000000ffff1c7224 */ /* 0x000fc400078e0008 */
[----:B------:R-:W-:Y:S02]  /*3d550*/  STL.64 [R1+0x78], R10 ;  /* 0x0000780a01007387 */ /* 0x000fe40000100a00 */
[----:B------:R-:W-:Y:S02]  /*3d560*/  IMAD.MOV.U32 R29, RZ, RZ, R9 ;  /* 0x000000ffff1d7224 */ /* 0x000fe400078e0009 */
[----:B------:R-:W0:Y:S04]  /*3d570*/  LDSM.16.M88.4 R8, [R22+0x1e000] ;  /* 0x01e000001608783b */ /* 0x000e280000000200 */
[----:B-1----:R-:W-:Y:S01]  /*3d580*/  STL.64 [R1+0x60], R12 ;  /* 0x0000600c01007387 */ /* 0x002fe20000100a00 */
[----:B------:R-:W-:Y:S03]  /*3d590*/  STL.64 [R1+0x68], R14 ;  /* 0x0000680e01007387 */ /* 0x000fe60000100a00 */
[----:B0-----:R-:W-:Y:S01]  /*3d5a0*/  STL.64 [R1+0x50], R8 ;  /* 0x0000500801007387 */ /* 0x001fe20000100a00 */
[----:B------:R-:W-:-:S02]  /*3d5b0*/  IMAD.MOV.U32 R3, RZ, RZ, R8 ;  /* 0x000000ffff037224 */ /* 0x000fc400078e0008 */
[----:B------:R-:W-:Y:S02]  /*3d5c0*/  STL.64 [R1+0x58], R10 ;  /* 0x0000580a01007387 */ /* 0x000fe40000100a00 */
[----:B------:R-:W-:Y:S02]  /*3d5d0*/  IMAD.MOV.U32 R0, RZ, RZ, R9 ;  /* 0x000000ffff007224 */ /* 0x000fe400078e0009 */
[----:B------:R-:W0:Y:S04]  /*3d5e0*/  LDSM.16.M88.4 R8, [R22+0x1f000] ;  /* 0x01f000001608783b */ /* 0x000e280000000200 */
[----:B0-----:R-:W-:Y:S01]  /*3d5f0*/  STL.64 [R1+0x40], R8 ;  /* 0x0000400801007387 */ /* 0x001fe20000100a00 */
[----:B------:R-:W-:Y:S02]  /*3d600*/  STL.64 [R1+0x48], R10 ;  /* 0x0000480a01007387 */ /* 0x000fe40000100a00 */
[----:B------:R-:W2:Y:S02]  /*3d610*/  LDL.LU.64 R12, [R1+0xda0] ;  /* 0x000da000010c7983 */ /* 0x000ea40000300a00 */
[----:B------:R-:W3:Y:S02]  /*3d620*/  LDL.LU.64 R14, [R1+0xda8] ;  /* 0x000da800010e7983 */ /* 0x000ee40000300a00 */
[----:B------:R-:W-:-:S02]  /*3d630*/  IMAD.MOV.U32 R7, RZ, RZ, R8 ;  /* 0x000000ffff077224 */ /* 0x000fc400078e0008 */
[----:B------:R-:W-:Y:S01]  /*3d640*/  IMAD.MOV.U32 R6, RZ, RZ, R9 ;  /* 0x000000ffff067224 */ /* 0x000fe200078e0009 */
[----:B---3--:R-:W-:Y:S01]  /*3d650*/  STL.64 [R1+0x6d78], R14 ;  /* 0x006d780e01007387 */ /* 0x008fe20000100a00 */
[----:B--2---:R0:W-:Y:S03]  /*3d660*/  STL.64 [R1+0x6d70], R12 ;  /* 0x006d700c01007387 */ /* 0x0041e60000100a00 */
[----:B0-----:R-:W2:Y:S04]  /*3d670*/  LDL.64 R12, [R1+0x10] ;  /* 0x00001000010c7983 */ /* 0x001ea80000100a00 */
[----:B--2---:R-:W-:Y:S01]  /*3d680*/  STL.64 [R1+0x6d80], R12 ;  /* 0x006d800c01007387 */ /* 0x004fe20000100a00 */
[----:B------:R-:W-:Y:S02]  /*3d690*/  STL.64 [R1+0x6d60], R6 ;  /* 0x006d600601007387 */ /* 0x000fe40000100a00 */
[----:B------:R0:W-:Y:S02]  /*3d6a0*/  STL.64 [R1+0x6d58], R4 ;  /* 0x006d580401007387 */ /* 0x0001e40000100a00 */
[----:B0-----:R-:W-:-:S02]  /*3d6b0*/  IMAD.MOV.U32 R4, RZ, RZ, R17 ;  /* 0x000000ffff047224 */ /* 0x001fc400078e0011 */
[----:B------:R-:W-:-:S05]  /*3d6c0*/  IMAD.MOV.U32 R5, RZ, RZ, R16 ;  /* 0x000000ffff057224 */ /* 0x000fca00078e0010 */
[----:B------:R0:W-:Y:S04]  /*3d6d0*/  STL.64 [R1+0x6d88], R4 ;  /* 0x006d880401007387 */ /* 0x0001e80000100a00 */
[----:B0-----:R-:W2:Y:S01]  /*3d6e0*/  LDL.LU.64 R4, [R1+0xdc0] ;  /* 0x000dc00001047983 */ /* 0x001ea20000300a00 */
[----:B------:R-:W2:Y:S02]  /*3d6f0*/  LDL.LU.64 R6, [R1+0xdc8] ;  /* 0x000dc80001067983 */ /* 0x000ea40000300a00 */
[----:B------:R-:W-:Y:S02]  /*3d700*/  IMAD.MOV.U32 R12, RZ, RZ, R19 ;  /* 0x000000ffff0c7224 */ /* 0x000fe400078e0013 */
[----:B------:R-:W-:Y:S01]  /*3d710*/  IMAD.MOV.U32 R13, RZ, RZ, R18 ;  /* 0x000000ffff0d7224 */ /* 0x000fe200078e0012 */
[----:B------:R-:W3:Y:S04]  /*3d720*/  LDL.LU.64 R8, [R1+0xd90] ;  /* 0x000d900001087983 */ /* 0x000ee80000300a00 */
[----:B------:R-:W0:Y:S01]  /*3d730*/  LDSM.16.MT88.4 R16, [R2+0x80] ;  /* 0x000080000210783b */ /* 0x000e220000004200 */
[----:B------:R-:W3:Y:S02]  /*3d740*/  LDL.LU.64 R10, [R1+0xd98] ;  /* 0x000d9800010a7983 */ /* 0x000ee40000300a00 */
[----:B------:R-:W4:Y:S02]  /*3d750*/  LDL.LU.64 R20, [R1+0xba0] ;  /* 0x000ba00001147983 */ /* 0x000f240000300a00 */
[----:B------:R-:W4:Y:S01]  /*3d760*/  LDL.LU.64 R22, [R1+0xba8] ;  /* 0x000ba80001167983 */ /* 0x000f220000300a00 */
[----:B0-----:R-:W-:Y:S01]  /*3d770*/  STL.64 [R1+0x6cc8], R18 ;  /* 0x006cc81201007387 */ /* 0x001fe20000100a00 */
[----:B------:R0:W-:Y:S03]  /*3d780*/  STL.64 [R1+0x6cc0], R16 ;  /* 0x006cc01001007387 */ /* 0x0001e60000100a00 */
[----:B0-----:R-:W3:Y:S01]  /*3d790*/  LDL.LU.64 R16, [R1+0xdb0] ;  /* 0x000db00001107983 */ /* 0x001ee20000300a00 */
[----:B------:R-:W3:Y:S01]  /*3d7a0*/  LDL.LU.64 R18, [R1+0xdb8] ;  /* 0x000db80001127983 */ /* 0x000ee20000300a00 */
[C---:B--2---:R-:W-:Y:S02]  /*3d7b0*/  HMMA.16816.F32.BF16 R12, R24.reuse, R12, R4 ;  /* 0x0000000c180c723c */ /* 0x044fe40000041804 */
[----:B------:R-:W2:Y:S11]  /*3d7c0*/  LDL.LU.64 R4, [R1+0x6d88] ;  /* 0x006d880001047983 */ /* 0x000eb60000300a00 */
[----:B------:R-:W-:Y:S10]  /*3d7d0*/  @!UPT UIADD3 URZ, URZ, URZ, URZ ;  /* 0x0000003f3f3ff290 */ /* 0x000ff4000fffe03f */
[----:B------:R0:W-:Y:S01]  /*3d7e0*/  STL.64 [R1+0x4f0], R12 ;  /* 0x0004f00c01007387 */ /* 0x0001e20000100a00 */
[----:B------:R1:W-:Y:S03]  /*3d7f0*/  STL.64 [R1+0x4f8], R14 ;  /* 0x0004f80e01007387 */ /* 0x0003e60000100a00 */
[----:B0-----:R-:W3:Y:S02]  /*3d800*/  LDL.LU.64 R12, [R1+0x6d80] ;  /* 0x006d8000010c7983 */ /* 0x001ee40000300a00 */
[C---:B---3--:R-:W-:Y:S11]  /*3d810*/  HMMA.16816.F32.BF16 R16, R24.reuse, R12, R16 ;  /* 0x0000000c1810723c */ /* 0x048ff60000041810 */
[----:B------:R-:W-:Y:S11]  /*3d820*/  @!UPT UIADD3 URZ, URZ, URZ, URZ ;  /* 0x0000003f3f3ff290 */ /* 0x000ff6000fffe03f */
[----:B------:R-:W-:Y:S01]  /*3d830*/  @!UPT UIADD3 URZ, URZ, URZ, URZ ;  /* 0x0000003f3f3ff290 */ /* 0x000fe2000fffe03f */
[----:B------:R0:W-:Y:S01]  /*3d840*/  STL.64 [R1+0x4e0], R16 ;  /* 0x0004e01001007387 */ /* 0x0001e20000100a00 */
[----:B------:R-:W-:Y:S02]  /*3d850*/  STL.64 [R1+0x4e8], R18 ;  /* 0x0004e81201007387 */ /* 0x000fe40000100a00 */
[----:B-1----:R-:W2:Y:S02]  /*3d860*/  LDL.LU.64 R14, [R1+0x6d78] ;  /* 0x006d7800010e7983 */ /* 0x002ea40000300a00 */
[----:B0-----:R-:W-:Y:S02]  /*3d870*/  IMAD.MOV.U32 R17, RZ, RZ, R12 ;  /* 0x000000ffff117224 */ /* 0x001fe400078e000c */
[----:B------:R-:W-:Y:S02]  /*3d880*/  IMAD.MOV.U32 R16, RZ, RZ, R13 ;  /* 0x000000ffff107224 */ /* 0x000fe400078e000d */
[----:B------:R-:W2:Y:S03]  /*3d890*/  LDL.LU.64 R12, [R1+0x6d70] ;  /* 0x006d7000010c7983 */ /* 0x000ea60000300a00 */
[----:B------:R0:W-:Y:S02]  /*3d8a0*/  STL.64 [R1+0x6d28], R16 ;  /* 0x006d281001007387 */ /* 0x0001e40000100a00 */
[----:B0-----:R-:W3:Y:S01]  /*3d8b0*/  LDL.LU.64 R16, [R1+0xbd0] ;  /* 0x000bd00001107983 */ /* 0x001ee20000300a00 */
[----:B------:R-:W3:Y:S01]  /*3d8c0*/  LDL.LU.64 R18, [R1+0xbd8] ;  /* 0x000bd80001127983 */ /* 0x000ee20000300a00 */
[C---:B--2---:R-:W-:Y:S02]  /*3d8d0*/  HMMA.16816.F32.BF16 R4, R24.reuse, R4, R12 ;  /* 0x000000041804723c */ /* 0x044fe4000004180c */
[----:B------:R-:W2:Y:S11]  /*3d8e0*/  LDL.LU.64 R12, [R1+0x6d68] ;  /* 0x006d6800010c7983 */ /* 0x000eb60000300a00 */
[----:B------:R-:W-:Y:S11]  /*3d8f0*/  @!UPT UIADD3 URZ, URZ, URZ, URZ ;  /* 0x0000003f3f3ff290 */ /* 0x000ff6000fffe03f */
[----:B------:R-:W-:Y:S02]  /*3d900*/  IMAD.MOV.U32 R14, RZ, RZ, R6 ;  /* 0x000000ffff0e7224 */ /* 0x000fe400078e0006 */
[----:B------:R-:W-:Y:S01]  /*3d910*/  IMAD.MOV.U32 R15, RZ, RZ, R7 ;  /* 0x000000ffff0f7224 */ /* 0x000fe200078e0007 */
[----:B------:R0:W-:Y:S01]  /*3d920*/  STL.64 [R1+0x4d0], R4 ;  /* 0x0004d00401007387 */ /* 0x0001e20000100a00 */
[----:B------:R-:W3:Y:S03]  /*3d930*/  LDL.LU.64 R6, [R1+0x6d60] ;  /* 0x006d600001067983 */ /* 0x000ee60000300a00 */
[----:B0-----:R-:W4:Y:S01]  /*3d940*/  LDL.LU.64 R4, [R1+0x6d58] ;  /* 0x006d580001047983 */ /* 0x001f220000300a00 */
[----:B------:R-:W-:Y:S02]  /*3d950*/  STL [R1+0x65cc], R14 ;  /* 0x0065cc0e01007387 */ /* 0x000fe40000100800 */
[----:B------:R-:W-:Y:S01]  /*3d960*/  STL [R1+0x65c8], R15 ;  /* 0x0065c80f01007387 */ /* 0x000fe20000100800 */
[C---:B--2---:R-:W-:Y:S11]  /*3d970*/  HMMA.16816.F32.BF16 R8, R24.reuse, R12, R8 ;  /* 0x0000000c1808723c */ /* 0x044ff60000041808 */
[----:B------:R-:W-:Y:S11]  /*3d980*/  @!UPT UIADD3 URZ, URZ, URZ, URZ ;  /* 0x0000003f3f3ff290 */ /* 0x000ff6000fffe03f */
[----:B------:R-:W-:Y:S01]  /*3d990*/  @!UPT UIADD3 URZ, URZ, URZ, URZ ;  /* 0x0000003f3f3ff290 */ /* 0x000fe2000fffe03f */
[----:B------:R0:W-:Y:S01]  /*3d9a0*/  STL.64 [R1+0x4c0], R8 ;  /* 0x0004c00801007387 */ /* 0x0001e20000100a00 */
[----:B------:R-:W-:Y:S03]  /*3d9b0*/  STL.64 [R1+0x4c8], R10 ;  /* 0x0004c80a01007387 */ /* 0x000fe60000100a00 */
[----:B0-----:R-:W3:Y:S02]  /*3d9c0*/  LDL.LU.64 R8, [R1+0x6d50] ;  /* 0x006d500001087983 */ /* 0x001ee40000300a00 */
[C---:B---3--:R-:W-:Y:S02]  /*3d9d0*/  HMMA.16816.F32.BF16 R16, R24.reuse, R8, R16 ;  /* 0x000000081810723c */ /* 0x048fe40000041810 */
[----:B------:R-:W-:Y:S11]  /*3d9e0*/  STL.64 [R1+0x6d40], R8 ;  /* 0x006d400801007387 */ /* 0x000ff60000100a00 */
[----:B------:R-:W-:Y:S10]  /*3d9f0*/  @!UPT UIADD3 URZ, URZ, URZ, URZ ;  /* 0x0000003f3f3ff290 */ /* 0x000ff4000fffe03f */
[----:B------:R-:W-:Y:S01]  /*3da00*/  STL.64 [R1+0x4b0], R16 ;  /* 0x0004b01001007387 */ /* 0x000fe20000100a00 */
[----:B------:R4:W-:Y:S02]  /*3da10*/  STL.64 [R1+0x4b8], R18 ;  /* 0x0004b81201007387 */ /* 0x0009e40000100a00 */
[----:B----4-:R-:W-:Y:S01]  /*3da20*/  HMMA.16816.F32.BF16 R16, R24, R4, R20 ;  /* 0x000000041810723c */ /* 0x010fe20000041814 */
[----:B------:R-:W0:Y:S11]  /*3da30*/  LDSM.16.MT88.4 R20, [R2+0x100] ;  /* 0x000100000214783b */ /* 0x000e360000004200 */
[----:B------:R-:W-:Y:S11]  /*3da40*/  @!UPT UIADD3 URZ, URZ, URZ, URZ ;  /* 0x0000003f3f3ff290 */ /* 0x000ff6000fffe03f */
[----:B------:R1:W-:Y:S01]  /*3da50*/  STL [R1+0x4a0], R16 ;  /* 0x0004a01001007387 */ /* 0x0003e20000100800 */
[----:B------:R2:W-:Y:S02]  /*3da60*/  STL [R1+0x4ac], R19 ;  /* 0x0004ac1301007387 */ /* 0x0005e40000100800 */
[----:B------:R-:W3:Y:S02]  /*3da70*/  LDL.LU.64 R8, [R1+0xbc0] ;  /* 0x000bc00001087983 */ /* 0x000ee40000300a00 */
[----:B------:R-:W-:Y:S01]  /*3da80*/  IMAD.MOV.U32 R14, RZ, RZ, R17 ;  /* 0x000000ffff0e7224 */ /* 0x000fe200078e0011 */
[----:B------:R-:W3:Y:S01]  /*3da90*/  LDL.LU.64 R10, [R1+0xbc8] ;  /* 0x000bc800010a7983 */ /* 0x000ee20000300a00 */
[----:B------:R-:W-:-:S03]  /*3daa0*/  IMAD.MOV.U32 R15, RZ, RZ, R18 ;  /* 0x000000ffff0f7224 */ /* 0x000fc600078e0012 */
[----:B-1----:R-:W4:Y:S01]  /*3dab0*/  LDL.LU.64 R16, [R1+0xbb0] ;  /* 0x000bb00001107983 */ /* 0x002f220000300a00 */
[----:B--2---:R-:W2:Y:S03]  /*3dac0*/  LDL.LU.64 R18, [R1+0xbb8] ;  /* 0x000bb80001127983 */ /* 0x004ea60000300a00 */
[----:B--2---:R-:W-:Y:S01]  /*3dad0*/  STL.64 [R1+0x6d38], R18 ;  /* 0x006d381201007387 */ /* 0x004fe20000100a00 */
[----:B----4-:R1:W-:Y:S03]  /*3dae0*/  STL.64 [R1+0x6d30], R16 ;  /* 0x006d301001007387 */ /* 0x0103e60000100a00 */
[----:B-1----:R-:W3:Y:S01]  /*3daf0*/  LDL.64 R16, [R1+0x30] ;  /* 0x0000300001107983 */ /* 0x002ee20000100a00 */
[----:B------:R-:W-:Y:S02]  /*3db00*/  STL.64 [R1+0x6cb8], R4 ;  /* 0x006cb80401007387 */ /* 0x000fe40000100a00 */
[----:B------:R-:W-:Y:S02]  /*3db10*/  STL.64 [R1+0x6c90], R14 ;  /* 0x006c900e01007387 */ /* 0x000fe40000100a00 */
[----:B------:R1:W-:Y:S02]  /*3db20*/  STL.64 [R1+0x6c88], R12 ;  /* 0x006c880c01007387 */ /* 0x0003e40000100a00 */
[----:B-1----:R-:W2:Y:S01]  /*3db30*/  LDL.64 R12, [R1+0xc0] ;  /* 0x0000c000010c7983 */ /* 0x002ea20000100a00 */
[----:B------:R-:W-:Y:S02]  /*3db40*/  STL [R1+0x6c60], R2 ;  /* 0x006c600201007387 */ /* 0x000fe40000100800 */
[----:B0-----:R-:W-:Y:S02]  /*3db50*/  STL.64 [R1+0x6bc8], R22 ;  /* 0x006bc81601007387 */ /* 0x001fe40000100a00 */
[----:B------:R0:W-:Y:S02]  /*3db60*/  STL.64 [R1+0x6bc0], R20 ;  /* 0x006bc01401007387 */ /* 0x0001e40000100a00 */
[----:B0-----:R-:W-:-:S02]  /*3db70*/  IMAD.MOV.U32 R20, RZ, RZ, R28 ;  /* 0x000000ffff147224 */ /* 0x001fc400078e001c */
[----:B------:R-:W-:Y:S01]  /*3db80*/  IMAD.MOV.U32 R21, RZ, RZ, R29 ;  /* 0x000000ffff157224 */ /* 0x000fe200078e001d */
[----:B------:R-:W4:Y:S01]  /*3db90*/  LDL.LU R28, [R1+0x6d4c] ;  /* 0x006d4c00011c7983 */ /* 0x000f220000300800 */
[----:B------:R-:W2:Y:S01]  /*3dba0*/  LDL.LU R29, [R1+0x6d48] ;  /* 0x006d4800011d7983 */ /* 0x000ea20000300800 */
[----:B---3--:R-:W-:Y:S11]  /*3dbb0*/  HMMA.16816.F32.BF16 R8, R24, R16, R8 ;  /* 0x000000101808723c */ /* 0x008ff60000041808 */
[----:B------:R-:W-:Y:S11]  /*3dbc0*/  @!UPT UIADD3 URZ, URZ, URZ, URZ ;  /* 0x0000003f3f3ff290 */ /* 0x000ff6000fffe03f */
[----:B------:R-:W-:Y:S01]  /*3dbd0*/  @!UPT UIADD3 URZ, URZ, URZ, URZ ;  /* 0x0000003f3f3ff290 */ /* 0x000fe2000fffe03f */
[----:B------:R0:W-:Y:S01]  /*3dbe0*/  STL.64 [R1+0x820], R8 ;  /* 0x0008200801007387 */ /* 0x0001e20000100a00 */
[----:B------:R1:W-:Y:S03]  /*3dbf0*/  STL.64 [R1+0x828], R10 ;  /* 0x0008280a01007387 */ /* 0x0003e60000100a00 */
[----:B0-----:R-:W3:Y:S01]  /*3dc00*/  LDL.LU.64 R8, [R1+0x6d40] ;  /* 0x006d400001087983 */ /* 0x001ee20000300a00 */
[----:B-1----:R-:W-:Y:S02]  /*3dc10*/  IMAD.MOV.U32 R11, RZ, RZ, R16 ;  /* 0x000000ffff0b7224 */ /* 0x002fe400078e0010 */
[----:B------:R-:W-:Y:S02]  /*3dc20*/  IMAD.MOV.U32 R10, RZ, RZ, R17 ;  /* 0x000000ffff0a7224 */ /* 0x000fe400078e0011 */
[----:B------:R-:W3:Y:S01]  /*3dc30*/  LDL.LU.64 R18, [R1+0x6d38] ;  /* 0x006d380001127983 */ /* 0x000ee20000300a00 */
[----:B------:R-:W3:Y:S02]  /*3dc40*/  LDL.LU.64 R16, [R1+0x6d30] ;  /* 0x006d300001107983 */ /* 0x000ee40000300a00 */
[----:B------:R-:W-:Y:S02]  /*3dc50*/  STL [R1+0x6c68], R10 ;  /* 0x006c680a01007387 */ /* 0x000fe40000100800 */
[----:B------:R-:W-:Y:S02]  /*3dc60*/  STL [R1+0x6c64], R11 ;  /* 0x006c640b01007387 */ /* 0x000fe40000100800 */
[----:B--2---:R-:W-:-:S02]  /*3dc70*/  IMAD.MOV.U32 R23, RZ, RZ, R12 ;  /* 0x000000ffff177224 */ /* 0x004fc400078e000c */
[----:B------:R-:W-:Y:S01]  /*3dc80*/  IMAD.MOV.U32 R22, RZ, RZ, R13 ;  /* 0x000000ffff167224 */ /* 0x000fe200078e000d */
[C---:B---3--:R-:W-:Y:S01]  /*3dc90*/  HMMA.16816.F32.BF16 R16, R24.reuse, R12, R16 ;  /* 0x0000000c1810723c */ /* 0x048fe20000041810 */
[----:B------:R-:W-:Y:S11]  /*3dca0*/  STL.64 [R1+0x6d08], R8 ;  /* 0x006d080801007387 */ /* 0x000ff60000100a00 */
[----:B------:R-:W-:Y:S11]  /*3dcb0*/  @!UPT UIADD3 URZ, URZ, URZ, URZ ;  /* 0x0000003f3f3ff290 */ /* 0x000ff6000fffe03f */
[----:B------:R0:W-:Y:S01]  /*3dcc0*/  STL.64 [R1+0x810], R16 ;  /* 0x0008101001007387 */ /* 0x0001e20000100a00 */
[----:B------:R-:W-:Y:S03]  /*3dcd0*/  STL.64 [R1+0x818], R18 ;  /* 0x0008181201007387 */ /* 0x000fe60000100a00 */
[----:B0-----:R-:W2:Y:S01]  /*3dce0*/  LDL.LU.64 R16, [R1+0x6d28] ;  /* 0x006d280001107983 */ /* 0x001ea20000300a00 */
[----:B------:R-:W3:Y:S02]  /*3dcf0*/  LDL.64 R12, [R1] ;  /* 0x00000000010c7983 */ /* 0x000ee40000100a00 */
[----:B------:R-:W-:Y:S02]  /*3dd00*/  IMAD.MOV.U32 R8, RZ, RZ, R29 ;  /* 0x000000ffff087224 */ /* 0x000fe400078e001d */
[----:B----4-:R-:W-:Y:S01]  /*3dd10*/  IMAD.MOV.U32 R9, RZ, RZ, R28 ;  /* 0x000000ffff097224 */ /* 0x010fe200078e001c */
[----:B---3--:R0:W-:Y:S04]  /*3dd20*/  STL.64 [R1+0x6c98], R12 ;  /* 0x006c980c01007387 */ /* 0x0081e80000100a00 */
[----:B0-----:R-:W3:Y:S01]  /*3dd30*/  LDL.LU.64 R12, [R1+0xa10] ;  /* 0x000a1000010c7983 */ /* 0x001ee20000300a00 */
[----:B------:R-:W3:Y:S02]  /*3dd40*/  LDL.LU.64 R14, [R1+0xa18] ;  /* 0x000a1800010e7983 */ /* 0x000ee40000300a00 */
[----:B------:R-:W-:Y:S02]  /*3dd50*/  STL [R1+0x6c6c], R23 ;  /* 0x006c6c1701007387 */ /* 0x000fe40000100800 */
[----:B------:R-:W-:Y:S01]  /*3dd60*/  STL [R1+0x6d00], R22 ;  /* 0x006d001601007387 */ /* 0x000fe20000100800 */
[----:B------:R0:W-:Y:S04]  /*3dd70*/  STL.64 [R1+0x6cf8], R20 ;  /* 0x006cf81401007387 */ /* 0x0001e80000100a00 */
[----:B0-----:R-:W4:Y:S01]  /*3dd80*/  LDL.64 R20, [R1+0x90] ;  /* 0x0000900001147983 */ /* 0x001f220000100a00 */
[----:B---3--:R-:W-:Y:S03]  /*3dd90*/  HMMA.16816.F32.BF16 R8, R24, R8, R12 ;  /* 0x000000081808723c */ /* 0x008fe6000004180c */
[----:B----4-:R0:W-:Y:S04]  /*3dda0*/  STL.64 [R1+0x6d10], R20 ;  /* 0x006d101401007387 */ /* 0x0101e80000100a00 */
[----:B0-----:R-:W3:Y:S11]  /*3ddb0*/  LDL.64 R20, [R1+0xa0] ;  /* 0x0000a00001147983 */ /* 0x001ef60000100a00 */
[----:B------:R-:W-:Y:S05]  /*3ddc0*/  @!UPT UIADD3 URZ, URZ, URZ, URZ ;  /* 0x0000003f3f3ff290 */ /* 0x000fea000fffe03f */
[----:B------:R0:W-:Y:S02]  /*3ddd0*/  STL.64 [R1+0x800], R8 ;  /* 0x0008000801007387 */ /* 0x0001e40000100a00 */
[----:B------:R1:W-:Y:S01]  /*3dde0*/  STL.64 [R1+0x808], R10 ;  /* 0x0008080a01007387 */ /* 0x0003e20000100a00 */
[----:B0-----:R-:W4:Y:S01]  /*3ddf0*/  LDL.LU.64 R8, [R1+0x9f0] ;  /* 0x0009f00001087983 */ /* 0x001f220000300a00 */
[----:B-1----:R-:W3:Y:S02]  /*3de00*/  LDL.LU.64 R10, [R1+0x9f8] ;  /* 0x0009f800010a7983 */ /* 0x002ee40000300a00 */
[----:B--2---:R-:W-:Y:S02]  /*3de10*/  IMAD.MOV.U32 R12, RZ, RZ, R17 ;  /* 0x000000ffff0c7224 */ /* 0x004fe400078e0011 */
[----:B------:R-:W-:Y:S02]  /*3de20*/  IMAD.MOV.U32 R13, RZ, RZ, R16 ;  /* 0x000000ffff0d7224 */ /* 0x000fe400078e0010 */
[----:B------:R-:W-:-:S02]  /*3de30*/  IMAD.MOV.U32 R16, RZ, RZ, R7 ;  /* 0x000000ffff107224 */ /* 0x000fc400078e0007 */
[----:B------:R-:W-:Y:S01]  /*3de40*/  IMAD.MOV.U32 R17, RZ, RZ, R6 ;  /* 0x000000ffff117224 */ /* 0x000fe200078e0006 */
[----:B---3--:R-:W-:Y:S01]  /*3de50*/  STL.64 [R1+0x6d20], R10 ;  /* 0x006d200a01007387 */ /* 0x008fe20000100a00 */
[----:B----4-:R0:W-:Y:S03]  /*3de60*/  STL.64 [R1+0x6d18], R8 ;  /* 0x006d180801007387 */ /* 0x0101e60000100a00 */
[----:B0-----:R-:W2:Y:S01]  /*3de70*/  LDL.LU.64 R8, [R1+0xa00] ;  /* 0x000a000001087983 */ /* 0x001ea20000300a00 */
[----:B------:R-:W2:Y:S02]  /*3de80*/  LDL.LU.64 R10, [R1+0xa08] ;  /* 0x000a0800010a7983 */ /* 0x000ea40000300a00 */
[----:B------:R0:W-:Y:S02]  /*3de90*/  STL.64 [R1+0x6cd8], R16 ;  /* 0x006cd81001007387 */ /* 0x0001e40000100a00 */
[----:B------:R-:W3:Y:S01]  /*3dea0*/  LDL.LU.64 R4, [R1+0x930] ;  /* 0x0009300001047983 */ /* 0x000ee20000300a00 */
[----:B------:R-:W3:Y:S01]  /*3deb0*/  LDL.LU.64 R6, [R1+0x938] ;  /* 0x0009380001067983 */ /* 0x000ee20000300a00 */
[----:B0-----:R-:W-:-:S02]  /*3dec0*/  IMAD.MOV.U32 R16, RZ, RZ, R3 ;  /* 0x000000ffff107224 */ /* 0x001fc400078e0003 */
[----:B------:R-:W-:-:S05]  /*3ded0*/  IMAD.MOV.U32 R17, RZ, RZ, R0 ;  /* 0x000000ffff117224 */ /* 0x000fca00078e0000 */
[----:B------:R0:W-:Y:S04]  /*3dee0*/  STL.64 [R1+0x6cf0], R16 ;  /* 0x006cf01001007387 */ /* 0x0001e80000100a00 */
[----:B0-----:R-:W4:Y:S01]  /*3def0*/  LDL.64 R16, [R1+0x80] ;  /* 0x0000800001107983 */ /* 0x001f220000100a00 */
[----:B------:R0:W-:Y:S03]  /*3df00*/  STL.64 [R1+0x6cb0], R12 ;  /* 0x006cb00c01007387 */ /* 0x0001e60000100a00 */
[----:B0-----:R-:W3:Y:S01]  /*3df10*/  LDL.64 R12, [R1+0x20] ;  /* 0x00002000010c7983 */ /* 0x001ee20000100a00 */
[----:B------:R-:W-:Y:S02]  /*3df20*/  IMAD.MOV.U32 R29, RZ, RZ, R20 ;  /* 0x000000ffff1d7224 */ /* 0x000fe400078e0014 */
[----:B------:R-:W-:Y:S01]  /*3df30*/  IMAD.MOV.U32 R28, RZ, RZ, R21 ;  /* 0x000000ffff1c7224 */ /* 0x000fe200078e0015 */
[C---:B--2---:R-:W-:Y:S01]  /*3df40*/  HMMA.16816.F32.BF16 R8, R24.reuse, R20, R8 ;  /* 0x000000141808723c */ /* 0x044fe20000041808 */
[----:B---3--:R0:W-:Y:S04]  /*3df50*/  STL.64 [R1+0x6cd0], R12 ;  /* 0x006cd00c01007387 */ /* 0x0081e80000100a00 */
[----:B0-----:R-:W4:Y:S01]  /*3df60*/  LDL.LU.64 R12, [R1+0x9e0] ;  /* 0x0009e000010c7983 */ /* 0x001f220000300a00 */
[----:B------:R-:W4:Y:S11]  /*3df70*/  LDL.LU.64 R14, [R1+0x9e8] ;  /* 0x0009e800010e7983 */ /* 0x000f360000300a00 */
[----:B------:R-:W-:Y:S06]  /*3df80*/  @!UPT UIADD3 URZ, URZ, URZ, URZ ;  /* 0x0000003f3f3ff290 */ /* 0x000fec000fffe03f */
[----:B------:R-:W-:Y:S02]  /*3df90*/  STL.64 [R1+0x7f0], R8 ;  /* 0x0007f00801007387 */ /* 0x000fe40000100a00 */
[----:B------:R0:W-:Y:S02]  /*3dfa0*/  STL.64 [R1+0x7f8], R10 ;  /* 0x0007f80a01007387 */ /* 0x0001e40000100a00 */
[----:B0-----:R-:W2:Y:S01]  /*3dfb0*/  LDL.LU.64 R10, [R1+0x6d20] ;  /* 0x006d2000010a7983 */ /* 0x001ea20000300a00 */
[----:B------:R-:W2:Y:S02]  /*3dfc0*/  LDL.LU.64 R8, [R1+0x6d18] ;  /* 0x006d180001087983 */ /* 0x000ea40000300a00 */
[----:B------:R-:W2:Y:S02]  /*3dfd0*/  LDL.LU.64 R20, [R1+0x6d10] ;  /* 0x006d100001147983 */ /* 0x000ea40000300a00 */
[C---:B--2---:R-:W-:Y:S01]  /*3dfe0*/  HMMA.16816.F32.BF16 R8, R24.reuse, R20, R8 ;  /* 0x000000141808723c */ /* 0x044fe20000041808 */
[----:B------:R-:W-:Y:S11]  /*3dff0*/  IMAD.MOV.U32 R2, RZ, RZ, R21 ;  /* 0x000000ffff027224 */ /* 0x000ff600078e0015 */
[----:B------:R-:W-:Y:S11]  /*3e000*/  @!UPT UIADD3 URZ, URZ, URZ, URZ ;  /* 0x0000003f3f3ff290 */ /* 0x000ff6000fffe03f */
[----:B------:R0:W-:Y:S01]  /*3e010*/  STL.64 [R1+0x7e0], R8 ;  /* 0x0007e00801007387 */ /* 0x0001e20000100a00 */
[----:B------:R1:W-:Y:S03]  /*3e020*/  STL.64 [R1+0x7e8], R10 ;  /* 0x0007e80a01007387 */ /* 0x0003e60000100a00 */
[----:B0-----:R-:W2:Y:S01]  /*3e030*/  LDL.LU.64 R8, [R1+0x6d08] ;  /* 0x006d080001087983 */ /* 0x001ea20000300a00 */
[----:B-1----:R-:W-:Y:S02]  /*3e040*/  IMAD.MOV.U32 R11, RZ, RZ, R20 ;  /* 0x000000ffff0b7224 */ /* 0x002fe400078e0014 */
[----:B------:R-:W3:Y:S02]  /*3e050*/  LDL.LU R22, [R1+0x6d00] ;  /* 0x006d000001167983 */ /* 0x000ee40000300800 */
[----:B------:R-:W2:Y:S01]  /*3e060*/  LDL.LU.64 R20, [R1+0x6cf8] ;  /* 0x006cf80001147983 */ /* 0x000ea20000300a00 */
[----:B----4-:R-:W-:Y:S01]  /*3e070*/  HMMA.16816.F32.BF16 R12, R24, R16, R12 ;  /* 0x00000010180c723c */ /* 0x010fe2000004180c */
[----:B------:R-:W-:-:S02]  /*3e080*/  IMAD.MOV.U32 R10, RZ, RZ, R17 ;  /* 0x000000ffff0a7224 */ /* 0x000fc400078e0011 */
[----:B------:R-:W-:Y:S11]  /*3e090*/  IMAD.MOV.U32 R23, RZ, RZ, R16 ;  /* 0x000000ffff177224 */ /* 0x000ff600078e0010 */
[----:B------:R-:W-:Y:S09]  /*3e0a0*/  @!UPT UIADD3 URZ, URZ, URZ, URZ ;  /* 0x0000003f3f3ff290 */ /* 0x000ff2000fffe03f */
[----:B------:R0:W-:Y:S01]  /*3e0b0*/  STL.64 [R1+0x7d0], R12 ;  /* 0x0007d00c01007387 */ /* 0x0001e20000100a00 */
[----:B------:R-:W-:Y:S02]  /*3e0c0*/  IMAD.MOV.U32 R0, RZ, RZ, R15 ;  /* 0x000000ffff007224 */ /* 0x000fe400078e000f */
[----:B------:R1:W-:Y:S02]  /*3e0d0*/  STL [R1+0x7d8], R14 ;  /* 0x0007d80e01007387 */ /* 0x0003e40000100800 */
[----:B------:R-:W-:Y:S01]  /*3e0e0*/  STL.64 [R1+0x6c80], R10 ;  /* 0x006c800a01007387 */ /* 0x000fe20000100a00 */
[C---:B--2---:R-:W-:Y:S01]  /*3e0f0*/  HMMA.16816.F32.BF16 R4, R24.reuse, R20, R4 ;  /* 0x000000141804723c */ /* 0x044fe20000041804 */
[----:B------:R-:W-:Y:S01]  /*3e100*/  STL.64 [R1+0x6c78], R8 ;  /* 0x006c780801007387 */ /* 0x000fe20000100a00 */
[----:B------:R-:W-:Y:S02]  /*3e110*/  STL [R1+0x6680], R0 ;  /* 0x0066800001007387 */ /* 0x000fe40000100800 */
[----:B------:R-:W2:Y:S02]  /*3e120*/  LDL.LU.64 R16, [R1+0x590] ;  /* 0x0005900001107983 */ /* 0x000ea40000300a00 */
[----:B------:R-:W2:Y:S11]  /*3e130*/  LDL.LU.64 R18, [R1+0x598] ;  /* 0x0005980001127983 */ /* 0x000eb60000300a00 */
[----:B------:R-:W-:Y:S06]  /*3e140*/  @!UPT UIADD3 URZ, URZ, URZ, URZ ;  /* 0x0000003f3f3ff290 */ /* 0x000fec000fffe03f */
[----:B------:R-:W-:Y:S01]  /*3e150*/  STL.64 [R1+0x7c0], R4 ;  /* 0x0007c00401007387 */ /* 0x000fe20000100a00 */
[----:B------:R-:W-:Y:S02]  /*3e160*/  STL.64 [R1+0x7c8], R6 ;  /* 0x0007c80601007387 */ /* 0x000fe40000100a00 */
[----:B0-----:R-:W4:Y:S02]  /*3e170*/  LDL.LU.64 R12, [R1+0x530] ;  /* 0x00053000010c7983 */ /* 0x001f240000300a00 */
[----:B-1----:R-:W2:Y:S02]  /*3e180*/  LDL.LU.64 R14, [R1+0x538] ;  /* 0x00053800010e7983 */ /* 0x002ea40000300a00 */
[----:B--2---:R-:W-:Y:S01]  /*3e190*/  STL.64 [R1+0x6ce8], R14 ;  /* 0x006ce80e01007387 */ /* 0x004fe20000100a00 */
[----:B----4-:R0:W-:Y:S03]  /*3e1a0*/  STL.64 [R1+0x6ce0], R12 ;  /* 0x006ce00c01007387 */ /* 0x0101e60000100a00 */
[----:B0-----:R-:W2:Y:S01]  /*3e1b0*/  LDL.LU.64 R12, [R1+0x580] ;  /* 0x00058000010c7983 */ /* 0x001ea20000300a00 */
[----:B------:R-:W2:Y:S02]  /*3e1c0*/  LDL.LU.64 R14, [R1+0x588] ;  /* 0x00058800010e7983 */ /* 0x000ea40000300a00 */
[----:B------:R-:W4:Y:S02]  /*3e1d0*/  LDL.LU.64 R4, [R1+0xd40] ;  /* 0x000d400001047983 */ /* 0x000f240000300a00 */
[----:B------:R-:W4:Y:S01]  /*3e1e0*/  LDL.LU.64 R6, [R1+0xd48] ;  /* 0x000d480001067983 */ /* 0x000f220000300a00 */
[----:B------:R-:W2:Y:S01]  /*3e1f0*/  LDL.LU.64 R8, [R1+0xd10] ;  /* 0x000d100001087983 */ /* 0x000ea20000300a00 */
[----:B------:R-:W2:Y:S03]  /*3e200*/  LDL.LU.64 R10, [R1+0xd18] ;  /* 0x000d1800010a7983 */ /* 0x000ea60000300a00 */
[----:B--2---:R-:W-:Y:S01]  /*3e210*/  STL.64 [R1+0x6ca8], R10 ;  /* 0x006ca80a01007387 */ /* 0x004fe20000100a00 */
[----:B------:R0:W-:Y:S03]  /*3e220*/  STL.64 [R1+0x6ca0], R8 ;  /* 0x006ca00801007387 */ /* 0x0001e60000100a00 */
[----:B0-----:R-:W2:Y:S01]  /*3e230*/  LDL.LU.64 R8, [R1+0xd30] ;  /* 0x000d300001087983 */ /* 0x001ea20000300a00 */
[----:B------:R-:W2:Y:S02]  /*3e240*/  LDL.LU.64 R10, [R1+0xd38] ;  /* 0x000d3800010a7983 */ /* 0x000ea40000300a00 */
[----:B------:R0:W-:Y:S02]  /*3e250*/  STL.64 [R1+0x6bf8], R20 ;  /* 0x006bf81401007387 */ /* 0x0001e40000100a00 */
[----:B---3--:R-:W-:Y:S01]  /*3e260*/  STL.64 [R1+0x6c70], R22 ;  /* 0x006c701601007387 */ /* 0x008fe20000100a00 */
[----:B0-----:R-:W3:Y:S02]  /*3e270*/  LDL.64 R20, [R1+0x60] ;  /* 0x0000600001147983 */ /* 0x001ee40000100a00 */
[C---:B---3--:R-:W-:Y:S11]  /*3e280*/  HMMA.16816.F32.BF16 R16, R24.reuse, R20, R16 ;  /* 0x000000141810723c */ /* 0x048ff60000041810 */
[----:B------:R-:W-:Y:S11]  /*3e290*/  @!UPT UIADD3 URZ, URZ, URZ, URZ ;  /* 0x0000003f3f3ff290 */ /* 0x000ff6000fffe03f */
[----:B------:R-:W-:Y:S01]  /*3e2a0*/  @!UPT UIADD3 URZ, URZ, URZ, URZ ;  /* 0x0000003f3f3ff290 */ /* 0x000fe2000fffe03f */
[----:B------:R0:W-:Y:S01]  /*3e2b0*/  STL.64 [R1+0x7b0], R16 ;  /* 0x0007b01001007387 */ /* 0x0001e20000100a00 */
[----:B------:R1:W-:Y:S03]  /*3e2c0*/  STL.64 [R1+0x7b8], R18 ;  /* 0x0007b81201007387 */ /* 0x0003e60000100a00 */
[----:B0-----:R-:W1:Y:S01]  /*3e2d0*/  LDL.LU.64 R16, [R1+0x6cf0] ;  /* 0x006cf00001107983 */ /* 0x001e620000300a00 */
[----:B------:R-:W-:Y:S02]  /*3e2e0*/  IMAD.MOV.U32 R3, RZ, RZ, R20 ;  /* 0x000000ffff037224 */ /* 0x000fe400078e0014 */
[----:B------:R-:W-:Y:S02]  /*3e2f0*/  IMAD.MOV.U32 R0, RZ, RZ, R21 ;  /* 0x000000ffff007224 */ /* 0x000fe400078e0015 */
[----:B------:R-:W3:Y:S01]  /*3e300*/  LDL.LU.64 R20, [R1+0xb20] ;  /* 0x000b200001147983 */ /* 0x000ee20000300a00 */
[----:B------:R-:W3:Y:S01]  /*3e310*/  LDL.LU.64 R22, [R1+0xb28] ;  /* 0x000b280001167983 */ /* 0x000ee20000300a00 */
[C---:B-1----:R-:W-:Y:S02]  /*3e320*/  HMMA.16816.F32.BF16 R16, R24.reuse, R16, R12 ;  /* 0x000000101810723c */ /* 0x042fe4000004180c */
[----:B------:R-:W2:Y:S01]  /*3e330*/  LDL.LU.64 R14, [R1+0x6ce8] ;  /* 0x006ce800010e7983 */ /* 0x000ea20000300a00 */
[----:B------:R-:W2:Y:S11]  /*3e340*/  LDL.LU.64 R12, [R1+0x6ce0] ;  /* 0x006ce000010c7983 */ /* 0x000eb60000300a00 */
[----:B------:R-:W-:Y:S09]  /*3e350*/  @!UPT UIADD3 URZ, URZ, URZ, URZ ;  /* 0x0000003f3f3ff290 */ /* 0x000ff2000fffe03f */
[----:B------:R0:W-:Y:S01]  /*3e360*/  STL.64 [R1+0x7a0], R16 ;  /* 0x0007a01001007387 */ /* 0x0001e20000100a00 */
[----:B------:R1:W-:Y:S03]  /*3e370*/  STL.64 [R1+0x7a8], R18 ;  /* 0x0007a81201007387 */ /* 0x0003e60000100a00 */
[----:B0-----:R-:W2:Y:S02]  /*3e380*/  LDL.LU.64 R16, [R1+0x6cd8] ;  /* 0x006cd80001107983 */ /* 0x001ea40000300a00 */
[----:B--2---:R-:W-:Y:S02]  /*3e390*/  HMMA.16816.F32.BF16 R24, R24, R16, R12 ;  /* 0x000000101818723c */ /* 0x004fe4000004180c */
[----:B------:R-:W4:Y:S01]  /*3e3a0*/  LDL.LU.64 R12, [R1+0x6cd0] ;  /* 0x006cd000010c7983 */ /* 0x000f220000300a00 */
[----:B-1----:R-:W4:Y:S02]  /*3e3b0*/  LDL.LU.64 R18, [R1+0x6cc8] ;  /* 0x006cc80001127983 */ /* 0x002f240000300a00 */
[----:B------:R-:W4:Y:S11]  /*3e3c0*/  LDL.LU.64 R16, [R1+0x6cc0] ;  /* 0x006cc00001107983 */ /* 0x000f360000300a00 */
[----:B------:R-:W-:Y:S07]  /*3e3d0*/  @!UPT UIADD3 URZ, URZ, URZ, URZ ;  /* 0x0000003f3f3ff290 */ /* 0x000fee000fffe03f */
[----:B------:R0:W-:Y:S01]  /*3e3e0*/  STL.64 [R1+0x490], R24 ;  /* 0x0004901801007387 */ /* 0x0001e20000100a00 */
[----:B------:R1:W-:Y:S03]  /*3e3f0*/  STL.64 [R1+0x498], R26 ;  /* 0x0004981a01007387 */ /* 0x0003e60000100a00 */
[----:B0-----:R-:W2:Y:S01]  /*3e400*/  LDL.LU.64 R24, [R1+0xd20] ;  /* 0x000d200001187983 */ /* 0x001ea20000300a00 */
[----:B-1----:R-:W2:Y:S01]  /*3e410*/  LDL.LU.64 R26, [R1+0xd28] ;  /* 0x000d2800011a7983 */ /* 0x002ea20000300a00 */
[C---:B----4-:R-:W-:Y:S11]  /*3e420*/  HMMA.16816.F32.BF16 R4, R16.reuse, R12, R4 ;  /* 0x0000000c1004723c */ /* 0x050ff60000041804 */
[----:B------:R-:W-:Y:S11]  /*3e430*/  @!UPT UIADD3 URZ, URZ, URZ, URZ ;  /* 0x0000003f3f3ff290 */ /* 0x000ff6000fffe03f */
[----:B------:R-:W-:Y:S01]  /*3e440*/  @!UPT UIADD3 URZ, URZ, URZ, URZ ;  /* 0x0000003f3f3ff290 */ /* 0x000fe2000fffe03f */
[----:B------:R0:W-:Y:S01]  /*3e450*/  STL.64 [R1+0x400], R4 ;  /* 0x0004000401007387 */ /* 0x0001e20000100a00 */
[----:B------:R1:W-:Y:S03]  /*3e460*/  STL.64 [R1+0x408], R6 ;  /* 0x0004080601007387 */ /* 0x0003e60000100a00 */
[----:B0-----:R-:W4:Y:S01]  /*3e470*/  LDL.LU.64 R4, [R1+0x6cb8] ;  /* 0x006cb80001047983 */ /* 0x001f220000300a00 */
[----:B-1----:R-:W-:Y:S02]  /*3e480*/  IMAD.MOV.U32 R7, RZ, RZ, R12 ;  /* 0x000000ffff077224 */ /* 0x002fe400078e000c */
[----:B------:R-:W-:Y:S02]  /*3e490*/  IMAD.MOV.U32 R6, RZ, RZ, R13 ;  /* 0x000000ffff067224 */ /* 0x000fe400078e000d */
[----:B------:R-:W2:Y:S02]  /*3e4a0*/  LDL.LU.64 R12, [R1+0x6cb0] ;  /* 0x006cb000010c7983 */ /* 0x000ea40000300a00 */
[C---:B--2---:R-:W-:Y:S02]  /*3e4b0*/  HMMA.16816.F32.BF16 R12, R16.reuse, R12, R8 ;  /* 0x0000000c100c723c */ /* 0x044fe40000041808 */
[----:B------:R-:W2:Y:S01]  /*3e4c0*/  LDL.LU.64 R10, [R1+0x6ca8] ;  /* 0x006ca800010a7983 */ /* 0x000ea20000300a00 */
[----:B------:R-:W2:Y:S11]  /*3e4d0*/  LDL.LU.64 R8, [R1+0x6ca0] ;  /* 0x006ca00001087983 */ /* 0x000eb60000300a00 */
[----:B------:R-:W-:Y:S09]  /*3e4e0*/  @!UPT UIADD3 URZ, URZ, URZ, URZ ;  /* 0x0000003f3f3ff290 */ /* 0x000ff2000fffe03f */
[----:B------:R0:W-:Y:S01]  /*3e4f0*/  STL.64 [R1+0x3f0], R12 ;  /* 0x0003f00c01007387 */ /* 0x0001e20000100a00 */
[----:B------:R1:W-:Y:S03]  /*3e500*/  STL.64 [R1+0x3f8], R14 ;  /* 0x0003f80e01007387 */ /* 0x0003e60000100a00 */
[----:B0-----:R-:W2:Y:S02]  /*3e510*/  LDL.LU.64 R12, [R1+0x6c98] ;  /* 0x006c9800010c7983 */ /* 0x001ea40000300a00 */
[C---:B--2---:R-:W-:Y:S11]  /*3e520*/  HMMA.16816.F32.BF16 R24, R16.reuse, R12, R24 ;  /* 0x0000000c1018723c */ /* 0x044ff60000041818 */
[----:B------:R-:W-:Y:S11]  /*3e530*/  @!UPT UIADD3 URZ, URZ, URZ, URZ ;  /* 0x0000003f3f3ff290 */ /* 0x000ff6000fffe03f */
[----:B------:R-:W-:Y:S01]  /*3e540*/  @!UPT UIADD3 URZ, URZ, URZ, URZ ;  /* 0x0000003f3f3ff290 */ /* 0x000fe2000fffe03f */
[----:B------:R0:W-:Y:S01]  /*3e550*/  STL.64 [R1+0x3e0], R24 ;  /* 0x0003e01801007387 */ /* 0x0001e20000100a00 */
[----:B------:R-:W-:Y:S02]  /*3e560*/  STL.64 [R1+0x3e8], R26 ;  /* 0x0003e81a01007387 */ /* 0x000fe40000100a00 */
[----:B-1----:R-:W2:Y:S02]  /*3e570*/  LDL.LU.64 R14, [R1+0x6c90] ;  /* 0x006c9000010e7983 */ /* 0x002ea40000300a00 */
[----:B0-----:R-:W-:Y:S02]  /*3e580*/  IMAD.MOV.U32 R25, RZ, RZ, R12 ;  /* 0x000000ffff197224 */ /* 0x001fe400078e000c */
[----:B------:R-:W-:Y:S02]  /*3e590*/  IMAD.MOV.U32 R24, RZ, RZ, R13 ;  /* 0x000000ffff187224 */ /* 0x000fe400078e000d */
[----:B------:R-:W2:Y:S02]  /*3e5a0*/  LDL.LU.64 R12, [R1+0x6c88] ;  /* 0x006c8800010c7983 */ /* 0x000ea40000300a00 */
[C---:B--2---:R-:W-:Y:S11]  /*3e5b0*/  HMMA.16816.F32.BF16 R8, R16.reuse, R12, R8 ;  /* 0x0000000c1008723c */ /* 0x044ff60000041808 */
[----:B------:R-:W-:Y:S11]  /*3e5c0*/  @!UPT UIADD3 URZ, URZ, URZ, URZ ;  /* 0x0000003f3f3ff290 */ /* 0x000ff6000fffe03f */
[----:B------:R-:W-:Y:S01]  /*3e5d0*/  @!UPT UIADD3 URZ, URZ, URZ, URZ ;  /* 0x0000003f3f3ff290 */ /* 0x000fe2000fffe03f */
[----:B------:R-:W-:Y:S01]  /*3e5e0*/  STL.64 [R1+0x3d0], R8 ;  /* 0x0003d00801007387 */ /* 0x000fe20000100a00 */
[----:B------:R0:W-:Y:S03]  /*3e5f0*/  STL.64 [R1+0x3d8], R10 ;  /* 0x0003d80a01007387 */ /* 0x0001e60000100a00 */
[----:B0-----:R-:W2:Y:S01]  /*3e600*/  LDL.LU.64 R10, [R1+0x6c80] ;  /* 0x006c8000010a7983 */ /* 0x001ea20000300a00 */
[----:B------:R-:W3:Y:S02]  /*3e610*/  LDL.LU.64 R8, [R1+0x6c78] ;  /* 0x006c780001087983 */ /* 0x000ee40000300a00 */
[----:B------:R-:W-:Y:S02]  /*3e620*/  STL.64 [R1+0x6b80], R14 ;  /* 0x006b800e01007387 */ /* 0x000fe40000100a00 */
[----:B------:R0:W-:Y:S02]  /*3e630*/  STL.64 [R1+0x6b78], R12 ;  /* 0x006b780c01007387 */ /* 0x0001e40000100a00 */
[----:B0-----:R-:W4:Y:S01]  /*3e640*/  LDL.LU.64 R12, [R1+0xaf0] ;  /* 0x000af000010c7983 */ /* 0x001f220000300a00 */
[----:B------:R-:W4:Y:S01]  /*3e650*/  LDL.LU.64 R14, [R1+0xaf8] ;  /* 0x000af800010e7983 */ /* 0x000f220000300a00 */
[C---:B---3--:R-:W-:Y:S11]  /*3e660*/  HMMA.16816.F32.BF16 R20, R16.reuse, R8, R20 ;  /* 0x000000081014723c */ /* 0x048ff60000041814 */
[----:B------:R-:W-:Y:S11]  /*3e670*/  @!UPT UIADD3 URZ, URZ, URZ, URZ ;  /* 0x0000003f3f3ff290 */ /* 0x000ff6000fffe03f */
[----:B------:R-:W-:Y:S01]  /*3e680*/  @!UPT UIADD3 URZ, URZ, URZ, URZ ;  /* 0x0000003f3f3ff290 */ /* 0x000fe2000fffe03f */
[----:B------:R-:W-:Y:S01]  /*3e690*/  STL.64 [R1+0x3c0], R20 ;  /* 0x0003c01401007387 */ /* 0x000fe20000100a00 */
[----:B------:R0:W-:Y:S03]  /*3e6a0*/  STL.64 [R1+0x3c8], R22 ;  /* 0x0003c81601007387 */ /* 0x0001e60000100a00 */
[----:B0-----:R-:W3:Y:S01]  /*3e6b0*/  LDL.LU.64 R22, [R1+0x6c70] ;  /* 0x006c700001167983 */ /* 0x001ee20000300a00 */
[----:B----4-:R-:W-:Y:S01]  /*3e6c0*/  HMMA.16816.F32.BF16 R12, R16, R4, R12 ;  /* 0x00000004100c723c */ /* 0x010fe2000004180c */
[----:B------:R0:W-:Y:S02]  /*3e6d0*/  STL.64 [R1+0x6b70], R8 ;  /* 0x006b700801007387 */ /* 0x0001e40000100a00 */
[----:B--2---:R-:W-:Y:S02]  /*3e6e0*/  IMAD.MOV.U32 R20, RZ, RZ, R11 ;  /* 0x000000ffff147224 */ /* 0x004fe400078e000b */
[----:B------:R-:W-:-:S02]  /*3e6f0*/  IMAD.MOV.U32 R21, RZ, RZ, R2 ;  /* 0x000000ffff157224 */ /* 0x000fc400078e0002 */
[----:B0-----:R-:W-:Y:S02]  /*3e700*/  IMAD.MOV.U32 R9, RZ, RZ, R10 ;  /* 0x000000ffff097224 */ /* 0x001fe400078e000a */
[----:B---3--:R-:W-:Y:S02]  /*3e710*/  IMAD.MOV.U32 R8, RZ, RZ, R23 ;  /* 0x000000ffff087224 */ /* 0x008fe400078e0017 */
[----:B------:R-:W2:Y:S01]  /*3e720*/  LDL.LU R23, [R1+0x6c6c] ;  /* 0x006c6c0001177983 */ /* 0x000ea20000300800 */
[----:B------:R-:W3:Y:S02]  /*3e730*/  LDL.LU R10, [R1+0x6c68] ;  /* 0x006c6800010a7983 */ /* 0x000ee40000300800 */
[----:B------:R-:W-:Y:S02]  /*3e740*/  STL.64 [R1+0x6c00], R8 ;  /* 0x006c000801007387 */ /* 0x000fe40000100a00 */
[----:B------:R-:W4:Y:S07]  /*3e750*/  LDL.LU R11, [R1+0x6c64] ;  /* 0x006c6400010b7983 */ /* 0x000f2e0000300800 */
[----:B------:R-:W-:Y:S01]  /*3e760*/  STL.64 [R1+0x3b0], R12 ;  /* 0x0003b00c01007387 */ /* 0x000fe20000100a00 */
[----:B------:R-:W-:Y:S02]  /*3e770*/  STL.64 [R1+0x3b8], R14 ;  /* 0x0003b80e01007387 */ /* 0x000fe40000100a00 */
[----:B------:R-:W2:Y:S02]  /*3e780*/  LDL.LU R2, [R1+0x6c60] ;  /* 0x006c600001027983 */ /* 0x000ea40000300800 */
[----:B------:R0:W-:Y:S02]  /*3e790*/  STL.64 [R1+0x6c08], R20 ;  /* 0x006c081401007387 */ /* 0x0001e40000100a00 */
[----:B0-----:R-:W-:-:S02]  /*3e7a0*/  IMAD.MOV.U32 R20, RZ, RZ, R29 ;  /* 0x000000ffff147224 */ /* 0x001fc400078e001d */
[----:B------:R-:W-:-:S05]  /*3e7b0*/  IMAD.MOV.U32 R21, RZ, RZ, R28 ;  /* 0x000000ffff157224 */ /* 0x000fca00078e001c */
[----:B------:R0:W-:Y:S04]  /*3e7c0*/  STL.64 [R1+0x6c18], R20 ;  /* 0x006c181401007387 */ /* 0x0001e80000100a00 */
[----:B0-----:R-:W3:Y:S01]  /*3e7d0*/  LDL.64 R20, [R1+0xb0] ;  /* 0x0000b00001147983 */ /* 0x001ee20000100a00 */
[----:B------:R-:W-:Y:S02]  /*3e7e0*/  IMAD.MOV.U32 R12, RZ, RZ, R25 ;  /* 0x000000ffff0c7224 */ /* 0x000fe400078e0019 */
[----:B------:R-:W-:Y:S02]  /*3e7f0*/  IMAD.MOV.U32 R13, RZ, RZ, R24 ;  /* 0x000000ffff0d7224 */ /* 0x000fe400078e0018 */
[----:B--2---:R-:W0:Y:S04]  /*3e800*/  LDSM.16.MT88.4 R24, [R2+0x180] ;  /* 0x000180000218783b */ /* 0x004e280000004200 */
[----:B---3--:R1:W-:Y:S01]  /*3e810*/  STL.64 [R1+0x6c30], R20 ;  /* 0x006c301401007387 */ /* 0x0083e20000100a00 */
[----:B------:R-:W-:Y:S02]  /*3e820*/  STL.64 [R1+0x6b88], R4 ;  /* 0x006b880401007387 */ /* 0x000fe40000100a00 */
[----:B-1----:R-:W-:-:S02]  /*3e830*/  IMAD.MOV.U32 R20, RZ, RZ, R23 ;  /* 0x000000ffff147224 */ /* 0x002fc400078e0017 */
[----:B------:R-:W-:-:S05]  /*3e840*/  IMAD.MOV.U32 R21, RZ, RZ, R22 ;  /* 0x000000ffff157224 */ /* 0x000fca00078e0016 */
[----:B------:R-:W-:Y:S01]  /*3e850*/  STL.64 [R1+0x6c48], R20 ;  /* 0x006c481401007387 */ /* 0x000fe20000100a00 */
[----:B------:R1:W-:Y:S03]  /*3e860*/  STL.64 [R1+0x6b90], R12 ;  /* 0x006b900c01007387 */ /* 0x0003e60000100a00 */
[----:B-1----:R-:W2:Y:S04]  /*3e870*/  LDL.64 R12, [R1+0x10] ;  /* 0x00001000010c7983 */ /* 0x002ea80000100a00 */
[----:B--2---:R1:W-:Y:S02]  /*3e880*/  STL.64 [R1+0x6ba8], R12 ;  /* 0x006ba80c01007387 */ /* 0x0043e40000100a00 */
[----:B-1----:R-:W-:-:S02]  /*3e890*/  IMAD.MOV.U32 R12, RZ, RZ, R7 ;  /* 0x000000ffff0c7224 */ /* 0x002fc400078e0007 */
[----:B------:R-:W-:-:S05]  /*3e8a0*/  IMAD.MOV.U32 R13, RZ, RZ, R6 ;  /* 0x000000ffff0d7224 */ /* 0x000fca00078e0006 */
[----:B------:R1:W-:Y:S04]  /*3e8b0*/  STL.64 [R1+0x6bd0], R12 ;  /* 0x006bd00c01007387 */ /* 0x0003e80000100a00 */
[----:B-1----:R-:W2:Y:S04]  /*3e8c0*/  LDL.64 R12, [R1+0x50] ;  /* 0x00005000010c7983 */ /* 0x002ea80000100a00 */
[----:B--2---:R1:W-:Y:S02]  /*3e8d0*/  STL.64 [R1+0x6be0], R12 ;  /* 0x006be00c01007387 */ /* 0x0043e40000100a00 */
[----:B-1----:R-:W-:-:S02]  /*3e8e0*/  IMAD.MOV.U32 R12, RZ, RZ, R3 ;  /* 0x000000ffff0c7224 */ /* 0x002fc400078e0003 */
[----:B------:R-:W-:-:S05]  /*3e8f0*/  IMAD.MOV.U32 R13, RZ, RZ, R0 ;  /* 0x000000ffff0d7224 */ /* 0x000fca00078e0000 */
[----:B------:R1:W-:Y:S04]  /*3e900*/  STL.64 [R1+0x6c10], R12 ;  /* 0x006c100c01007387 */ /* 0x0003e80000100a00 */
[----:B-1----:R-:W2:Y:S01]  /*3e910*/  LDL.LU.64 R12, [R1+0x9b0] ;  /* 0x0009b000010c7983 */ /* 0x002ea20000300a00 */
[----:B------:R-:W3:Y:S03]  /*3e920*/  LDL.LU.64 R14, [R1+0x9b8] ;  /* 0x0009b800010e7983 */ /* 0x000ee60000300a00 */
[----:B---3--:R-:W-:Y:S01]  /*3e930*/  STL.64 [R1+0x6c28], R14 ;  /* 0x006c280e01007387 */ /* 0x008fe20000100a00 */
[----:B--2---:R1:W-:Y:S03]  /*3e940*/  STL.64 [R1+0x6c20], R12 ;  /* 0x006c200c01007387 */ /* 0x0043e60000100a00 */
[----:B-1----:R-:W2:Y:S01]  /*3e950*/  LDL.LU.64 R12, [R1+0x9d0] ;  /* 0x0009d000010c7983 */ /* 0x002ea20000300a00 */
[----:B------:R-:W3:Y:S03]  /*3e960*/  LDL.LU.64 R14, [R1+0x9d8] ;  /* 0x0009d800010e7983 */ /* 0x000ee60000300a00 */
[----:B---3--:R-:W-:Y:S01]  /*3e970*/  STL.64 [R1+0x6c40], R14 ;  /* 0x006c400e01007387 */ /* 0x008fe20000100a00 */
[----:B--2---:R1:W-:Y:S03]  /*3e980*/  STL.64 [R1+0x6c38], R12 ;  /* 0x006c380c01007387 */ /* 0x0043e60000100a00 */
[----:B-1----:R-:W2:Y:S01]  /*3e990*/  LDL.LU.64 R12, [R1+0xb00] ;  /* 0x000b0000010c7983 */ /* 0x002ea20000300a00 */
[----:B------:R-:W3:Y:S02]  /*3e9a0*/  LDL.LU.64 R14, [R1+0xb08] ;  /* 0x000b0800010e7983 */ /* 0x000ee40000300a00 */
[----:B----4-:R-:W-:-:S02]  /*3e9b0*/  IMAD.MOV.U32 R20, RZ, RZ, R11 ;  /* 0x000000ffff147224 */ /* 0x010fc400078e000b */
[----:B------:R-:W-:Y:S01]  /*3e9c0*/  IMAD.MOV.U32 R21, RZ, RZ, R10 ;  /* 0x000000ffff157224 */ /* 0x000fe200078e000a */
[----:B---3--:R-:W-:Y:S01]  /*3e9d0*/  STL.64 [R1+0x6c58], R14 ;  /* 0x006c580e01007387 */ /* 0x008fe20000100a00 */
[----:B--2---:R1:W-:Y:S03]  /*3e9e0*/  STL.64 [R1+0x6c50], R12 ;  /* 0x006c500c01007387 */ /* 0x0043e60000100a00 */
[----:B-1----:R-:W2:Y:S01]  /*3e9f0*/  LDL.LU.64 R12, [R1+0xb10] ;  /* 0x000b1000010c7983 */ /* 0x002ea20000300a00 */
[----:B------:R-:W2:Y:S02]  /*3ea00*/  LDL.LU.64 R14, [R1+0xb18] ;  /* 0x000b1800010e7983 */ /* 0x000ea40000300a00 */
[----:B------:R-:W3:Y:S02]  /*3ea10*/  LDL.LU.64 R8, [R1+0x790] ;  /* 0x0007900001087983 */ /* 0x000ee40000300a00 */
[----:B------:R-:W3:Y:S01]  /*3ea20*/  LDL.LU.64 R10, [R1+0x798] ;  /* 0x00079800010a7983 */ /* 0x000ee20000300a00 */
[----:B------:R-:W4:Y:S01]  /*3ea30*/  LDL.LU.64 R4, [R1+0x570] ;  /* 0x0005700001047983 */ /* 0x000f220000300a00 */
[----:B------:R-:W4:Y:S02]  /*3ea40*/  LDL.LU.64 R6, [R1+0x578] ;  /* 0x0005780001067983 */ /* 0x000f240000300a00 */
[----:B0-----:R-:W-:Y:S02]  /*3ea50*/  STL.64 [R1+0x6b00], R26 ;  /* 0x006b001a01007387 */ /* 0x001fe40000100a00 */
[----:B------:R0:W-:Y:S02]  /*3ea60*/  STL.64 [R1+0x6af8], R24 ;  /* 0x006af81801007387 */ /* 0x0001e40000100a00 */
[----:B0-----:R-:W3:Y:S01]  /*3ea70*/  LDL.64 R24, [R1+0x40] ;  /* 0x0000400001187983 */ /* 0x001ee20000100a00 */
[C---:B--2---:R-:W-:Y:S03]  /*3ea80*/  HMMA.16816.F32.BF16 R20, R16.reuse, R20, R12 ;  /* 0x000000141014723c */ /* 0x044fe6000004180c */
[----:B---3--:R0:W-:Y:S04]  /*3ea90*/  STL.64 [R1+0x6bd8], R24 ;  /* 0x006bd81801007387 */ /* 0x0081e80000100a00 */
[----:B0-----:R-:W2:Y:S01]  /*3eaa0*/  LDL.LU.64 R24, [R1+0x780] ;  /* 0x0007800001187983 */ /* 0x001ea20000300a00 */
[----:B------:R-:W2:Y:S02]  /*3eab0*/  LDL.LU.64 R26, [R1+0x788] ;  /* 0x00078800011a7983 */ /* 0x000ea40000300a00 */
[----:B------:R-:W-:Y:S02]  /*3eac0*/  STL [R1+0x68a8], R2 ;  /* 0x0068a80201007387 */ /* 0x000fe40000100800 */
[----:B------:R-:W3:Y:S01]  /*3ead0*/  LDL.LU.64 R14, [R1+0x6c58] ;  /* 0x006c5800010e7983 */ /* 0x000ee20000300a00 */
[----:B------:R-:W3:Y:S10]  /*3eae0*/  LDL.LU.64 R12, [R1+0x6c50] ;  /* 0x006c5000010c7983 */ /* 0x000ef40000300a00 */
[----:B------:R0:W-:Y:S02]  /*3eaf0*/  STL.64 [R1+0x710], R20 ;  /* 0x0007101401007387 */ /* 0x0001e40000100a00 */
[----:B------:R3:W-:Y:S01]  /*3eb00*/  STL.64 [R1+0x718], R22 ;  /* 0x0007181601007387 */ /* 0x0007e20000100a00 */
[----:B0-----:R-:W3:Y:S01]  /*3eb10*/  LDL.LU.64 R20, [R1+0x6c48] ;  /* 0x006c480001147983 */ /* 0x001ee20000300a00 */
[----:B------:R-:W2:Y:S01]  /*3eb20*/  LDL R2, [R1+0x1de0] ;  /* 0x001de00001027983 */ /* 0x000ea20000100800 */
[C---:B---3--:R-:W-:Y:S02]  /*3eb30*/  HMMA.16816.F32.BF16 R20, R16.reuse, R20, R12 ;  /* 0x000000141014723c */ /* 0x048fe4000004180c */
[----:B------:R-:W3:Y:S01]  /*3eb40*/  LDL.LU.64 R14, [R1+0x6c40] ;  /* 0x006c4000010e7983 */ /* 0x000ee20000300a00 */
[----:B------:R-:W3:Y:S11]  /*3eb50*/  LDL.LU.64 R12, [R1+0x6c38] ;  /* 0x006c3800010c7983 */ /* 0x000ef60000300a00 */
[----:B------:R-:W-:Y:S09]  /*3eb60*/  @!UPT UIADD3 URZ, URZ, URZ, URZ ;  /* 0x0000003f3f3ff290 */ /* 0x000ff2000fffe03f */
[----:B------:R0:W-:Y:S01]  /*3eb70*/  STL.64 [R1+0x700], R20 ;  /* 0x0007001401007387 */ /* 0x0001e20000100a00 */
[----:B------:R-:W-:Y:S03]  /*3eb80*/  STL.64 [R1+0x708], R22 ;  /* 0x0007081601007387 */ /* 0x000fe60000100a00 */
[----:B0-----:R-:W3:Y:S02]  /*3eb90*/  LDL.LU.64 R20, [R1+0x6c30] ;  /* 0x006c300001147983 */ /* 0x001ee40000300a00 */
[C---:B---3--:R-:W-:Y:S01]  /*3eba0*/  HMMA.16816.F32.BF16 R12, R16.reuse, R20, R12 ;  /* 0x00000014100c723c */ /* 0x048fe2000004180c */
[----:B------:R-:W-:Y:S02]  /*3ebb0*/  IMAD.MOV.U32 R29, RZ, RZ, R20 ;  /* 0x000000ffff1d7224 */ /* 0x000fe400078e0014 */
[----:B------:R-:W-:Y:S11]  /*3ebc0*/  IMAD.MOV.U32 R28, RZ, RZ, R21 ;  /* 0x000000ffff1c7224 */ /* 0x000ff600078e0015 */
[----:B------:R-:W-:Y:S09]  /*3ebd0*/  @!UPT UIADD3 URZ, URZ, URZ, URZ ;  /* 0x0000003f3f3ff290 */ /* 0x000ff2000fffe03f */
[----:B------:R-:W-:Y:S01]  /*3ebe0*/  STL.64 [R1+0x6f0], R12 ;  /* 0x0006f00c01007387 */ /* 0x000fe20000100a00 */
[----:B------:R0:W-:Y:S03]  /*3ebf0*/  STL.64 [R1+0x6f8], R14 ;  /* 0x0006f80e01007387 */ /* 0x0001e60000100a00 */
[----:B0-----:R-:W3:Y:S01]  /*3ec00*/  LDL.LU.64 R14, [R1+0x6c28] ;  /* 0x006c2800010e7983 */ /* 0x001ee20000300a00 */
[----:B------:R-:W3:Y:S02]  /*3ec10*/  LDL.LU.64 R12, [R1+0x6c20] ;  /* 0x006c2000010c7983 */ /* 0x000ee40000300a00 */
[----:B------:R-:W3:Y:S02]  /*3ec20*/  LDL.LU.64 R20, [R1+0x6c18] ;  /* 0x006c180001147983 */ /* 0x000ee40000300a00 */
[C---:B---3--:R-:W-:Y:S01]  /*3ec30*/  HMMA.16816.F32.BF16 R20, R16.reuse, R20, R12 ;  /* 0x000000141014723c */ /* 0x048fe2000004180c */
[----:B------:R-:W3:Y:S11]  /*3ec40*/  LDL.LU.64 R12, [R1+0x6c10] ;  /* 0x006c1000010c7983 */ /* 0x000ef60000300a00 */
[----:B------:R-:W-:Y:S11]  /*3ec50*/  @!UPT UIADD3 URZ, URZ, URZ, URZ ;  /* 0x0000003f3f3ff290 */ /* 0x000ff6000fffe03f */
[----:B------:R0:W-:Y:S01]  /*3ec60*/  STL.64 [R1+0x6e0], R20 ;  /* 0x0006e01401007387 */ /* 0x0001e20000100a00 */
[----:B------:R1:W-:Y:S03]  /*3ec70*/  STL.64 [R1+0x6e8], R22 ;  /* 0x0006e81601007387 */ /* 0x0003e60000100a00 */
[----:B0-----:R-:W1:Y:S02]  /*3ec80*/  LDL.LU.64 R20, [R1+0x6c08] ;  /* 0x006c080001147983 */ /* 0x001e640000300a00 */
[C---:B-1----:R-:W-:Y:S02]  /*3ec90*/  HMMA.16816.F32.BF16 R20, R16.reuse, R20, R8 ;  /* 0x000000141014723c */ /* 0x042fe40000041808 */
[----:B------:R-:W2:Y:S11]  /*3eca0*/  LDL.LU.64 R8, [R1+0x6c00] ;  /* 0x006c000001087983 */ /* 0x000eb60000300a00 */
[----:B------:R-:W-:Y:S10]  /*3ecb0*/  @!UPT UIADD3 URZ, URZ, URZ, URZ ;  /* 0x0000003f3f3ff290 */ /* 0x000ff4000fffe03f */
[----:B------:R0:W-:Y:S01]  /*3ecc0*/  STL.64 [R1+0x6d0], R20 ;  /* 0x0006d01401007387 */ /* 0x0001e20000100a00 */
[----:B------:R-:W-:Y:S03]  /*3ecd0*/  STL.64 [R1+0x6d8], R22 ;  /* 0x0006d81601007387 */ /* 0x000fe60000100a00 */
[----:B0-----:R-:W4:Y:S01]  /*3ece0*/  LDL.LU.64 R20, [R1+0x6bf8] ;  /* 0x006bf80001147983 */ /* 0x001f220000300a00 */
[C---:B--2---:R-:W-:Y:S03]  /*3ecf0*/  HMMA.16816.F32.BF16 R8, R16.reuse, R8, R24 ;  /* 0x000000081008723c */ /* 0x044fe60000041818 */
[----:B------:R-:W2:Y:S01]  /*3ed00*/  LDL.LU.64 R24, [R1+0x550] ;  /* 0x0005500001187983 */ /* 0x000ea20000300a00 */
[----:B------:R-:W2:Y:S04]  /*3ed10*/  LDL.LU.64 R26, [R1+0x558] ;  /* 0x00055800011a7983 */ /* 0x000ea80000300a00 */
[C---:B----4-:R-:W-:Y:S11]  /*3ed20*/  HMMA.16816.F32.BF16 R4, R16.reuse, R20, R4 ;  /* 0x000000141004723c */ /* 0x050ff60000041804 */
[----:B------:R-:W-:Y:S04]  /*3ed30*/  @!UPT UIADD3 URZ, URZ, URZ, URZ ;  /* 0x0000003f3f3ff290 */ /* 0x000fe8000fffe03f */
[----:B------:R-:W-:Y:S01]  /*3ed40*/  STL.64 [R1+0x6c0], R8 ;  /* 0x0006c00801007387 */ /* 0x000fe20000100a00 */
[----:B------:R-:W-:Y:S03]  /*3ed50*/  STL.64 [R1+0x6c8], R10 ;  /* 0x0006c80a01007387 */ /* 0x000fe60000100a00 */
[----:B--2---:R-:W-:Y:S01]  /*3ed60*/  STL.64 [R1+0x6bf0], R26 ;  /* 0x006bf01a01007387 */ /* 0x004fe20000100a00 */
[----:B------:R0:W-:Y:S03]  /*3ed70*/  STL.64 [R1+0x6be8], R24 ;  /* 0x006be81801007387 */ /* 0x0001e60000100a00 */
[----:B0-----:R-:W3:Y:S01]  /*3ed80*/  LDL.LU.64 R24, [R1+0x560] ;  /* 0x0005600001187983 */ /* 0x001ee20000300a00 */
[----:B------:R-:W3:Y:S02]  /*3ed90*/  LDL.LU.64 R26, [R1+0x568] ;  /* 0x00056800011a7983 */ /* 0x000ee40000300a00 */
[----:B------:R-:W2:Y:S02]  /*3eda0*/  LDL.LU.64 R20, [R1+0x440] ;  /* 0x0004400001147983 */ /* 0x000ea40000300a00 */
[----:B------:R-:W2:Y:S01]  /*3edb0*/  LDL.LU.64 R22, [R1+0x448] ;  /* 0x0004480001167983 */ /* 0x000ea20000300a00 */
[----:B------:R0:W-:Y:S01]  /*3edc0*/  STL.64 [R1+0x6b0], R4 ;  /* 0x0006b00401007387 */ /* 0x0001e20000100a00 */
[----:B------:R1:W-:Y:S03]  /*3edd0*/  STL.64 [R1+0x6b8], R6 ;  /* 0x0006b80601007387 */ /* 0x0003e60000100a00 */
[----:B0-----:R-:W4:Y:S01]  /*3ede0*/  LDL.LU.64 R4, [R1+0xc80] ;  /* 0x000c800001047983 */ /* 0x001f220000300a00 */
[----:B-1----:R-:W2:Y:S03]  /*3edf0*/  LDL.LU.64 R6, [R1+0xc88] ;  /* 0x000c880001067983 */ /* 0x002ea60000300a00 */
[----:B--2---:R-:W-:Y:S01]  /*3ee00*/  STL.64 [R1+0x6ba0], R6 ;  /* 0x006ba00601007387 */ /* 0x004fe20000100a00 */
[----:B----4-:R0:W-:Y:S03]  /*3ee10*/  STL.64 [R1+0x6b98], R4 ;  /* 0x006b980401007387 */ /* 0x0101e60000100a00 */
[----:B0-----:R-:W2:Y:S01]  /*3ee20*/  LDL.LU.64 R4, [R1+0xcb0] ;  /* 0x000cb00001047983 */ /* 0x001ea20000300a00 */
[----:B------:R-:W4:Y:S01]  /*3ee30*/  LDL.LU.64 R6, [R1+0xcb8] ;  /* 0x000cb80001067983 */ /* 0x000f220000300a00 */
[C---:B---3--:R-:W-:Y:S02]  /*3ee40*/  HMMA.16816.F32.BF16 R12, R16.reuse, R12, R24 ;  /* 0x0000000c100c723c */ /* 0x048fe40000041818 */
[----:B----4-:R-:W-:Y:S01]  /*3ee50*/  STL.64 [R1+0x6bb8], R6 ;  /* 0x006bb80601007387 */ /* 0x010fe20000100a00 */
[----:B--2---:R0:W-:Y:S03]  /*3ee60*/  STL.64 [R1+0x6bb0], R4 ;  /* 0x006bb00401007387 */ /* 0x0041e60000100a00 */
[----:B0-----:R-:W2:Y:S01]  /*3ee70*/  LDL.LU.64 R4, [R1+0xcc0] ;  /* 0x000cc00001047983 */ /* 0x001ea20000300a00 */
[----:B------:R-:W2:Y:S02]  /*3ee80*/  LDL.LU.64 R6, [R1+0xcc8] ;  /* 0x000cc80001067983 */ /* 0x000ea40000300a00 */
[----:B------:R-:W3:Y:S02]  /*3ee90*/  LDL.LU.64 R8, [R1+0xc70] ;  /* 0x000c700001087983 */ /* 0x000ee40000300a00 */
[----:B------:R-:W3:Y:S01]  /*3eea0*/  LDL.LU.64 R10, [R1+0xc78] ;  /* 0x000c7800010a7983 */ /* 0x000ee20000300a00 */
[----:B------:R-:W4:Y:S01]  /*3eeb0*/  LDL.LU.64 R26, [R1+0x6bf0] ;  /* 0x006bf000011a7983 */ /* 0x000f220000300a00 */
[----:B------:R-:W4:Y:S10]  /*3eec0*/  LDL.LU.64 R24, [R1+0x6be8] ;  /* 0x006be80001187983 */ /* 0x000f340000300a00 */
[----:B------:R0:W-:Y:S02]  /*3eed0*/  STL.64 [R1+0x6a0], R12 ;  /* 0x0006a00c01007387 */ /* 0x0001e40000100a00 */
[----:B------:R-:W-:Y:S01]  /*3eee0*/  STL.64 [R1+0x6a8], R14 ;  /* 0x0006a80e01007387 */ /* 0x000fe20000100a00 */
[----:B0-----:R-:W4:Y:S02]  /*3eef0*/  LDL.LU.64 R12, [R1+0x6be0] ;  /* 0x006be000010c7983 */ /* 0x001f240000300a00 */
        /* <DEDUP_REMOVED lines=8> */
[----:B------:R-:W2:Y:S01]  /*3ef80*/  LDL.LU.64 R12, [R1+0x6bd0] ;  /* 0x006bd000010c7983 */ /* 0x000ea20000300a00 */
[----:B----4-:R-:W-:Y:S03]  /*3ef90*/  HMMA.16816.F32.BF16 R16, R16, R24, R20 ;  /* 0x000000181010723c */ /* 0x010fe60000041814 */
[----:B------:R-:W2:Y:S01]  /*3efa0*/  LDL.LU.64 R22, [R1+0x6bc8] ;  /* 0x006bc80001167983 */ /* 0x000ea20000300a00 */
[----:B------:R-:W2:Y:S11]  /*3efb0*/  LDL.LU.64 R20, [R1+0x6bc0] ;  /* 0x006bc00001147983 */ /* 0x000eb60000300a00 */
[----:B------:R-:W-:Y:S08]  /*3efc0*/  @!UPT UIADD3 URZ, URZ, URZ, URZ ;  /* 0x0000003f3f3ff290 */ /* 0x000ff0000fffe03f */
[----:B------:R0:W-:Y:S01]  /*3efd0*/  STL.64 [R1+0x3a0], R16 ;  /* 0x0003a01001007387 */ /* 0x0001e20000100a00 */
[----:B------:R1:W-:Y:S03]  /*3efe0*/  STL.64 [R1+0x3a8], R18 ;  /* 0x0003a81201007387 */ /* 0x0003e60000100a00 */
[----:B0-----:R-:W4:Y:S01]  /*3eff0*/  LDL.LU.64 R16, [R1+0xa70] ;  /* 0x000a700001107983 */ /* 0x001f220000300a00 */
[----:B-1----:R-:W4:Y:S02]  /*3f000*/  LDL.LU.64 R18, [R1+0xa78] ;  /* 0x000a780001127983 */ /* 0x002f240000300a00 */
[----:B------:R0:W-:Y:S02]  /*3f010*/  STL.64 [R1+0x6b18], R24 ;  /* 0x006b181801007387 */ /* 0x0001e40000100a00 */
[----:B------:R1:W-:Y:S01]  /*3f020*/  STL.64 [R1+0x6b48], R26 ;  /* 0x006b481a01007387 */ /* 0x0003e20000100a00 */
[----:B0-----:R-:W3:Y:S01]  /*3f030*/  LDL.LU.64 R24, [R1+0xaa0] ;  /* 0x000aa00001187983 */ /* 0x001ee20000300a00 */
[----:B-1----:R-:W3:Y:S01]  /*3f040*/  LDL.LU.64 R26, [R1+0xaa8] ;  /* 0x000aa800011a7983 */ /* 0x002ee20000300a00 */
[C---:B--2---:R-:W-:Y:S02]  /*3f050*/  HMMA.16816.F32.BF16 R12, R20.reuse, R12, R4 ;  /* 0x0000000c140c723c */ /* 0x044fe40000041804 */
[----:B------:R-:W2:Y:S01]  /*3f060*/  LDL.LU.64 R6, [R1+0x6bb8] ;  /* 0x006bb80001067983 */ /* 0x000ea20000300a00 */
[----:B------:R-:W2:Y:S11]  /*3f070*/  LDL.LU.64 R4, [R1+0x6bb0] ;  /* 0x006bb00001047983 */ /* 0x000eb60000300a00 */
[----:B------:R-:W-:Y:S09]  /*3f080*/  @!UPT UIADD3 URZ, URZ, URZ, URZ ;  /* 0x0000003f3f3ff290 */ /* 0x000ff2000fffe03f */
[----:B------:R0:W-:Y:S01]  /*3f090*/  STL.64 [R1+0x380], R12 ;  /* 0x0003800c01007387 */ /* 0x0001e20000100a00 */
[----:B------:R-:W-:Y:S03]  /*3f0a0*/  STL.64 [R1+0x388], R14 ;  /* 0x0003880e01007387 */ /* 0x000fe60000100a00 */
[----:B0-----:R-:W2:Y:S02]  /*3f0b0*/  LDL.LU.64 R12, [R1+0x6ba8] ;  /* 0x006ba800010c7983 */ /* 0x001ea40000300a00 */
[C---:B--2---:R-:W-:Y:S01]  /*3f0c0*/  HMMA.16816.F32.BF16 R4, R20.reuse, R12, R4 ;  /* 0x0000000c1404723c */ /* 0x044fe20000041804 */
[----:B------:R-:W-:Y:S02]  /*3f0d0*/  IMAD.MOV.U32 R3, RZ, RZ, R12 ;  /* 0x000000ffff037224 */ /* 0x000fe400078e000c */
[----:B------:R-:W-:Y:S11]  /*3f0e0*/  IMAD.MOV.U32 R0, RZ, RZ, R13 ;  /* 0x000000ffff007224 */ /* 0x000ff600078e000d */
[----:B------:R-:W-:Y:S09]  /*3f0f0*/  @!UPT UIADD3 URZ, URZ, URZ, URZ ;  /* 0x0000003f3f3ff290 */ /* 0x000ff2000fffe03f */
[----:B------:R-:W-:Y:S01]  /*3f100*/  STL.64 [R1+0x370], R4 ;  /* 0x0003700401007387 */ /* 0x000fe20000100a00 */
[----:B------:R0:W-:Y:S03]  /*3f110*/  STL.64 [R1+0x378], R6 ;  /* 0x0003780601007387 */ /* 0x0001e60000100a00 */
[----:B0-----:R-:W2:Y:S01]  /*3f120*/  LDL.LU.64 R6, [R1+0x6ba0] ;  /* 0x006ba00001067983 */ /* 0x001ea20000300a00 */
[----:B------:R-:W2:Y:S02]  /*3f130*/  LDL.LU.64 R4, [R1+0x6b98] ;  /* 0x006b980001047983 */ /* 0x000ea40000300a00 */
[----:B------:R-:W2:Y:S02]  /*3f140*/  LDL.LU.64 R12, [R1+0x6b90] ;  /* 0x006b9000010c7983 */ /* 0x000ea40000300a00 */
[C---:B--2---:R-:W-:Y:S01]  /*3f150*/  HMMA.16816.F32.BF16 R12, R20.reuse, R12, R4 ;  /* 0x0000000c140c723c */ /* 0x044fe20000041804 */
[----:B------:R-:W4:Y:S11]  /*3f160*/  LDL.LU.64 R4, [R1+0x6b88] ;  /* 0x006b880001047983 */ /* 0x000f360000300a00 */
[----:B------:R-:W-:Y:S11]  /*3f170*/  @!UPT UIADD3 URZ, URZ, URZ, URZ ;  /* 0x0000003f3f3ff290 */ /* 0x000ff6000fffe03f */
[----:B------:R-:W-:Y:S01]  /*3f180*/  STL.64 [R1+0x360], R12 ;  /* 0x0003600c01007387 */ /* 0x000fe20000100a00 */
[----:B------:R0:W-:Y:S03]  /*3f190*/  STL.64 [R1+0x368], R14 ;  /* 0x0003680e01007387 */ /* 0x0001e60000100a00 */
[----:B0-----:R-:W2:Y:S01]  /*3f1a0*/  LDL.LU.64 R14, [R1+0x6b80] ;  /* 0x006b8000010e7983 */ /* 0x001ea20000300a00 */
[----:B------:R-:W3:Y:S02]  /*3f1b0*/  LDL.LU.64 R12, [R1+0x6b78] ;  /* 0x006b7800010c7983 */ /* 0x000ee40000300a00 */
[C---:B---3--:R-:W-:Y:S11]  /*3f1c0*/  HMMA.16816.F32.BF16 R8, R20.reuse, R12, R8 ;  /* 0x0000000c1408723c */ /* 0x048ff60000041808 */
[----:B------:R-:W-:Y:S11]  /*3f1d0*/  @!UPT UIADD3 URZ, URZ, URZ, URZ ;  /* 0x0000003f3f3ff290 */ /* 0x000ff6000fffe03f */
[----:B------:R-:W-:Y:S01]  /*3f1e0*/  @!UPT UIADD3 URZ, URZ, URZ, URZ ;  /* 0x0000003f3f3ff290 */ /* 0x000fe2000fffe03f */
[----:B------:R0:W-:Y:S01]  /*3f1f0*/  STL.64 [R1+0x350], R8 ;  /* 0x0003500801007387 */ /* 0x0001e20000100a00 */
[----:B------:R-:W-:Y:S03]  /*3f200*/  STL.64 [R1+0x358], R10 ;  /* 0x0003580a01007387 */ /* 0x000fe60000100a00 */
[----:B0-----:R-:W3:Y:S01]  /*3f210*/  LDL.LU.64 R8, [R1+0x6b70] ;  /* 0x006b700001087983 */ /* 0x001ee20000300a00 */
[----:B--2---:R-:W-:Y:S02]  /*3f220*/  STL.64 [R1+0x6ac0], R14 ;  /* 0x006ac00e01007387 */ /* 0x004fe40000100a00 */
[----:B------:R4:W-:Y:S02]  /*3f230*/  STL.64 [R1+0x6ab8], R12 ;  /* 0x006ab80c01007387 */ /* 0x0009e40000100a00 */
[C---:B----4-:R-:W-:Y:S01]  /*3f240*/  HMMA.16816.F32.BF16 R12, R20.reuse, R4, R16 ;  /* 0x00000004140c723c */ /* 0x050fe20000041810 */
[----:B------:R-:W0:Y:S07]  /*3f250*/  LDSM.16.MT88.4 R16, [R2] ;  /* 0x000000000210783b */ /* 0x000e2e0000004200 */
[C---:B---3--:R-:W-:Y:S01]  /*3f260*/  HMMA.16816.F32.BF16 R24, R20.reuse, R8, R24 ;  /* 0x000000081418723c */ /* 0x048fe20000041818 */
[----:B------:R1:W-:Y:S11]  /*3f270*/  STL.64 [R1+0x6b68], R8 ;  /* 0x006b680801007387 */ /* 0x0003f60000100a00 */
[----:B------:R-:W-:Y:S11]  /*3f280*/  @!UPT UIADD3 URZ, URZ, URZ, URZ ;  /* 0x0000003f3f3ff290 */ /* 0x000ff6000fffe03f */
[----:B------:R2:W-:Y:S01]  /*3f290*/  STL.64 [R1+0x340], R24 ;  /* 0x0003401801007387 */ /* 0x0005e20000100a00 */
[----:B------:R-:W-:Y:S02]  /*3f2a0*/  STL.64 [R1+0x348], R26 ;  /* 0x0003481a01007387 */ /* 0x000fe40000100a00 */
[----:B-1----:R-:W3:Y:S02]  /*3f2b0*/  LDL.LU.64 R8, [R1+0xa80] ;  /* 0x000a800001087983 */ /* 0x002ee40000300a00 */
[----:B------:R-:W3:Y:S01]  /*3f2c0*/  LDL.LU.64 R10, [R1+0xa88] ;  /* 0x000a8800010a7983 */ /* 0x000ee20000300a00 */
[----:B------:R-:W-:Y:S01]  /*3f2d0*/  STL.64 [R1+0x330], R12 ;  /* 0x0003300c01007387 */ /* 0x000fe20000100a00 */
[----:B------:R-:W-:Y:S03]  /*3f2e0*/  STL.64 [R1+0x338], R14 ;  /* 0x0003380e01007387 */ /* 0x000fe60000100a00 */
[----:B--2---:R-:W2:Y:S04]  /*3f2f0*/  LDL.64 R24, [R1+0x90] ;  /* 0x0000900001187983 */ /* 0x004ea80000100a00 */
[----:B--2---:R1:W-:Y:S04]  /*3f300*/  STL.64 [R1+0x6b58], R24 ;  /* 0x006b581801007387 */ /* 0x0043e80000100a00 */
[----:B-1----:R-:W2:Y:S04]  /*3f310*/  LDL.64 R24, [R1+0xa0] ;  /* 0x0000a00001187983 */ /* 0x002ea80000100a00 */
[----:B--2---:R1:W-:Y:S04]  /*3f320*/  STL.64 [R1+0x6b60], R24 ;  /* 0x006b601801007387 */ /* 0x0043e80000100a00 */
[----:B-1----:R-:W2:Y:S01]  /*3f330*/  LDL.LU.64 R24, [R1+0x630] ;  /* 0x0006300001187983 */ /* 0x002ea20000300a00 */
[----:B------:R-:W2:Y:S02]  /*3f340*/  LDL.LU.64 R26, [R1+0x638] ;  /* 0x00063800011a7983 */ /* 0x000ea40000300a00 */
[----:B------:R-:W4:Y:S02]  /*3f350*/  LDL.64 R12, [R1+0x70] ;  /* 0x00007000010c7983 */ /* 0x000f240000100a00 */
[----:B----4-:R1:W-:Y:S04]  /*3f360*/  STL.64 [R1+0x6b40], R12 ;  /* 0x006b400c01007387 */ /* 0x0103e80000100a00 */
[----:B-1----:R-:W4:Y:S04]  /*3f370*/  LDL.64 R12, [R1+0x80] ;  /* 0x00008000010c7983 */ /* 0x002f280000100a00 */
[----:B----4-:R1:W-:Y:S04]  /*3f380*/  STL.64 [R1+0x6b50], R12 ;  /* 0x006b500c01007387 */ /* 0x0103e80000100a00 */
[----:B-1----:R-:W4:Y:S01]  /*3f390*/  LDL.64 R12, [R1+0x30] ;  /* 0x00003000010c7983 */ /* 0x002f220000100a00 */
[----:B------:R-:W-:Y:S02]  /*3f3a0*/  STL [R1+0x6aa4], R4 ;  /* 0x006aa40401007387 */ /* 0x000fe40000100800 */
[----:B------:R1:W-:Y:S02]  /*3f3b0*/  STL [R1+0x6aa0], R5 ;  /* 0x006aa00501007387 */ /* 0x0003e40000100800 */
[----:B-1----:R-:W4:Y:S01]  /*3f3c0*/  LDL.LU.64 R4, [R1+0xa90] ;  /* 0x000a900001047983 */ /* 0x002f220000300a00 */
[----:B------:R-:W4:Y:S02]  /*3f3d0*/  LDL.LU.64 R6, [R1+0xa98] ;  /* 0x000a980001067983 */ /* 0x000f240000300a00 */
[----:B------:R-:W-:Y:S02]  /*3f3e0*/  STL [R1+0x6a90], R2 ;  /* 0x006a900201007387 */ /* 0x000fe40000100800 */
[----:B0-----:R-:W-:Y:S01]  /*3f3f0*/  STL.64 [R1+0x69e0], R18 ;  /* 0x0069e01201007387 */ /* 0x001fe20000100a00 */
[----:B------:R-:W-:Y:S01]  /*3f400*/  STL.64 [R1+0x69d8], R16 ;  /* 0x0069d81001007387 */ /* 0x000fe20000100a00 */
[----:B----4-:R-:W-:Y:S11]  /*3f410*/  HMMA.16816.F32.BF16 R4, R20, R12, R4 ;  /* 0x0000000c1404723c */ /* 0x010ff60000041804 */
[----:B------:R-:W-:Y:S11]  /*3f420*/  @!UPT UIADD3 URZ, URZ, URZ, URZ ;  /* 0x0000003f3f3ff290 */ /* 0x000ff6000fffe03f */
[----:B------:R-:W-:Y:S01]  /*3f430*/  @!UPT UIADD3 URZ, URZ, URZ, URZ ;  /* 0x0000003f3f3ff290 */ /* 0x000fe2000fffe03f */
[----:B------:R-:W-:Y:S01]  /*3f440*/  STL.64 [R1+0x590], R4 ;  /* 0x0005900401007387 */ /* 0x000fe20000100a00 */
[----:B------:R0:W-:Y:S02]  /*3f450*/  STL.64 [R1+0x598], R6 ;  /* 0x0005980601007387 */ /* 0x0001e40000100a00 */
[----:B0-----:R-:W-:Y:S02]  /*3f460*/  IMAD.MOV.U32 R6, RZ, RZ, R13 ;  /* 0x000000ffff067224 */ /* 0x001fe400078e000d */
[----:B------:R-:W-:Y:S02]  /*3f470*/  IMAD.MOV.U32 R7, RZ, RZ, R12 ;  /* 0x000000ffff077224 */ /* 0x000fe400078e000c */
[----:B------:R-:W4:Y:S01]  /*3f480*/  LDL.LU.64 R12, [R1+0x480] ;  /* 0x00048000010c7983 */ /* 0x000f220000300a00 */
[----:B------:R-:W4:Y:S02]  /*3f490*/  LDL.LU.64 R14, [R1+0x488] ;  /* 0x00048800010e7983 */ /* 0x000f240000300a00 */
[----:B------:R-:W-:Y:S02]  /*3f4a0*/  STL [R1+0x6a98], R6 ;  /* 0x006a980601007387 */ /* 0x000fe40000100800 */
[----:B------:R-:W-:Y:S01]  /*3f4b0*/  STL [R1+0x6a94], R7 ;  /* 0x006a940701007387 */ /* 0x000fe20000100800 */
[----:B------:R-:W3:Y:S01]  /*3f4c0*/  LDL.64 R4, [R1+0xc0] ;  /* 0x0000c00001047983 */ /* 0x000ee20000100a00 */
[----:B------:R-:W-:-:S02]  /*3f4d0*/  IMAD.MOV.U32 R16, RZ, RZ, R29 ;  /* 0x000000ffff107224 */ /* 0x000fc400078e001d */
[----:B------:R-:W-:-:S07]  /*3f4e0*/  IMAD.MOV.U32 R17, RZ, RZ, R28 ;  /* 0x000000ffff117224 */ /* 0x000fce00078e001c */
[C---:B--2---:R-:W-:Y:S08]  /*3f4f0*/  HMMA.16816.F32.BF16 R24, R20.reuse, R16, R24 ;  /* 0x000000101418723c */ /* 0x044ff00000041818 */
[C---:B---3--:R-:W-:Y:S11]  /*3f500*/  HMMA.16816.F32.BF16 R8, R20.reuse, R4, R8 ;  /* 0x000000041408723c */ /* 0x048ff60000041808 */
[----:B------:R-:W-:Y:S11]  /*3f510*/  @!UPT UIADD3 URZ, URZ, URZ, URZ ;  /* 0x0000003f3f3ff290 */ /* 0x000ff6000fffe03f */
[----:B------:R-:W-:Y:S01]  /*3f520*/  @!UPT UIADD3 URZ, URZ, URZ, URZ ;  /* 0x0000003f3f3ff290 */ /* 0x000fe2000fffe03f */
[----:B------:R0:W-:Y:S01]  /*3f530*/  STL.64 [R1+0x580], R8 ;  /* 0x0005800801007387 */ /* 0x0001e20000100a00 */
[----:B------:R1:W-:Y:S03]  /*3f540*/  STL.64 [R1+0x588], R10 ;  /* 0x0005880a01007387 */ /* 0x0003e60000100a00 */
[----:B0-----:R-:W2:Y:S01]  /*3f550*/  LDL.LU.64 R8, [R1+0x6b68] ;  /* 0x006b680001087983 */ /* 0x001ea20000300a00 */
[----:B-1----:R-:W-:Y:S02]  /*3f560*/  IMAD.MOV.U32 R11, RZ, RZ, R4 ;  /* 0x000000ffff0b7224 */ /* 0x002fe400078e0004 */
[----:B------:R-:W-:Y:S02]  /*3f570*/  IMAD.MOV.U32 R10, RZ, RZ, R5 ;  /* 0x000000ffff0a7224 */ /* 0x000fe400078e0005 */
[----:B------:R-:W3:Y:S01]  /*3f580*/  LDL.LU.64 R4, [R1+0x470] ;  /* 0x0004700001047983 */ /* 0x000ee20000300a00 */
[----:B------:R-:W3:Y:S02]  /*3f590*/  LDL.LU.64 R6, [R1+0x478] ;  /* 0x0004780001067983 */ /* 0x000ee40000300a00 */
[----:B------:R-:W-:Y:S02]  /*3f5a0*/  STL [R1+0x6a9c], R11 ;  /* 0x006a9c0b01007387 */ /* 0x000fe40000100800 */
[----:B------:R0:W-:Y:S01]  /*3f5b0*/  STL.64 [R1+0x570], R24 ;  /* 0x0005701801007387 */ /* 0x0001e20000100a00 */
[----:B------:R-:W-:Y:S04]  /*3f5c0*/  STL.64 [R1+0x578], R26 ;  /* 0x0005781a01007387 */ /* 0x000fe80000100a00 */
[----:B0-----:R-:W2:Y:S01]  /*3f5d0*/  LDL.LU.64 R24, [R1+0x6b60] ;  /* 0x006b600001187983 */ /* 0x001ea20000300a00 */
[----:B------:R0:W-:Y:S03]  /*3f5e0*/  STL.64 [R1+0x6a60], R16 ;  /* 0x006a601001007387 */ /* 0x0001e60000100a00 */
[----:B0-----:R-:W2:Y:S01]  /*3f5f0*/  LDL.LU.64 R16, [R1+0x540] ;  /* 0x0005400001107983 */ /* 0x001ea20000300a00 */
[----:B------:R-:W2:Y:S02]  /*3f600*/  LDL.LU.64 R18, [R1+0x548] ;  /* 0x0005480001127983 */ /* 0x000ea40000300a00 */
[C---:B--2---:R-:W-:Y:S11]  /*3f610*/  HMMA.16816.F32.BF16 R16, R20.reuse, R24, R16 ;  /* 0x000000181410723c */ /* 0x044ff60000041810 */
[----:B------:R-:W-:Y:S11]  /*3f620*/  @!UPT UIADD3 URZ, URZ, URZ, URZ ;  /* 0x0000003f3f3ff290 */ /* 0x000ff6000fffe03f */
[----:B------:R-:W-:Y:S01]  /*3f630*/  @!UPT UIADD3 URZ, URZ, URZ, URZ ;  /* 0x0000003f3f3ff290 */ /* 0x000fe2000fffe03f */
[----:B------:R-:W-:Y:S01]  /*3f640*/  STL.64 [R1+0x560], R16 ;  /* 0x0005601001007387 */ /* 0x000fe20000100a00 */
[----:B------:R0:W-:Y:S02]  /*3f650*/  STL.64 [R1+0x568], R18 ;  /* 0x0005681201007387 */ /* 0x0001e40000100a00 */
[----:B0-----:R-:W-:Y:S02]  /*3f660*/  IMAD.MOV.U32 R19, RZ, RZ, R24 ;  /* 0x000000ffff137224 */ /* 0x001fe400078e0018 */
[----:B------:R-:W-:Y:S02]  /*3f670*/  IMAD.MOV.U32 R18, RZ, RZ, R25 ;  /* 0x000000ffff127224 */ /* 0x000fe400078e0019 */
[----:B------:R-:W4:Y:S03]  /*3f680*/  LDL.LU.64 R24, [R1+0x6b58] ;  /* 0x006b580001187983 */ /* 0x000f260000300a00 */
[----:B------:R0:W-:Y:S02]  /*3f690*/  STL.64 [R1+0x6af0], R18 ;  /* 0x006af01201007387 */ /* 0x0001e40000100a00 */
[----:B------:R-:W2:Y:S01]  /*3f6a0*/  LDL.LU.64 R16, [R1+0x460] ;  /* 0x0004600001107983 */ /* 0x000ea20000300a00 */
[----:B0-----:R-:W2:Y:S01]  /*3f6b0*/  LDL.LU.64 R18, [R1+0x468] ;  /* 0x0004680001127983 */ /* 0x001ea20000300a00 */
[C---:B----4-:R-:W-:Y:S11]  /*3f6c0*/  HMMA.16816.F32.BF16 R12, R20.reuse, R24, R12 ;  /* 0x00000018140c723c */ /* 0x050ff6000004180c */
[----:B------:R-:W-:Y:S11]  /*3f6d0*/  @!UPT UIADD3 URZ, URZ, URZ, URZ ;  /* 0x0000003f3f3ff290 */ /* 0x000ff6000fffe03f */
[----:B------:R-:W-:Y:S01]  /*3f6e0*/  @!UPT UIADD3 URZ, URZ, URZ, URZ ;  /* 0x0000003f3f3ff290 */ /* 0x000fe2000fffe03f */
[----:B------:R0:W-:Y:S01]  /*3f6f0*/  STL.64 [R1+0x550], R12 ;  /* 0x0005500c01007387 */ /* 0x0001e20000100a00 */
[----:B------:R-:W-:Y:S03]  /*3f700*/  STL.64 [R1+0x558], R14 ;  /* 0x0005580e01007387 */ /* 0x000fe60000100a00 */
[----:B0-----:R-:W3:Y:S01]  /*3f710*/  LDL.LU.64 R12, [R1+0x6b50] ;  /* 0x006b5000010c7983 */ /* 0x001ee20000300a00 */
[----:B------:R-:W4:Y:S02]  /*3f720*/  LDL.LU.64 R26, [R1+0x6b48] ;  /* 0x006b4800011a7983 */ /* 0x000f240000300a00 */
[----:B------:R-:W-:Y:S02]  /*3f730*/  IMAD.MOV.U32 R29, RZ, RZ, R24 ;  /* 0x000000ffff1d7224 */ /* 0x000fe400078e0018 */
[----:B------:R-:W-:Y:S01]  /*3f740*/  IMAD.MOV.U32 R28, RZ, RZ, R25 ;  /* 0x000000ffff1c7224 */ /* 0x000fe200078e0019 */
[----:B---3--:R-:W-:Y:S01]  /*3f750*/  HMMA.16816.F32.BF16 R4, R20, R12, R4 ;  /* 0x0000000c1404723c */ /* 0x008fe20000041804 */
[----:B----4-:R-:W-:-:S02]  /*3f760*/  IMAD.MOV.U32 R24, RZ, RZ, R27 ;  /* 0x000000ffff187224 */ /* 0x010fc400078e001b */
[----:B------:R-:W-:Y:S02]  /*3f770*/  IMAD.MOV.U32 R25, RZ, RZ, R26 ;  /* 0x000000ffff197224 */ /* 0x000fe400078e001a */
[----:B------:R-:W-:-:S03]  /*3f780*/  IMAD.MOV.U32 R2, RZ, RZ, R13 ;  /* 0x000000ffff027224 */ /* 0x000fc600078e000d */
[----:B------:R0:W-:Y:S04]  /*3f790*/  STL.64 [R1+0x6b30], R24 ;  /* 0x006b301801007387 */ /* 0x0001e80000100a00 */
[----:B0-----:R-:W3:Y:S11]  /*3f7a0*/  LDL.64 R24, [R1+0x60] ;  /* 0x0000600001187983 */ /* 0x001ef60000100a00 */
[----:B------:R-:W-:Y:S01]  /*3f7b0*/  STL.64 [R1+0x540], R4 ;  /* 0x0005400401007387 */ /* 0x000fe20000100a00 */
[----:B------:R0:W-:Y:S02]  /*3f7c0*/  STL.64 [R1+0x548], R6 ;  /* 0x0005480601007387 */ /* 0x0001e40000100a00 */
[----:B0-----:R-:W-:-:S02]  /*3f7d0*/  IMAD.MOV.U32 R7, RZ, RZ, R12 ;  /* 0x000000ffff077224 */ /* 0x001fc400078e000c */
[----:B------:R-:W2:Y:S02]  /*3f7e0*/  LDL.LU.64 R12, [R1+0x6b40] ;  /* 0x006b4000010c7983 */ /* 0x000ea40000300a00 */
[----:B--2---:R-:W-:Y:S01]  /*3f7f0*/  HMMA.16816.F32.BF16 R16, R20, R12, R16 ;  /* 0x0000000c1410723c */ /* 0x004fe20000041810 */
[----:B------:R-:W-:Y:S02]  /*3f800*/  IMAD.MOV.U32 R6, RZ, RZ, R13 ;  /* 0x000000ffff067224 */ /* 0x000fe400078e000d */
[----:B------:R-:W-:Y:S11]  /*3f810*/  IMAD.MOV.U32 R11, RZ, RZ, R12 ;  /* 0x000000ffff0b7224 */ /* 0x000ff600078e000c */
[----:B------:R-:W-:Y:S09]  /*3f820*/  @!UPT UIADD3 URZ, URZ, URZ, URZ ;  /* 0x0000003f3f3ff290 */ /* 0x000ff2000fffe03f */
[----:B------:R-:W-:Y:S01]  /*3f830*/  STL.64 [R1+0x530], R16 ;  /* 0x0005301001007387 */ /* 0x000fe20000100a00 */
[----:B------:R-:W-:Y:S02]  /*3f840*/  STL.64 [R1+0x538], R18 ;  /* 0x0005381201007387 */ /* 0x000fe40000100a00 */
[----:B------:R0:W-:Y:S02]  /*3f850*/  STL.64 [R1+0x6b38], R6 ;  /* 0x006b380601007387 */ /* 0x0001e40000100a00 */
[----:B------:R-:W3:Y:S01]  /*3f860*/  LDL.LU.64 R4, [R1+0x450] ;  /* 0x0004500001047983 */ /* 0x000ee20000300a00 */
[----:B0-----:R-:W3:Y:S01]  /*3f870*/  LDL.LU.64 R6, [R1+0x458] ;  /* 0x0004580001067983 */ /* 0x001ee20000300a00 */
[----:B------:R-:W2:Y:S02]  /*3f880*/  LDL.LU.64 R12, [R1+0xc00] ;  /* 0x000c0000010c7983 */ /* 0x000ea40000300a00 */
[----:B------:R-:W4:Y:S02]  /*3f890*/  LDL.LU.64 R14, [R1+0xc08] ;  /* 0x000c0800010e7983 */ /* 0x000f240000300a00 */
[----:B----4-:R-:W-:Y:S01]  /*3f8a0*/  STL.64 [R1+0x6ad0], R14 ;  /* 0x006ad00e01007387 */ /* 0x010fe20000100a00 */
[----:B--2---:R-:W-:Y:S02]  /*3f8b0*/  STL.64 [R1+0x6ac8], R12 ;  /* 0x006ac80c01007387 */ /* 0x004fe40000100a00 */
[----:B------:R-:W2:Y:S02]  /*3f8c0*/  LDL.LU.64 R16, [R1+0xc20] ;  /* 0x000c200001107983 */ /* 0x000ea40000300a00 */
[----:B------:R-:W4:Y:S02]  /*3f8d0*/  LDL.LU.64 R18, [R1+0xc28] ;  /* 0x000c280001127983 */ /* 0x000f240000300a00 */
[----:B----4-:R-:W-:Y:S01]  /*3f8e0*/  STL.64 [R1+0x6b10], R18 ;  /* 0x006b101201007387 */ /* 0x010fe20000100a00 */
[----:B--2---:R0:W-:Y:S03]  /*3f8f0*/  STL.64 [R1+0x6b08], R16 ;  /* 0x006b081001007387 */ /* 0x0041e60000100a00 */
[----:B0-----:R-:W2:Y:S01]  /*3f900*/  LDL.LU.64 R16, [R1+0x410] ;  /* 0x0004100001107983 */ /* 0x001ea20000300a00 */
[----:B------:R-:W4:Y:S02]  /*3f910*/  LDL.LU.64 R18, [R1+0x418] ;  /* 0x0004180001127983 */ /* 0x000f240000300a00 */
[----:B------:R-:W-:-:S02]  /*3f920*/  IMAD.MOV.U32 R12, RZ, RZ, R3 ;  /* 0x000000ffff0c7224 */ /* 0x000fc400078e0003 */
[----:B------:R-:W-:Y:S01]  /*3f930*/  IMAD.MOV.U32 R13, RZ, RZ, R0 ;  /* 0x000000ffff0d7224 */ /* 0x000fe200078e0000 */
[----:B---3--:R-:W-:Y:S01]  /*3f940*/  HMMA.16816.F32.BF16 R4, R20, R24, R4 ;  /* 0x000000181404723c */ /* 0x008fe20000041804 */
[----:B----4-:R-:W-:Y:S01]  /*3f950*/  STL.64 [R1+0x6b28], R18 ;  /* 0x006b281201007387 */ /* 0x010fe20000100a00 */
[----:B--2---:R0:W-:Y:S03]  /*3f960*/  STL.64 [R1+0x6b20], R16 ;  /* 0x006b201001007387 */ /* 0x0041e60000100a00 */
[----:B0-----:R-:W2:Y:S01]  /*3f970*/  LDL.LU.64 R16, [R1+0x420] ;  /* 0x0004200001107983 */ /* 0x001ea20000300a00 */
[----:B------:R-:W2:Y:S02]  /*3f980*/  LDL.LU.64 R18, [R1+0x428] ;  /* 0x0004280001127983 */ /* 0x000ea40000300a00 */
[----:B------:R0:W-:Y:S02]  /*3f990*/  STL.64 [R1+0x6ae8], R12 ;  /* 0x006ae80c01007387 */ /* 0x0001e40000100a00 */
[----:B0-----:R-:W3:Y:S01]  /*3f9a0*/  LDL.64 R12, [R1+0x20] ;  /* 0x00002000010c7983 */ /* 0x001ee20000100a00 */
[----:B------:R-:W-:Y:S02]  /*3f9b0*/  STL.64 [R1+0x6ab0], R10 ;  /* 0x006ab00a01007387 */ /* 0x000fe40000100a00 */
[----:B------:R0:W-:Y:S02]  /*3f9c0*/  STL.64 [R1+0x6aa8], R8 ;  /* 0x006aa80801007387 */ /* 0x0001e40000100a00 */
[----:B0-----:R-:W4:Y:S01]  /*3f9d0*/  LDL.LU.64 R8, [R1+0xbf0] ;  /* 0x000bf00001087983 */ /* 0x001f220000300a00 */
[----:B------:R-:W2:Y:S03]  /*3f9e0*/  LDL.LU.64 R10, [R1+0xbf8] ;  /* 0x000bf800010a7983 */ /* 0x000ea60000300a00 */
[----:B--2---:R-:W-:Y:S01]  /*3f9f0*/  STL.64 [R1+0x6ae0], R10 ;  /* 0x006ae00a01007387 */ /* 0x004fe20000100a00 */
[----:B----4-:R0:W-:Y:S03]  /*3fa00*/  STL.64 [R1+0x6ad8], R8 ;  /* 0x006ad80801007387 */ /* 0x0101e60000100a00 */
[----:B0-----:R-:W2:Y:S01]  /*3fa10*/  LDL.LU.64 R8, [R1+0xc10] ;  /* 0x000c100001087983 */ /* 0x001ea20000300a00 */
[----:B------:R-:W2:Y:S02]  /*3fa20*/  LDL.LU.64 R10, [R1+0xc18] ;  /* 0x000c1800010a7983 */ /* 0x000ea40000300a00 */
[----:B------:R0:W-:Y:S02]  /*3fa30*/  STL.64 [R1+0x520], R4 ;  /* 0x0005200401007387 */ /* 0x0001e40000100a00 */
[----:B------:R1:W-:Y:S02]  /*3fa40*/  STL.64 [R1+0x528], R6 ;  /* 0x0005280601007387 */ /* 0x0003e40000100a00 */
[----:B0-----:R-:W-:Y:S01]  /*3fa50*/  IMAD.MOV.U32 R4, RZ, RZ, R24 ;  /* 0x000000ffff047224 */ /* 0x001fe200078e0018 */
[----:B-1----:R-:W4:Y:S01]  /*3fa60*/  LDL.LU.64 R6, [R1+0x6b38] ;  /* 0x006b380001067983 */ /* 0x002f220000300a00 */
[----:B------:R-:W-:-:S02]  /*3fa70*/  IMAD.MOV.U32 R5, RZ, RZ, R25 ;  /* 0x000000ffff057224 */ /* 0x000fc400078e0019 */
[----:B------:R-:W2:Y:S02]  /*3fa80*/  LDL.LU.64 R24, [R1+0x6b30] ;  /* 0x006b300001187983 */ /* 0x000ea40000300a00 */
[C---:B--2---:R-:W-:Y:S01]  /*3fa90*/  HMMA.16816.F32.BF16 R24, R20.reuse, R24, R16 ;  /* 0x000000181418723c */ /* 0x044fe20000041810 */
[----:B------:R-:W2:Y:S01]  /*3faa0*/  LDL.LU.64 R18, [R1+0x6b28] ;  /* 0x006b280001127983 */ /* 0x000ea20000300a00 */
[----:B------:R-:W2:Y:S11]  /*3fab0*/  LDL.LU.64 R16, [R1+0x6b20] ;  /* 0x006b200001107983 */ /* 0x000eb60000300a00 */
[----:B------:R-:W-:Y:S10]  /*3fac0*/  @!UPT UIADD3 URZ, URZ, URZ, URZ ;  /* 0x0000003f3f3ff290 */ /* 0x000ff4000fffe03f */
[----:B------:R0:W-:Y:S01]  /*3fad0*/  STL.64 [R1+0x510], R24 ;  /* 0x0005101801007387 */ /* 0x0001e20000100a00 */
[----:B------:R1:W-:Y:S03]  /*3fae0*/  STL.64 [R1+0x518], R26 ;  /* 0x0005181a01007387 */ /* 0x0003e60000100a00 */
[----:B0-----:R-:W2:Y:S02]  /*3faf0*/  LDL.LU.64 R24, [R1+0x6b18] ;  /* 0x006b180001187983 */ /* 0x001ea40000300a00 */
[----:B--2---:R-:W-:Y:S02]  /*3fb00*/  HMMA.16816.F32.BF16 R20, R20, R24, R16 ;  /* 0x000000181414723c */ /* 0x004fe40000041810 */
[----:B------:R-:W3:Y:S01]  /*3fb10*/  LDL.LU.64 R18, [R1+0x6b10] ;  /* 0x006b100001127983 */ /* 0x000ee20000300a00 */
[----:B------:R-:W3:Y:S02]  /*3fb20*/  LDL.LU.64 R16, [R1+0x6b08] ;  /* 0x006b080001107983 */ /* 0x000ee40000300a00 */
[----:B------:R-:W-:-:S02]  /*3fb30*/  IMAD.MOV.U32 R3, RZ, RZ, R24 ;  /* 0x000000ffff037224 */ /* 0x000fc400078e0018 */
[----:B------:R-:W-:Y:S11]  /*3fb40*/  IMAD.MOV.U32 R0, RZ, RZ, R25 ;  /* 0x000000ffff007224 */ /* 0x000ff600078e0019 */
[----:B------:R-:W-:Y:S05]  /*3fb50*/  @!UPT UIADD3 URZ, URZ, URZ, URZ ;  /* 0x0000003f3f3ff290 */ /* 0x000fea000fffe03f */
[----:B------:R0:W-:Y:S01]  /*3fb60*/  STL.64 [R1+0x320], R20 ;  /* 0x0003201401007387 */ /* 0x0001e20000100a00 */
[----:B------:R-:W-:Y:S02]  /*3fb70*/  STL.64 [R1+0x328], R22 ;  /* 0x0003281601007387 */ /* 0x000fe40000100a00 */
[----:B-1----:R-:W3:Y:S02]  /*3fb80*/  LDL.LU.64 R26, [R1+0x6b00] ;  /* 0x006b0000011a7983 */ /* 0x002ee40000300a00 */
[----:B------:R-:W3:Y:S01]  /*3fb90*/  LDL.LU.64 R24, [R1+0x6af8] ;  /* 0x006af80001187983 */ /* 0x000ee20000300a00 */
[----:B0-----:R-:W2:Y:S04]  /*3fba0*/  LDL R20, [R1] ;  /* 0x0000000001147983 */ /* 0x001ea80000100800 */
[----:B------:R-:W2:Y:S01]  /*3fbb0*/  LDL R21, [R1+0x4] ;  /* 0x0000040001157983 */ /* 0x000ea20000100800 */
[C---:B---3--:R-:W-:Y:S11]  /*3fbc0*/  HMMA.16816.F32.BF16 R16, R24.reuse, R12, R16 ;  /* 0x0000000c1810723c */ /* 0x048ff60000041810 */
[----:B------:R-:W-:Y:S11]  /*3fbd0*/  @!UPT UIADD3 URZ, URZ, URZ, URZ ;  /* 0x0000003f3f3ff290 */ /* 0x000ff6000fffe03f */
[----:B------:R-:W-:Y:S01]  /*3fbe0*/  @!UPT UIADD3 URZ, URZ, URZ, URZ ;  /* 0x0000003f3f3ff290 */ /* 0x000fe2000fffe03f */
[----:B------:R0:W-:Y:S01]  /*3fbf0*/  STL.64 [R1+0x220], R16 ;  /* 0x0002201001007387 */ /* 0x0001e20000100a00 */
[----:B------:R1:W-:Y:S02]  /*3fc00*/  STL.64 [R1+0x228], R18 ;  /* 0x0002281201007387 */ /* 0x0003e40000100a00 */
[----:B0-----:R-:W-:Y:S01]  /*3fc10*/  IMAD.MOV.U32 R17, RZ, RZ, R12 ;  /* 0x000000ffff117224 */ /* 0x001fe200078e000c */
[----:B-1----:R-:W3:Y:S01]  /*3fc20*/  LDL.LU.64 R18, [R1+0x6af0] ;  /* 0x006af00001127983 */ /* 0x002ee20000300a00 */
[----:B------:R-:W-:Y:S02]  /*3fc30*/  IMAD.MOV.U32 R16, RZ, RZ, R13 ;  /* 0x000000ffff107224 */ /* 0x000fe400078e000d */
[----:B------:R-:W2:Y:S02]  /*3fc40*/  LDL.LU.64 R12, [R1+0x6ae8] ;  /* 0x006ae800010c7983 */ /* 0x000ea40000300a00 */
[C---:B--2---:R-:W-:Y:S01]  /*3fc50*/  HMMA.16816.F32.BF16 R12, R24.reuse, R12, R8 ;  /* 0x0000000c180c723c */ /* 0x044fe20000041808 */
[----:B------:R-:W2:Y:S01]  /*3fc60*/  LDL.LU.64 R10, [R1+0x6ae0] ;  /* 0x006ae000010a7983 */ /* 0x000ea20000300a00 */
[----:B------:R-:W2:Y:S11]  /*3fc70*/  LDL.LU.64 R8, [R1+0x6ad8] ;  /* 0x006ad80001087983 */ /* 0x000eb60000300a00 */
[----:B------:R-:W-:Y:S10]  /*3fc80*/  @!UPT UIADD3 URZ, URZ, URZ, URZ ;  /* 0x0000003f3f3ff290 */ /* 0x000ff4000fffe03f */
[----:B------:R-:W-:Y:S01]  /*3fc90*/  STL.64 [R1+0x210], R12 ;  /* 0x0002100c01007387 */ /* 0x000fe20000100a00 */
[----:B------:R0:W-:Y:S03]  /*3fca0*/  STL.64 [R1+0x218], R14 ;  /* 0x0002180e01007387 */ /* 0x0001e60000100a00 */
[----:B0-----:R-:W2:Y:S01]  /*3fcb0*/  LDL.LU.64 R14, [R1+0x6ad0] ;  /* 0x006ad000010e7983 */ /* 0x001ea20000300a00 */
[----:B------:R-:W2:Y:S02]  /*3fcc0*/  LDL.LU.64 R12, [R1+0x6ac8] ;  /* 0x006ac800010c7983 */ /* 0x000ea40000300a00 */
[C---:B--2---:R-:W-:Y:S01]  /*3fcd0*/  HMMA.16816.F32.BF16 R20, R24.reuse, R20, R12 ;  /* 0x000000141814723c */ /* 0x044fe2000004180c */
[----:B------:R-:W2:Y:S01]  /*3fce0*/  LDL.LU.64 R14, [R1+0x6ac0] ;  /* 0x006ac000010e7983 */ /* 0x000ea20000300a00 */
[----:B------:R-:W2:Y:S11]  /*3fcf0*/  LDL.LU.64 R12, [R1+0x6ab8] ;  /* 0x006ab800010c7983 */ /* 0x000eb60000300a00 */
[----:B------:R-:W-:Y:S10]  /*3fd00*/  @!UPT UIADD3 URZ, URZ, URZ, URZ ;  /* 0x0000003f3f3ff290 */ /* 0x000ff4000fffe03f */
[----:B------:R0:W-:Y:S01]  /*3fd10*/  STL.64 [R1+0x200], R20 ;  /* 0x0002001401007387 */ /* 0x0001e20000100a00 */
[----:B------:R1:W-:Y:S03]  /*3fd20*/  STL.64 [R1+0x208], R22 ;  /* 0x0002081601007387 */ /* 0x0003e60000100a00 */
[----:B0-----:R-:W3:Y:S01]  /*3fd30*/  LDL.LU.64 R20, [R1+0x750] ;  /* 0x0007500001147983 */ /* 0x001ee20000300a00 */
[----:B-1----:R-:W3:Y:S01]  /*3fd40*/  LDL.LU.64 R22, [R1+0x758] ;  /* 0x0007580001167983 */ /* 0x002ee20000300a00 */
[C---:B--2---:R-:W-:Y:S11]  /*3fd50*/  HMMA.16816.F32.BF16 R8, R24.reuse, R12, R8 ;  /* 0x0000000c1808723c */ /* 0x044ff60000041808 */
[----:B------:R-:W-:Y:S11]  /*3fd60*/  @!UPT UIADD3 URZ, URZ, URZ, URZ ;  /* 0x0000003f3f3ff290 */ /* 0x000ff6000fffe03f */
[----:B------:R-:W-:Y:S01]  /*3fd70*/  @!UPT UIADD3 URZ, URZ, URZ, URZ ;  /* 0x0000003f3f3ff290 */ /* 0x000fe2000fffe03f */
[----:B------:R-:W-:Y:S01]  /*3fd80*/  STL.64 [R1+0x1f0], R8 ;  /* 0x0001f00801007387 */ /* 0x000fe20000100a00 */
[----:B------:R0:W-:Y:S03]  /*3fd90*/  STL.64 [R1+0x1f8], R10 ;  /* 0x0001f80a01007387 */ /* 0x0001e60000100a00 */
[----:B0-----:R-:W2:Y:S01]  /*3fda0*/  LDL.LU.64 R10, [R1+0x6ab0] ;  /* 0x006ab000010a7983 */ /* 0x001ea20000300a00 */
[----:B------:R-:W2:Y:S02]  /*3fdb0*/  LDL.LU.64 R8, [R1+0x6aa8] ;  /* 0x006aa80001087983 */ /* 0x000ea40000300a00 */
[----:B------:R-:W-:Y:S02]  /*3fdc0*/  STL.64 [R1+0x69b0], R14 ;  /* 0x0069b00e01007387 */ /* 0x000fe40000100a00 */
[----:B------:R0:W-:Y:S02]  /*3fdd0*/  STL.64 [R1+0x69a8], R12 ;  /* 0x0069a80c01007387 */ /* 0x0001e40000100a00 */
[----:B0-----:R-:W3:Y:S01]  /*3fde0*/  LDL.LU.64 R12, [R1+0xa20] ;  /* 0x000a2000010c7983 */ /* 0x001ee20000300a00 */
[----:B------:R-:W3:Y:S03]  /*3fdf0*/  LDL.LU.64 R14, [R1+0xa28] ;  /* 0x000a2800010e7983 */ /* 0x000ee60000300a00 */
[----:B--2---:R0:W-:Y:S01]  /*3fe00*/  STL.64 [R1+0x69a0], R8 ;  /* 0x0069a00801007387 */ /* 0x0041e20000100a00 */
[----:B---3--:R-:W-:Y:S03]  /*3fe10*/  HMMA.16816.F32.BF16 R12, R24, R8, R12 ;  /* 0x00000008180c723c */ /* 0x008fe6000004180c */
[----:B0-----:R-:W2:Y:S11]  /*3fe20*/  LDL.64 R8, [R1+0x50] ;  /* 0x0000500001087983 */ /* 0x001eb60000100a00 */
[----:B------:R-:W-:Y:S09]  /*3fe30*/  @!UPT UIADD3 URZ, URZ, URZ, URZ ;  /* 0x0000003f3f3ff290 */ /* 0x000ff2000fffe03f */
[----:B------:R-:W-:Y:S01]  /*3fe40*/  STL.64 [R1+0x1e0], R12 ;  /* 0x0001e00c01007387 */ /* 0x000fe20000100a00 */
[----:B------:R-:W-:Y:S03]  /*3fe50*/  STL.64 [R1+0x1e8], R14 ;  /* 0x0001e80e01007387 */ /* 0x000fe60000100a00 */
[----:B--2---:R0:W-:Y:S02]  /*3fe60*/  STL.64 [R1+0x69e8], R8 ;  /* 0x0069e80801007387 */ /* 0x0041e40000100a00 */
[----:B0-----:R-:W-:Y:S02]  /*3fe70*/  IMAD.MOV.U32 R8, RZ, RZ, R4 ;  /* 0x000000ffff087224 */ /* 0x001fe400078e0004 */
[----:B------:R-:W-:Y:S01]  /*3fe80*/  IMAD.MOV.U32 R9, RZ, RZ, R5 ;  /* 0x000000ffff097224 */ /* 0x000fe200078e0005 */
[----:B------:R-:W2:Y:S01]  /*3fe90*/  LDL.LU R4, [R1+0x6aa4] ;  /* 0x006aa40001047983 */ /* 0x000ea20000300800 */
[----:B------:R-:W2:Y:S03]  /*3fea0*/  LDL.LU R5, [R1+0x6aa0] ;  /* 0x006aa00001057983 */ /* 0x000ea60000300800 */
[----:B------:R0:W-:Y:S02]  /*3feb0*/  STL.64 [R1+0x69f8], R8 ;  /* 0x0069f80801007387 */ /* 0x0001e40000100a00 */
[----:B0-----:R-:W-:-:S02]  /*3fec0*/  IMAD.MOV.U32 R8, RZ, RZ, R11 ;  /* 0x000000ffff087224 */ /* 0x001fc400078e000b */
[----:B----4-:R-:W-:Y:S01]  /*3fed0*/  IMAD.MOV.U32 R9, RZ, RZ, R6 ;  /* 0x000000ffff097224 */ /* 0x010fe200078e0006 */
[----:B------:R-:W3:Y:S01]  /*3fee0*/  LDL.LU R11, [R1+0x6a9c] ;  /* 0x006a9c00010b7983 */ /* 0x000ee20000300800 */
[----:B------:R-:W4:Y:S03]  /*3fef0*/  LDL.LU R6, [R1+0x6a98] ;  /* 0x006a980001067983 */ /* 0x000f260000300800 */
[----:B------:R0:W-:Y:S02]  /*3ff00*/  STL.64 [R1+0x6a10], R8 ;  /* 0x006a100801007387 */ /* 0x0001e40000100a00 */
[----:B0-----:R-:W-:Y:S02]  /*3ff10*/  IMAD.MOV.U32 R8, RZ, RZ, R7 ;  /* 0x000000ffff087224 */ /* 0x001fe400078e0007 */
[----:B------:R-:W-:Y:S01]  /*3ff20*/  IMAD.MOV.U32 R9, RZ, RZ, R2 ;  /* 0x000000ffff097224 */ /* 0x000fe200078e0002 */
[----:B------:R-:W3:Y:S01]  /*3ff30*/  LDL.LU R7, [R1+0x6a94] ;  /* 0x006a940001077983 */ /* 0x000ee20000300800 */
[----:B------:R-:W3:Y:S03]  /*3ff40*/  LDL.LU R2, [R1+0x6a90] ;  /* 0x006a900001027983 */ /* 0x000ee60000300800 */
[----:B------:R0:W-:Y:S02]  /*3ff50*/  STL.64 [R1+0x6a28], R8 ;  /* 0x006a280801007387 */ /* 0x0001e40000100a00 */
[----:B0-----:R-:W-:-:S02]  /*3ff60*/  IMAD.MOV.U32 R8, RZ, RZ, R29 ;  /* 0x000000ffff087224 */ /* 0x001fc400078e001d */
[----:B------:R-:W-:Y:S01]  /*3ff70*/  IMAD.MOV.U32 R9, RZ, RZ, R28 ;  /* 0x000000ffff097224 */ /* 0x000fe200078e001c */
[----:B--2---:R-:W-:Y:S11]  /*3ff80*/  HMMA.16816.F32.BF16 R12, R24, R4, R20 ;  /* 0x00000004180c723c */ /* 0x004ff60000041814 */
[----:B------:R-:W-:Y:S11]  /*3ff90*/  @!UPT UIADD3 URZ, URZ, URZ, URZ ;  /* 0x0000003f3f3ff290 */ /* 0x000ff6000fffe03f */
[----:B------:R-:W-:Y:S01]  /*3ffa0*/  @!UPT UIADD3 URZ, URZ, URZ, URZ ;  /* 0x0000003f3f3ff290 */ /* 0x000fe2000fffe03f */
[----:B------:R-:W-:Y:S01]  /*3ffb0*/  STL.64 [R1+0x1d0], R12 ;  /* 0x0001d00c01007387 */ /* 0x000fe20000100a00 */
[----:B------:R-:W-:Y:S02]  /*3ffc0*/  STL.64 [R1+0x1d8], R14 ;  /* 0x0001d80e01007387 */ /* 0x000fe40000100a00 */
[----:B------:R0:W-:Y:S01]  /*3ffd0*/  STL.64 [R1+0x6a40], R8 ;  /* 0x006a400801007387 */ /* 0x0001e20000100a00 */
[----:B---3--:R-:W1:Y:S01]  /*3ffe0*/  LDSM.16.MT88.4 R20, [R2+0x80] ;  /* 0x000080000214783b */ /* 0x008e620000004200 */
[----:B0-----:R-:W-:Y:S02]  /*3fff0*/  IMAD.MOV.U32 R8, RZ, RZ, R19 ;  /* 0x000000ffff087224 */ /* 0x001fe400078e0013 */
[----:B------:R-:W-:-:S05]  /*40000*/  IMAD.MOV.U32 R9, RZ, RZ, R18 ;  /* 0x000000ffff097224 */ /* 0x000fca00078e0012 */
[----:B------:R-:W-:Y:S01]  /*40010*/  STL.64 [R1+0x6a58], R8 ;  /* 0x006a580801007387 */ /* 0x000fe20000100a00 */
[----:B------:R-:W2:Y:S03]  /*40020*/  LDL.64 R12, [R1] ;  /* 0x00000000010c7983 */ /* 0x000ea60000100a00 */
[----:B--2---:R0:W-:Y:S04]  /*40030*/  STL.64 [R1+0x69b8], R12 ;  /* 0x0069b80c01007387 */ /* 0x0041e80000100a00 */
[----:B0-----:R-:W2:Y:S04]  /*40040*/  LDL.64 R12, [R1+0x10] ;  /* 0x00001000010c7983 */ /* 0x001ea80000100a00 */
[----:B--2---:R0:W-:Y:S02]  /*40050*/  STL.64 [R1+0x69c0], R12 ;  /* 0x0069c00c01007387 */ /* 0x0041e40000100a00 */
[----:B0-----:R-:W-:-:S02]  /*40060*/  IMAD.MOV.U32 R12, RZ, RZ, R17 ;  /* 0x000000ffff0c7224 */ /* 0x001fc400078e0011 */
[----:B------:R-:W-:Y:S02]  /*40070*/  IMAD.MOV.U32 R13, RZ, RZ, R16 ;  /* 0x000000ffff0d7224 */ /* 0x000fe400078e0010 */
[----:B------:R-:W-:Y:S02]  /*40080*/  IMAD.MOV.U32 R16, RZ, RZ, R11 ;  /* 0x000000ffff107224 */ /* 0x000fe400078e000b */
[----:B------:R-:W-:-:S05]  /*40090*/  IMAD.MOV.U32 R17, RZ, RZ, R10 ;  /* 0x000000ffff117224 */ /* 0x000fca00078e000a */
[----:B------:R-:W-:Y:S01]  /*400a0*/  STL.64 [R1+0x6a78], R16 ;  /* 0x006a781001007387 */ /* 0x000fe20000100a00 */
[----:B------:R-:W2:Y:S02]  /*400b0*/  LDL.LU.64 R8, [R1+0x2c0] ;  /* 0x0002c00001087983 */ /* 0x000ea40000300a00 */
[----:B------:R-:W3:Y:S02]  /*400c0*/  LDL.LU.64 R10, [R1+0x2c8] ;  /* 0x0002c800010a7983 */ /* 0x000ee40000300a00 */
[----:B---3--:R-:W-:Y:S01]  /*400d0*/  STL.64 [R1+0x6a70], R10 ;  /* 0x006a700a01007387 */ /* 0x008fe20000100a00 */
[----:B--2---:R0:W-:Y:S03]  /*400e0*/  STL.64 [R1+0x6a68], R8 ;  /* 0x006a680801007387 */ /* 0x0041e60000100a00 */
[----:B0-----:R-:W2:Y:S01]  /*400f0*/  LDL.LU.64 R8, [R1+0x760] ;  /* 0x0007600001087983 */ /* 0x001ea20000300a00 */
[----:B------:R-:W3:Y:S03]  /*40100*/  LDL.LU.64 R10, [R1+0x768] ;  /* 0x00076800010a7983 */ /* 0x000ee60000300a00 */
[----:B---3--:R-:W-:Y:S01]  /*40110*/  STL.64 [R1+0x6a88], R10 ;  /* 0x006a880a01007387 */ /* 0x008fe20000100a00 */
[----:B--2---:R0:W-:Y:S03]  /*40120*/  STL.64 [R1+0x6a80], R8 ;  /* 0x006a800801007387 */ /* 0x0041e60000100a00 */
[----:B0-----:R-:W2:Y:S01]  /*40130*/  LDL.LU.64 R8, [R1+0x770] ;  /* 0x0007700001087983 */ /* 0x001ea20000300a00 */
[----:B------:R-:W2:Y:S02]  /*40140*/  LDL.LU.64 R10, [R1+0x778] ;  /* 0x00077800010a7983 */ /* 0x000ea40000300a00 */
[----:B------:R0:W-:Y:S02]  /*40150*/  STL.64 [R1+0x69f0], R12 ;  /* 0x0069f00c01007387 */ /* 0x0001e40000100a00 */
[----:B0-----:R-:W3:Y:S01]  /*40160*/  LDL.LU.64 R12, [R1+0x270] ;  /* 0x00027000010c7983 */ /* 0x001ee20000300a00 */
[----:B------:R-:W2:Y:S03]  /*40170*/  LDL.LU.64 R14, [R1+0x278] ;  /* 0x00027800010e7983 */ /* 0x000ea60000300a00 */
[----:B--2---:R-:W-:Y:S01]  /*40180*/  STL.64 [R1+0x6a08], R14 ;  /* 0x006a080e01007387 */ /* 0x004fe20000100a00 */
[----:B---3--:R0:W-:Y:S03]  /*40190*/  STL.64 [R1+0x6a00], R12 ;  /* 0x006a000c01007387 */ /* 0x0081e60000100a00 */
[----:B0-----:R-:W2:Y:S01]  /*401a0*/  LDL.LU.64 R12, [R1+0x280] ;  /* 0x00028000010c7983 */ /* 0x001ea20000300a00 */
[----:B------:R-:W3:Y:S03]  /*401b0*/  LDL.LU.64 R14, [R1+0x288] ;  /* 0x00028800010e7983 */ /* 0x000ee60000300a00 */
[----:B---3--:R-:W-:Y:S01]  /*401c0*/  STL.64 [R1+0x6a20], R14 ;  /* 0x006a200e01007387 */ /* 0x008fe20000100a00 */
[----:B--2---:R0:W-:Y:S03]  /*401d0*/  STL.64 [R1+0x6a18], R12 ;  /* 0x006a180c01007387 */ /* 0x0041e60000100a00 */
[----:B0-----:R-:W2:Y:S01]  /*401e0*/  LDL.LU.64 R12, [R1+0x290] ;  /* 0x00029000010c7983 */ /* 0x001ea20000300a00 */
[----:B------:R-:W3:Y:S02]  /*401f0*/  LDL.LU.64 R14, [R1+0x298] ;  /* 0x00029800010e7983 */ /* 0x000ee40000300a00 */
[----:B------:R-:W-:-:S02]  /*40200*/  IMAD.MOV.U32 R16, RZ, RZ, R7 ;  /* 0x000000ffff107224 */ /* 0x000fc400078e0007 */
[----:B----4-:R-:W-:-:S07]  /*40210*/  IMAD.MOV.U32 R17, RZ, RZ, R6 ;  /* 0x000000ffff117224 */ /* 0x010fce00078e0006 */
[C---:B------:R-:W-:Y:S01]  /*40220*/  HMMA.16816.F32.BF16 R16, R24.reuse, R16, R8 ;  /* 0x000000101810723c */ /* 0x040fe20000041808 */
        /* <DEDUP_REMOVED lines=10> */
[----:B------:R-:W3:Y:S02]  /*402d0*/  LDL.LU.64 R6, [R1+0x268] ;  /* 0x0002680001067983 */ /* 0x000ee40000300a00 */
[----:B-1----:R-:W-:Y:S02]  /*402e0*/  STL.64 [R1+0x6920], R22 ;  /* 0x0069201601007387 */ /* 0x002fe40000100a00 */
[----:B------:R-:W-:Y:S01]  /*402f0*/  STL.64 [R1+0x6918], R20 ;  /* 0x0069181401007387 */ /* 0x000fe20000100a00 */
[----:B------:R-:W4:Y:S01]  /*40300*/  LDL.LU.64 R10, [R1+0x6a88] ;  /* 0x006a8800010a7983 */ /* 0x000f220000300a00 */
[----:B------:R-:W4:Y:S02]  /*40310*/  LDL.LU.64 R8, [R1+0x6a80] ;  /* 0x006a800001087983 */ /* 0x000f240000300a00 */
[----:B------:R0:W-:Y:S02]  /*40320*/  STL.64 [R1+0x1c0], R16 ;  /* 0x0001c01001007387 */ /* 0x0001e40000100a00 */
[----:B------:R4:W-:Y:S01]  /*40330*/  STL.64 [R1+0x1c8], R18 ;  /* 0x0001c81201007387 */ /* 0x0009e20000100a00 */
[----:B0-----:R-:W4:Y:S02]  /*40340*/  LDL.LU.64 R16, [R1+0x6a78] ;  /* 0x006a780001107983 */ /* 0x001f240000300a00 */
[C---:B----4-:R-:W-:Y:S02]  /*40350*/  HMMA.16816.F32.BF16 R16, R24.reuse, R16, R8 ;  /* 0x000000101810723c */ /* 0x050fe40000041808 */
[----:B------:R-:W4:Y:S01]  /*40360*/  LDL.LU.64 R10, [R1+0x6a70] ;  /* 0x006a7000010a7983 */ /* 0x000f220000300a00 */
[----:B------:R-:W4:Y:S11]  /*40370*/  LDL.LU.64 R8, [R1+0x6a68] ;  /* 0x006a680001087983 */ /* 0x000f360000300a00 */
[----:B------:R-:W-:Y:S09]  /*40380*/  @!UPT UIADD3 URZ, URZ, URZ, URZ ;  /* 0x0000003f3f3ff290 */ /* 0x000ff2000fffe03f */
[----:B------:R0:W-:Y:S01]  /*40390*/  STL.64 [R1+0x1b0], R16 ;  /* 0x0001b01001007387 */ /* 0x0001e20000100a00 */
[----:B------:R4:W-:Y:S03]  /*403a0*/  STL.64 [R1+0x1b8], R18 ;  /* 0x0001b81201007387 */ /* 0x0009e60000100a00 */
[----:B0-----:R-:W4:Y:S02]  /*403b0*/  LDL.LU.64 R16, [R1+0x6a60] ;  /* 0x006a600001107983 */ /* 0x001f240000300a00 */
[C---:B----4-:R-:W-:Y:S02]  /*403c0*/  HMMA.16816.F32.BF16 R16, R24.reuse, R16, R8 ;  /* 0x000000101810723c */ /* 0x050fe40000041808 */
[----:B------:R-:W2:Y:S11]  /*403d0*/  LDL.LU.64 R8, [R1+0x6a58] ;  /* 0x006a580001087983 */ /* 0x000eb60000300a00 */
[----:B------:R-:W-:Y:S10]  /*403e0*/  @!UPT UIADD3 URZ, URZ, URZ, URZ ;  /* 0x0000003f3f3ff290 */ /* 0x000ff4000fffe03f */
[----:B------:R0:W-:Y:S01]  /*403f0*/  STL.64 [R1+0x1a0], R16 ;  /* 0x0001a01001007387 */ /* 0x0001e20000100a00 */
[----:B------:R1:W-:Y:S03]  /*40400*/  STL.64 [R1+0x1a8], R18 ;  /* 0x0001a81201007387 */ /* 0x0003e60000100a00 */
[----:B0-----:R-:W4:Y:S01]  /*40410*/  LDL.LU.64 R16, [R1+0x230] ;  /* 0x0002300001107983 */ /* 0x001f220000300a00 */
[----:B-1----:R-:W4:Y:S01]  /*40420*/  LDL.LU.64 R18, [R1+0x238] ;  /* 0x0002380001127983 */ /* 0x002f220000300a00 */
[C---:B--2---:R-:W-:Y:S02]  /*40430*/  HMMA.16816.F32.BF16 R8, R24.reuse, R8, R12 ;  /* 0x000000081808723c */ /* 0x044fe4000004180c */
[----:B------:R-:W2:Y:S01]  /*40440*/  LDL.LU.64 R14, [R1+0x6a50] ;  /* 0x006a5000010e7983 */ /* 0x000ea20000300a00 */
[----:B------:R-:W2:Y:S11]  /*40450*/  LDL.LU.64 R12, [R1+0x6a48] ;  /* 0x006a4800010c7983 */ /* 0x000eb60000300a00 */
[----:B------:R-:W-:Y:S09]  /*40460*/  @!UPT UIADD3 URZ, URZ, URZ, URZ ;  /* 0x0000003f3f3ff290 */ /* 0x000ff2000fffe03f */
[----:B------:R0:W-:Y:S01]  /*40470*/  STL.64 [R1+0x190], R8 ;  /* 0x0001900801007387 */ /* 0x0001e20000100a00 */
[----:B------:R2:W-:Y:S03]  /*40480*/  STL.64 [R1+0x198], R10 ;  /* 0x0001980a01007387 */ /* 0x0005e60000100a00 */
[----:B0-----:R-:W2:Y:S02]  /*40490*/  LDL.LU.64 R8, [R1+0x6a40] ;  /* 0x006a400001087983 */ /* 0x001ea40000300a00 */
        /* <DEDUP_REMOVED lines=22> */
[----:B------:R-:W2:Y:S11]  /*40600*/  LDL.LU.64 R12, [R1+0x69f0] ;  /* 0x0069f000010c7983 */ /* 0x000eb60000300a00 */
[----:B------:R-:W-:Y:S10]  /*40610*/  @!UPT UIADD3 URZ, URZ, URZ, URZ ;  /* 0x0000003f3f3ff290 */ /* 0x000ff4000fffe03f */
[----:B------:R0:W-:Y:S01]  /*40620*/  STL.64 [R1+0x150], R8 ;  /* 0x0001500801007387 */ /* 0x0001e20000100a00 */
[----:B------:R1:W-:Y:S03]  /*40630*/  STL.64 [R1+0x158], R10 ;  /* 0x0001580a01007387 */ /* 0x0003e60000100a00 */
[----:B0-----:R-:W3:Y:S01]  /*40640*/  LDL.LU.64 R8, [R1+0x69e8] ;  /* 0x0069e80001087983 */ /* 0x001ee20000300a00 */
[----:B------:R-:W-:Y:S02]  /*40650*/  IMAD.MOV.U32 R20, RZ, RZ, R3 ;  /* 0x000000ffff147224 */ /* 0x000fe400078e0003 */
[----:B------:R-:W-:Y:S01]  /*40660*/  IMAD.MOV.U32 R21, RZ, RZ, R0 ;  /* 0x000000ffff157224 */ /* 0x000fe200078e0000 */
[C---:B---3--:R-:W-:Y:S01]  /*40670*/  HMMA.16816.F32.BF16 R4, R24.reuse, R8, R4 ;  /* 0x000000081804723c */ /* 0x048fe20000041804 */
[----:B------:R-:W-:Y:S02]  /*40680*/  IMAD.MOV.U32 R3, RZ, RZ, R8 ;  /* 0x000000ffff037224 */ /* 0x000fe400078e0008 */
[----:B------:R-:W-:Y:S11]  /*40690*/  IMAD.MOV.U32 R0, RZ, RZ, R9 ;  /* 0x000000ffff007224 */ /* 0x000ff600078e0009 */
[----:B------:R-:W-:Y:S09]  /*406a0*/  @!UPT UIADD3 URZ, URZ, URZ, URZ ;  /* 0x0000003f3f3ff290 */ /* 0x000ff2000fffe03f */
[----:B------:R-:W-:Y:S01]  /*406b0*/  STL.64 [R1+0x500], R4 ;  /* 0x0005000401007387 */ /* 0x000fe20000100a00 */
[----:B------:R-:W-:Y:S02]  /*406c0*/  STL.64 [R1+0x508], R6 ;  /* 0x0005080601007387 */ /* 0x000fe40000100a00 */
[----:B------:R-:W3:Y:S02]  /*406d0*/  LDL.LU.64 R8, [R1+0xd50] ;  /* 0x000d500001087983 */ /* 0x000ee40000300a00 */
[----:B-1----:R-:W2:Y:S01]  /*406e0*/  LDL.LU.64 R10, [R1+0xd58] ;  /* 0x000d5800010a7983 */ /* 0x002ea20000300a00 */
[----:B----4-:R-:W-:Y:S01]  /*406f0*/  HMMA.16816.F32.BF16 R24, R24, R20, R16 ;  /* 0x000000141818723c */ /* 0x010fe20000041810 */
[----:B--2---:R-:W-:Y:S01]  /*40700*/  STL.64 [R1+0x69d0], R10 ;  /* 0x0069d00a01007387 */ /* 0x004fe20000100a00 */
[----:B---3--:R0:W-:Y:S03]  /*40710*/  STL.64 [R1+0x69c8], R8 ;  /* 0x0069c80801007387 */ /* 0x0081e60000100a00 */
[----:B0-----:R-:W2:Y:S01]  /*40720*/  LDL.LU.64 R8, [R1+0xd80] ;  /* 0x000d800001087983 */ /* 0x001ea20000300a00 */
[----:B------:R-:W2:Y:S02]  /*40730*/  LDL.LU.64 R10, [R1+0xd88] ;  /* 0x000d8800010a7983 */ /* 0x000ea40000300a00 */
[----:B------:R-:W3:Y:S02]  /*40740*/  LDL.LU.64 R4, [R1+0xb80] ;  /* 0x000b800001047983 */ /* 0x000ee40000300a00 */
[----:B------:R-:W3:Y:S01]  /*40750*/  LDL.LU.64 R6, [R1+0xb88] ;  /* 0x000b880001067983 */ /* 0x000ee20000300a00 */
[----:B------:R-:W2:Y:S01]  /*40760*/  LDL.LU.64 R18, [R1+0x69e0] ;  /* 0x0069e00001127983 */ /* 0x000ea20000300a00 */
[----:B------:R-:W2:Y:S11]  /*40770*/  LDL.LU.64 R16, [R1+0x69d8] ;  /* 0x0069d80001107983 */ /* 0x000eb60000300a00 */
[----:B------:R0:W-:Y:S02]  /*40780*/  STL.64 [R1+0x140], R24 ;  /* 0x0001401801007387 */ /* 0x0001e40000100a00 */
[----:B------:R1:W-:Y:S01]  /*40790*/  STL.64 [R1+0x148], R26 ;  /* 0x0001481a01007387 */ /* 0x0003e20000100a00 */
[----:B0-----:R-:W4:Y:S01]  /*407a0*/  LDL.LU.64 R24, [R1+0xb40] ;  /* 0x000b400001187983 */ /* 0x001f220000300a00 */
[----:B-1----:R-:W4:Y:S02]  /*407b0*/  LDL.LU.64 R26, [R1+0xb48] ;  /* 0x000b4800011a7983 */ /* 0x002f240000300a00 */
[----:B------:R0:W-:Y:S02]  /*407c0*/  STL.64 [R1+0x6938], R20 ;  /* 0x0069381401007387 */ /* 0x0001e40000100a00 */
[----:B0-----:R-:W3:Y:S01]  /*407d0*/  LDL.LU.64 R20, [R1+0xd70] ;  /* 0x000d700001147983 */ /* 0x001ee20000300a00 */
[----:B------:R-:W3:Y:S01]  /*407e0*/  LDL.LU.64 R22, [R1+0xd78] ;  /* 0x000d780001167983 */ /* 0x000ee20000300a00 */
[C---:B--2---:R-:W-:Y:S02]  /*407f0*/  HMMA.16816.F32.BF16 R12, R16.reuse, R12, R8 ;  /* 0x0000000c100c723c */ /* 0x044fe40000041808 */
[----:B------:R-:W2:Y:S01]  /*40800*/  LDL.LU.64 R10, [R1+0x69d0] ;  /* 0x0069d000010a7983 */ /* 0x000ea20000300a00 */
[----:B------:R-:W2:Y:S11]  /*40810*/  LDL.LU.64 R8, [R1+0x69c8] ;  /* 0x0069c80001087983 */ /* 0x000eb60000300a00 */
[----:B------:R-:W-:Y:S09]  /*40820*/  @!UPT UIADD3 URZ, URZ, URZ, URZ ;  /* 0x0000003f3f3ff290 */ /* 0x000ff2000fffe03f */
[----:B------:R0:W-:Y:S01]  /*40830*/  STL.64 [R1+0x480], R12 ;  /* 0x0004800c01007387 */ /* 0x0001e20000100a00 */
[----:B------:R-:W-:Y:S03]  /*40840*/  STL.64 [R1+0x488], R14 ;  /* 0x0004880e01007387 */ /* 0x000fe60000100a00 */
[----:B0-----:R-:W3:Y:S02]  /*40850*/  LDL.LU.64 R12, [R1+0x69c0] ;  /* 0x0069c000010c7983 */ /* 0x001ee40000300a00 */
[C---:B---3--:R-:W-:Y:S11]  /*40860*/  HMMA.16816.F32.BF16 R20, R16.reuse, R12, R20 ;  /* 0x0000000c1014723c */ /* 0x048ff60000041814 */
[----:B------:R-:W-:Y:S11]  /*40870*/  @!UPT UIADD3 URZ, URZ, URZ, URZ ;  /* 0x0000003f3f3ff290 */ /* 0x000ff6000fffe03f */
[----:B------:R-:W-:Y:S01]  /*40880*/  @!UPT UIADD3 URZ, URZ, URZ, URZ ;  /* 0x0000003f3f3ff290 */ /* 0x000fe2000fffe03f */
[----:B------:R0:W-:Y:S01]  /*40890*/  STL.64 [R1+0x470], R20 ;  /* 0x0004701401007387 */ /* 0x0001e20000100a00 */
[----:B------:R-:W-:Y:S02]  /*408a0*/  STL.64 [R1+0x478], R22 ;  /* 0x0004781601007387 */ /* 0x000fe40000100a00 */
[----:B0-----:R-:W-:Y:S02]  /*408b0*/  IMAD.MOV.U32 R21, RZ, RZ, R12 ;  /* 0x000000ffff157224 */ /* 0x001fe400078e000c */
[----:B------:R-:W-:Y:S02]  /*408c0*/  IMAD.MOV.U32 R20, RZ, RZ, R13 ;  /* 0x000000ffff147224 */ /* 0x000fe400078e000d */
[----:B------:R-:W3:Y:S03]  /*408d0*/  LDL.LU.64 R12, [R1+0x69b8] ;  /* 0x0069b800010c7983 */ /* 0x000ee60000300a00 */
[----:B------:R0:W-:Y:S02]  /*408e0*/  STL.64 [R1+0x6968], R20 ;  /* 0x0069681401007387 */ /* 0x0001e40000100a00 */
[----:B0-----:R-:W3:Y:S01]  /*408f0*/  LDL.LU.64 R20, [R1+0xd60] ;  /* 0x000d600001147983 */ /* 0x001ee20000300a00 */
[----:B------:R-:W3:Y:S02]  /*40900*/  LDL.LU.64 R22, [R1+0xd68] ;  /* 0x000d680001167983 */ /* 0x000ee40000300a00 */
[C---:B---3--:R-:W-:Y:S11]  /*40910*/  HMMA.16816.F32.BF16 R20, R16.reuse, R12, R20 ;  /* 0x0000000c1014723c */ /* 0x048ff60000041814 */
[----:B------:R-:W-:Y:S11]  /*40920*/  @!UPT UIADD3 URZ, URZ, URZ, URZ ;  /* 0x0000003f3f3ff290 */ /* 0x000ff6000fffe03f */
[----:B------:R-:W-:Y:S01]  /*40930*/  @!UPT UIADD3 URZ, URZ, URZ, URZ ;  /* 0x0000003f3f3ff290 */ /* 0x000fe2000fffe03f */
[----:B------:R0:W-:Y:S01]  /*40940*/  STL.64 [R1+0x460], R20 ;  /* 0x0004601401007387 */ /* 0x0001e20000100a00 */
[----:B------:R-:W-:Y:S02]  /*40950*/  STL.64 [R1+0x468], R22 ;  /* 0x0004681601007387 */ /* 0x000fe40000100a00 */
[----:B------:R-:W3:Y:S02]  /*40960*/  LDL.LU.64 R14, [R1+0x69b0] ;  /* 0x0069b000010e7983 */ /* 0x000ee40000300a00 */
[----:B0-----:R-:W-:Y:S02]  /*40970*/  IMAD.MOV.U32 R21, RZ, RZ, R12 ;  /* 0x000000ffff157224 */ /* 0x001fe400078e000c */
[----:B------:R-:W-:Y:S02]  /*40980*/  IMAD.MOV.U32 R20, RZ, RZ, R13 ;  /* 0x000000ffff147224 */ /* 0x000fe400078e000d */
[----:B------:R-:W2:Y:S02]  /*40990*/  LDL.LU.64 R12, [R1+0x69a8] ;  /* 0x0069a800010c7983 */ /* 0x000ea40000300a00 */
[C---:B--2---:R-:W-:Y:S11]  /*409a0*/  HMMA.16816.F32.BF16 R8, R16.reuse, R12, R8 ;  /* 0x0000000c1008723c */ /* 0x044ff60000041808 */
[----:B------:R-:W-:Y:S11]  /*409b0*/  @!UPT UIADD3 URZ, URZ, URZ, URZ ;  /* 0x0000003f3f3ff290 */ /* 0x000ff6000fffe03f */
[----:B------:R-:W-:Y:S01]  /*409c0*/  @!UPT UIADD3 URZ, URZ, URZ, URZ ;  /* 0x0000003f3f3ff290 */ /* 0x000fe2000fffe03f */
[----:B------:R0:W-:Y:S01]  /*409d0*/  STL.64 [R1+0x450], R8 ;  /* 0x0004500801007387 */ /* 0x0001e20000100a00 */
[----:B------:R-:W-:Y:S03]  /*409e0*/  STL.64 [R1+0x458], R10 ;  /* 0x0004580a01007387 */ /* 0x000fe60000100a00 */
[----:B0-----:R-:W2:Y:S01]  /*409f0*/  LDL.LU.64 R8, [R1+0x69a0] ;  /* 0x0069a00001087983 */ /* 0x001ea20000300a00 */
[----:B---3--:R-:W-:Y:S02]  /*40a00*/  STL.64 [R1+0x68d8], R14 ;  /* 0x0068d80e01007387 */ /* 0x008fe40000100a00 */
[----:B------:R0:W-:Y:S02]  /*40a10*/  STL.64 [R1+0x68d0], R12 ;  /* 0x0068d00c01007387 */ /* 0x0001e40000100a00 */
[----:B0-----:R-:W3:Y:S01]  /*40a20*/  LDL.64 R12, [R1+0xc0] ;  /* 0x0000c000010c7983 */ /* 0x001ee20000100a00 */
[C---:B--2---:R-:W-:Y:S11]  /*40a30*/  HMMA.16816.F32.BF16 R4, R16.reuse, R8, R4 ;  /* 0x000000081004723c */ /* 0x044ff60000041804 */
[----:B------:R-:W-:Y:S11]  /*40a40*/  @!UPT UIADD3 URZ, URZ, URZ, URZ ;  /* 0x0000003f3f3ff290 */ /* 0x000ff6000fffe03f */
[----:B------:R-:W-:Y:S01]  /*40a50*/  @!UPT UIADD3 URZ, URZ, URZ, URZ ;  /* 0x0000003f3f3ff290 */ /* 0x000fe2000fffe03f */
[----:B------:R0:W-:Y:S01]  /*40a60*/  STL.64 [R1+0x440], R4 ;  /* 0x0004400401007387 */ /* 0x0001e20000100a00 */
[----:B------:R-:W-:Y:S03]  /*40a70*/  STL.64 [R1+0x448], R6 ;  /* 0x0004480601007387 */ /* 0x000fe60000100a00 */
[----:B0-----:R-:W4:Y:S01]  /*40a80*/  LDL.LU.64 R4, [R1+0x6998] ;  /* 0x0069980001047983 */ /* 0x001f220000300a00 */
[----:B------:R0:W-:Y:S03]  /*40a90*/  STL.64 [R1+0x6990], R8 ;  /* 0x0069900801007387 */ /* 0x0001e60000100a00 */
[----:B0-----:R-:W3:Y:S01]  /*40aa0*/  LDL.LU.64 R8, [R1+0xb60] ;  /* 0x000b600001087983 */ /* 0x001ee20000300a00 */
[----:B------:R-:W3:Y:S01]  /*40ab0*/  LDL.LU.64 R10, [R1+0xb68] ;  /* 0x000b6800010a7983 */ /* 0x000ee20000300a00 */
[----:B----4-:R-:W-:Y:S02]  /*40ac0*/  HMMA.16816.F32.BF16 R24, R16, R4, R24 ;  /* 0x000000041018723c */ /* 0x010fe40000041818 */
[----:B------:R-:W-:Y:S01]  /*40ad0*/  STL [R1+0x68b8], R4 ;  /* 0x0068b80401007387 */ /* 0x000fe20000100800 */
[----:B------:R0:W-:Y:S11]  /*40ae0*/  STL [R1+0x68b4], R5 ;  /* 0x0068b40501007387 */ /* 0x0001f60000100800 */
[----:B------:R-:W-:Y:S09]  /*40af0*/  @!UPT UIADD3 URZ, URZ, URZ, URZ ;  /* 0x0000003f3f3ff290 */ /* 0x000ff2000fffe03f */
[----:B------:R-:W-:Y:S01]  /*40b00*/  STL.64 [R1+0x430], R24 ;  /* 0x0004301801007387 */ /* 0x000fe20000100a00 */
[----:B------:R-:W-:Y:S02]  /*40b10*/  STL.64 [R1+0x438], R26 ;  /* 0x0004381a01007387 */ /* 0x000fe40000100a00 */
[----:B------:R-:W1:Y:S04]  /*40b20*/  LDSM.16.MT88.4 R24, [R2+0x100] ;  /* 0x000100000218783b */ /* 0x000e680000004200 */
[----:B0-----:R-:W2:Y:S01]  /*40b30*/  LDL.64 R4, [R1+0x30] ;  /* 0x0000300001047983 */ /* 0x001ea20000100a00 */
[----:B-1----:R-:W-:Y:S01]  /*40b40*/  STL.64 [R1+0x67d0], R26 ;  /* 0x0067d01a01007387 */ /* 0x002fe20000100a00 */
[----:B------:R0:W-:Y:S02]  /*40b50*/  STL.64 [R1+0x67c8], R24 ;  /* 0x0067c81801007387 */ /* 0x0001e40000100a00 */
[----:B0-----:R-:W-:-:S02]  /*40b60*/  IMAD.MOV.U32 R24, RZ, RZ, R3 ;  /* 0x000000ffff187224 */ /* 0x001fc400078e0003 */
[----:B------:R-:W-:-:S05]  /*40b70*/  IMAD.MOV.U32 R25, RZ, RZ, R0 ;  /* 0x000000ffff197224 */ /* 0x000fca00078e0000 */
[----:B------:R0:W-:Y:S04]  /*40b80*/  STL.64 [R1+0x6978], R24 ;  /* 0x0069781801007387 */ /* 0x0001e80000100a00 */
[----:B0-----:R-:W4:Y:S01]  /*40b90*/  LDL.LU.64 R24, [R1+0xb70] ;  /* 0x000b700001187983 */ /* 0x001f220000300a00 */
[----:B------:R-:W4:Y:S01]  /*40ba0*/  LDL.LU.64 R26, [R1+0xb78] ;  /* 0x000b7800011a7983 */ /* 0x000f220000300a00 */
[----:B---3--:R-:W-:Y:S01]  /*40bb0*/  HMMA.16816.F32.BF16 R8, R16, R12, R8 ;  /* 0x0000000c1008723c */ /* 0x008fe20000041808 */
[----:B--2---:R-:W-:Y:S02]  /*40bc0*/  IMAD.MOV.U32 R0, RZ, RZ, R5 ;  /* 0x000000ffff007224 */ /* 0x004fe400078e0005 */
[----:B------:R-:W-:-:S05]  /*40bd0*/  IMAD.MOV.U32 R3, RZ, RZ, R4 ;  /* 0x000000ffff037224 */ /* 0x000fca00078e0004 */
[----:B----4-:R-:W-:Y:S11]  /*40be0*/  HMMA.16816.F32.BF16 R24, R16, R4, R24 ;  /* 0x000000041018723c */ /* 0x010ff60000041818 */
[----:B------:R-:W-:Y:S11]  /*40bf0*/  @!UPT UIADD3 URZ, URZ, URZ, URZ ;  /* 0x0000003f3f3ff290 */ /* 0x000ff6000fffe03f */
[----:B------:R-:W-:Y:S01]  /*40c00*/  @!UPT UIADD3 URZ, URZ, URZ, URZ ;  /* 0x0000003f3f3ff290 */ /* 0x000fe2000fffe03f */
[----:B------:R-:W-:Y:S01]  /*40c10*/  STL.64 [R1+0x420], R24 ;  /* 0x0004201801007387 */ /* 0x000fe20000100a00 */
[----:B------:R-:W-:Y:S02]  /*40c20*/  STL.64 [R1+0x428], R26 ;  /* 0x0004281a01007387 */ /* 0x000fe40000100a00 */
[----:B------:R-:W-:Y:S02]  /*40c30*/  STL [R1+0x68b0], R0 ;  /* 0x0068b00001007387 */ /* 0x000fe40000100800 */
[----:B------:R-:W-:Y:S01]  /*40c40*/  STL [R1+0x68ac], R3 ;  /* 0x0068ac0301007387 */ /* 0x000fe20000100800 */
[----:B------:R0:W-:Y:S01]  /*40c50*/  STL.64 [R1+0x790], R8 ;  /* 0x0007900801007387 */ /* 0x0001e20000100a00 */
[----:B------:R1:W-:Y:S03]  /*40c60*/  STL.64 [R1+0x798], R10 ;  /* 0x0007980a01007387 */ /* 0x0003e60000100a00 */
[----:B0-----:R-:W2:Y:S01]  /*40c70*/  LDL.LU.64 R8, [R1+0x650] ;  /* 0x0006500001087983 */ /* 0x001ea20000300a00 */
[----:B-1----:R-:W2:Y:S02]  /*40c80*/  LDL.LU.64 R10, [R1+0x658] ;  /* 0x00065800010a7983 */ /* 0x002ea40000300a00 */
[----:B------:R-:W3:Y:S02]  /*40c90*/  LDL.LU.64 R24, [R1+0x640] ;  /* 0x0006400001187983 */ /* 0x000ee40000300a00 */
[----:B------:R-:W4:Y:S02]  /*40ca0*/  LDL.LU.64 R26, [R1+0x648] ;  /* 0x00064800011a7983 */ /* 0x000f240000300a00 */
[----:B------:R-:W-:-:S02]  /*40cb0*/  IMAD.MOV.U32 R7, RZ, RZ, R12 ;  /* 0x000000ffff077224 */ /* 0x000fc400078e000c */
[----:B------:R-:W-:Y:S01]  /*40cc0*/  IMAD.MOV.U32 R6, RZ, RZ, R13 ;  /* 0x000000ffff067224 */ /* 0x000fe200078e000d */
[----:B----4-:R-:W-:Y:S01]  /*40cd0*/  STL.64 [R1+0x6988], R26 ;  /* 0x0069881a01007387 */ /* 0x010fe20000100a00 */
[----:B---3--:R0:W-:Y:S03]  /*40ce0*/  STL.64 [R1+0x6980], R24 ;  /* 0x0069801801007387 */ /* 0x0081e60000100a00 */
[----:B0-----:R-:W2:Y:S01]  /*40cf0*/  LDL.64 R24, [R1+0xb0] ;  /* 0x0000b00001187983 */ /* 0x001ea20000100a00 */
[----:B------:R-:W-:Y:S02]  /*40d00*/  STL.64 [R1+0x6960], R6 ;  /* 0x0069600601007387 */ /* 0x000fe40000100a00 */
[----:B------:R-:W3:Y:S02]  /*40d10*/  LDL.64 R4, [R1+0x80] ;  /* 0x0000800001047983 */ /* 0x000ee40000100a00 */
[----:B------:R-:W-:-:S02]  /*40d20*/  IMAD.MOV.U32 R12, RZ, RZ, R21 ;  /* 0x000000ffff0c7224 */ /* 0x000fc400078e0015 */
[----:B------:R-:W-:Y:S01]  /*40d30*/  IMAD.MOV.U32 R13, RZ, RZ, R20 ;  /* 0x000000ffff0d7224 */ /* 0x000fe200078e0014 */
[----:B--2---:R-:W-:Y:S01]  /*40d40*/  HMMA.16816.F32.BF16 R8, R16, R24, R8 ;  /* 0x000000181008723c */ /* 0x004fe20000041808 */
[----:B---3--:R0:W-:Y:S04]  /*40d50*/  STL.64 [R1+0x6970], R4 ;  /* 0x0069700401007387 */ /* 0x0081e80000100a00 */
[----:B0-----:R-:W2:Y:S01]  /*40d60*/  LDL.64 R4, [R1+0xa0] ;  /* 0x0000a00001047983 */ /* 0x001ea20000100a00 */
[----:B------:R-:W3:Y:S02]  /*40d70*/  LDL.LU.64 R20, [R1+0x620] ;  /* 0x0006200001147983 */ /* 0x000ee40000300a00 */
[----:B------:R-:W3:Y:S02]  /*40d80*/  LDL.LU.64 R22, [R1+0x628] ;  /* 0x0006280001167983 */ /* 0x000ee40000300a00 */
[----:B------:R0:W-:Y:S02]  /*40d90*/  STL.64 [R1+0x6950], R12 ;  /* 0x0069500c01007387 */ /* 0x0001e40000100a00 */
[----:B0-----:R-:W4:Y:S01]  /*40da0*/  LDL.LU.64 R12, [R1+0x610] ;  /* 0x00061000010c7983 */ /* 0x001f220000300a00 */
[----:B------:R-:W4:Y:S10]  /*40db0*/  LDL.LU.64 R14, [R1+0x618] ;  /* 0x00061800010e7983 */ /* 0x000f340000300a00 */
[----:B------:R0:W-:Y:S02]  /*40dc0*/  STL.64 [R1+0x780], R8 ;  /* 0x0007800801007387 */ /* 0x0001e40000100a00 */
[----:B------:R1:W-:Y:S01]  /*40dd0*/  STL.64 [R1+0x788], R10 ;  /* 0x0007880a01007387 */ /* 0x0003e20000100a00 */
[----:B0-----:R-:W2:Y:S01]  /*40de0*/  LDL.LU.64 R8, [R1+0x6990] ;  /* 0x0069900001087983 */ /* 0x001ea20000300a00 */
[----:B-1----:R-:W-:-:S02]  /*40df0*/  IMAD.MOV.U32 R11, RZ, RZ, R24 ;  /* 0x000000ffff0b7224 */ /* 0x002fc400078e0018 */
[----:B------:R-:W-:Y:S02]  /*40e00*/  IMAD.MOV.U32 R10, RZ, RZ, R25 ;  /* 0x000000ffff0a7224 */ /* 0x000fe400078e0019 */
[----:B------:R-:W2:Y:S01]  /*40e10*/  LDL.LU.64 R26, [R1+0x6988] ;  /* 0x00698800011a7983 */ /* 0x000ea20000300a00 */
[----:B------:R-:W2:Y:S02]  /*40e20*/  LDL.LU.64 R24, [R1+0x6980] ;  /* 0x0069800001187983 */ /* 0x000ea40000300a00 */
[----:B------:R-:W-:Y:S01]  /*40e30*/  STL.64 [R1+0x68c8], R10 ;  /* 0x0068c80a01007387 */ /* 0x000fe20000100a00 */
[C---:B--2---:R-:W-:Y:S01]  /*40e40*/  HMMA.16816.F32.BF16 R24, R16.reuse, R4, R24 ;  /* 0x000000041018723c */ /* 0x044fe20000041818 */
[----:B------:R0:W-:Y:S04]  /*40e50*/  STL.64 [R1+0x68c0], R8 ;  /* 0x0068c00801007387 */ /* 0x0001e80000100a00 */
[----:B0-----:R-:W3:Y:S11]  /*40e60*/  LDL.64 R8, [R1+0x90] ;  /* 0x0000900001087983 */ /* 0x001ef60000100a00 */
[----:B------:R-:W-:Y:S07]  /*40e70*/  @!UPT UIADD3 URZ, URZ, URZ, URZ ;  /* 0x0000003f3f3ff290 */ /* 0x000fee000fffe03f */
[----:B------:R0:W-:Y:S01]  /*40e80*/  STL.64 [R1+0x770], R24 ;  /* 0x0007701801007387 */ /* 0x0001e20000100a00 */
[----:B------:R1:W-:Y:S03]  /*40e90*/  STL.64 [R1+0x778], R26 ;  /* 0x0007781a01007387 */ /* 0x0003e60000100a00 */
[----:B0-----:R-:W2:Y:S01]  /*40ea0*/  LDL.LU.64 R24, [R1+0x6978] ;  /* 0x0069780001187983 */ /* 0x001ea20000300a00 */
[----:B-1----:R-:W-:Y:S02]  /*40eb0*/  IMAD.MOV.U32 R27, RZ, RZ, R4 ;  /* 0x000000ffff1b7224 */ /* 0x002fe400078e0004 */
[----:B------:R-:W-:Y:S02]  /*40ec0*/  IMAD.MOV.U32 R26, RZ, RZ, R5 ;  /* 0x000000ffff1a7224 */ /* 0x000fe400078e0005 */
[----:B------:R-:W4:Y:S03]  /*40ed0*/  LDL.LU.64 R4, [R1+0x6970] ;  /* 0x0069700001047983 */ /* 0x000f260000300a00 */
[----:B------:R-:W-:Y:S01]  /*40ee0*/  STL.64 [R1+0x6948], R26 ;  /* 0x0069481a01007387 */ /* 0x000fe20000100a00 */
[----:B--2---:R0:W-:Y:S04]  /*40ef0*/  STL.64 [R1+0x6940], R24 ;  /* 0x0069401801007387 */ /* 0x0041e80000100a00 */
[----:B0-----:R-:W2:Y:S01]  /*40f00*/  LDL.64 R24, [R1+0x60] ;  /* 0x0000600001187983 */ /* 0x001ea20000100a00 */
[----:B---3--:R-:W-:Y:S01]  /*40f10*/  HMMA.16816.F32.BF16 R20, R16, R8, R20 ;  /* 0x000000081014723c */ /* 0x008fe20000041814 */
[----:B------:R-:W-:-:S02]  /*40f20*/  IMAD.MOV.U32 R29, RZ, RZ, R8 ;  /* 0x000000ffff1d7224 */ /* 0x000fc400078e0008 */
[----:B------:R-:W-:-:S05]  /*40f30*/  IMAD.MOV.U32 R28, RZ, RZ, R9 ;  /* 0x000000ffff1c7224 */ /* 0x000fca00078e0009 */
[C---:B----4-:R-:W-:Y:S01]  /*40f40*/  HMMA.16816.F32.BF16 R8, R16.reuse, R4, R12 ;  /* 0x000000041008723c */ /* 0x050fe2000004180c */
[----:B------:R-:W-:Y:S02]  /*40f50*/  IMAD.MOV.U32 R0, RZ, RZ, R4 ;  /* 0x000000ffff007224 */ /* 0x000fe400078e0004 */
[----:B------:R-:W-:Y:S01]  /*40f60*/  IMAD.MOV.U32 R3, RZ, RZ, R5 ;  /* 0x000000ffff037224 */ /* 0x000fe200078e0005 */
[----:B--2---:R0:W-:Y:S04]  /*40f70*/  STL.64 [R1+0x6958], R24 ;  /* 0x0069581801007387 */ /* 0x0041e80000100a00 */
[----:B0-----:R-:W2:Y:S07]  /*40f80*/  LDL.64 R24, [R1+0x70] ;  /* 0x0000700001187983 */ /* 0x001eae0000100a00 */
[----:B------:R0:W-:Y:S02]  /*40f90*/  STL.64 [R1+0x760], R20 ;  /* 0x0007601401007387 */ /* 0x0001e40000100a00 */
[----:B------:R-:W-:Y:S01]  /*40fa0*/  STL.64 [R1+0x768], R22 ;  /* 0x0007681601007387 */ /* 0x000fe20000100a00 */
[----:B0-----:R-:W3:Y:S05]  /*40fb0*/  LDL.LU.64 R20, [R1+0x6968] ;  /* 0x0069680001147983 */ /* 0x001eea0000300a00 */
[----:B------:R0:W-:Y:S02]  /*40fc0*/  STL.64 [R1+0x750], R8 ;  /* 0x0007500801007387 */ /* 0x0001e40000100a00 */
[----:B------:R1:W-:Y:S02]  /*40fd0*/  STL.64 [R1+0x758], R10 ;  /* 0x0007580a01007387 */ /* 0x0003e40000100a00 */
[----:B------:R-:W2:Y:S01]  /*40fe0*/  LDL.LU.64 R4, [R1+0x5f0] ;  /* 0x0005f00001047983 */ /* 0x000ea20000300a00 */
[----:B------:R-:W2:Y:S04]  /*40ff0*/  LDL.LU.64 R6, [R1+0x5f8] ;  /* 0x0005f80001067983 */ /* 0x000ea80000300a00 */
[----:B0-----:R-:W4:Y:S01]  /*41000*/  LDL.LU.64 R8, [R1+0xcd0] ;  /* 0x000cd00001087983 */ /* 0x001f220000300a00 */
[----:B-1----:R-:W2:Y:S03]  /*41010*/  LDL.LU.64 R10, [R1+0xcd8] ;  /* 0x000cd800010a7983 */ /* 0x002ea60000300a00 */
[----:B--2---:R-:W-:Y:S01]  /*41020*/  STL.64 [R1+0x68e8], R10 ;  /* 0x0068e80a01007387 */ /* 0x004fe20000100a00 */
[----:B----4-:R0:W-:Y:S03]  /*41030*/  STL.64 [R1+0x68e0], R8 ;  /* 0x0068e00801007387 */ /* 0x0101e60000100a00 */
[----:B0-----:R-:W2:Y:S01]  /*41040*/  LDL.LU.64 R8, [R1+0xce0] ;  /* 0x000ce00001087983 */ /* 0x001ea20000300a00 */
[----:B------:R-:W4:Y:S01]  /*41050*/  LDL.LU.64 R10, [R1+0xce8] ;  /* 0x000ce800010a7983 */ /* 0x000f220000300a00 */
[----:B------:R-:W-:Y:S02]  /*41060*/  HMMA.16816.F32.BF16 R4, R16, R24, R4 ;  /* 0x000000181004723c */ /* 0x000fe40000041804 */
[----:B----4-:R-:W-:Y:S01]  /*41070*/  STL.64 [R1+0x68f8], R10 ;  /* 0x0068f80a01007387 */ /* 0x010fe20000100a00 */
[----:B--2---:R3:W-:Y:S02]  /*41080*/  STL.64 [R1+0x68f0], R8 ;  /* 0x0068f00801007387 */ /* 0x0047e40000100a00 */
[----:B------:R-:W2:Y:S02]  /*41090*/  LDL.LU.64 R12, [R1+0x5e0] ;  /* 0x0005e000010c7983 */ /* 0x000ea40000300a00 */
[----:B------:R-:W2:Y:S02]  /*410a0*/  LDL.LU.64 R14, [R1+0x5e8] ;  /* 0x0005e800010e7983 */ /* 0x000ea40000300a00 */
[----:B---3--:R-:W-:-:S02]  /*410b0*/  IMAD.MOV.U32 R8, RZ, RZ, R21 ;  /* 0x000000ffff087224 */ /* 0x008fc400078e0015 */
[----:B------:R-:W-:Y:S02]  /*410c0*/  IMAD.MOV.U32 R9, RZ, RZ, R20 ;  /* 0x000000ffff097224 */ /* 0x000fe400078e0014 */
[----:B------:R-:W3:Y:S01]  /*410d0*/  LDL.LU.64 R20, [R1+0x5d0] ;  /* 0x0005d00001147983 */ /* 0x000ee20000300a00 */
[----:B------:R-:W3:Y:S02]  /*410e0*/  LDL.LU.64 R22, [R1+0x5d8] ;  /* 0x0005d80001167983 */ /* 0x000ee40000300a00 */
        /* <DEDUP_REMOVED lines=14> */
[----:B----4-:R-:W-:Y:S01]  /*411d0*/  STL.64 [R1+0x6908], R6 ;  /* 0x0069080601007387 */ /* 0x010fe20000100a00 */
[----:B------:R0:W-:Y:S03]  /*411e0*/  STL.64 [R1+0x6900], R4 ;  /* 0x0069000401007387 */ /* 0x0001e60000100a00 */
[----:B0-----:R-:W2:Y:S01]  /*411f0*/  LDL.LU.64 R4, [R1+0xcf0] ;  /* 0x000cf00001047983 */ /* 0x001ea20000300a00 */
[----:B------:R-:W2:Y:S11]  /*41200*/  LDL.LU.64 R6, [R1+0xcf8] ;  /* 0x000cf80001067983 */ /* 0x000eb60000300a00 */
[----:B------:R-:W-:Y:S06]  /*41210*/  @!UPT UIADD3 URZ, URZ, URZ, URZ ;  /* 0x0000003f3f3ff290 */ /* 0x000fec000fffe03f */
[----:B------:R0:W-:Y:S01]  /*41220*/  STL.64 [R1+0x730], R12 ;  /* 0x0007300c01007387 */ /* 0x0001e20000100a00 */
[----:B------:R1:W-:Y:S03]  /*41230*/  STL.64 [R1+0x738], R14 ;  /* 0x0007380e01007387 */ /* 0x0003e60000100a00 */
[----:B0-----:R-:W4:Y:S01]  /*41240*/  LDL.LU.64 R12, [R1+0x6950] ;  /* 0x00695000010c7983 */ /* 0x001f220000300a00 */
[----:B-1----:R-:W-:Y:S02]  /*41250*/  IMAD.MOV.U32 R15, RZ, RZ, R24 ;  /* 0x000000ffff0f7224 */ /* 0x002fe400078e0018 */
[----:B------:R-:W-:Y:S02]  /*41260*/  IMAD.MOV.U32 R14, RZ, RZ, R25 ;  /* 0x000000ffff0e7224 */ /* 0x000fe400078e0019 */
[----:B------:R-:W2:Y:S01]  /*41270*/  LDL.LU.64 R26, [R1+0x6948] ;  /* 0x00694800011a7983 */ /* 0x000ea20000300a00 */
[----:B------:R-:W3:Y:S02]  /*41280*/  LDL.LU.64 R24, [R1+0x6940] ;  /* 0x0069400001187983 */ /* 0x000ee40000300a00 */
[C---:B---3--:R-:W-:Y:S11]  /*41290*/  HMMA.16816.F32.BF16 R20, R16.reuse, R24, R20 ;  /* 0x000000181014723c */ /* 0x048ff60000041814 */
[----:B------:R-:W-:Y:S11]  /*412a0*/  @!UPT UIADD3 URZ, URZ, URZ, URZ ;  /* 0x0000003f3f3ff290 */ /* 0x000ff6000fffe03f */
[----:B------:R-:W-:Y:S01]  /*412b0*/  @!UPT UIADD3 URZ, URZ, URZ, URZ ;  /* 0x0000003f3f3ff290 */ /* 0x000fe2000fffe03f */
[----:B------:R0:W-:Y:S01]  /*412c0*/  STL.64 [R1+0x720], R20 ;  /* 0x0007201401007387 */ /* 0x0001e20000100a00 */
[----:B------:R1:W-:Y:S03]  /*412d0*/  STL.64 [R1+0x728], R22 ;  /* 0x0007281601007387 */ /* 0x0003e60000100a00 */
[----:B0-----:R-:W3:Y:S01]  /*412e0*/  LDL.LU.64 R20, [R1+0x6938] ;  /* 0x0069380001147983 */ /* 0x001ee20000300a00 */
[----:B------:R-:W-:Y:S01]  /*412f0*/  STL.64 [R1+0x67e8], R24 ;  /* 0x0067e81801007387 */ /* 0x000fe20000100a00 */
[----:B---3--:R-:W-:Y:S02]  /*41300*/  HMMA.16816.F32.BF16 R16, R16, R20, R8 ;  /* 0x000000141010723c */ /* 0x008fe40000041808 */
[----:B------:R-:W3:Y:S01]  /*41310*/  LDL.LU.64 R10, [R1+0x6930] ;  /* 0x00693000010a7983 */ /* 0x000ee20000300a00 */
[----:B------:R-:W3:Y:S02]  /*41320*/  LDL.LU.64 R8, [R1+0x6928] ;  /* 0x0069280001087983 */ /* 0x000ee40000300a00 */
[----:B-1----:R-:W3:Y:S02]  /*41330*/  LDL.LU.64 R22, [R1+0x6920] ;  /* 0x0069200001167983 */ /* 0x002ee40000300a00 */
[----:B------:R-:W3:Y:S11]  /*41340*/  LDL.LU.64 R20, [R1+0x6918] ;  /* 0x0069180001147983 */ /* 0x000ef60000300a00 */
[----:B------:R-:W-:Y:S05]  /*41350*/  @!UPT UIADD3 URZ, URZ, URZ, URZ ;  /* 0x0000003f3f3ff290 */ /* 0x000fea000fffe03f */
[----:B------:R0:W-:Y:S01]  /*41360*/  STL.64 [R1+0x410], R16 ;  /* 0x0004101001007387 */ /* 0x0001e20000100a00 */
[----:B------:R3:W-:Y:S03]  /*41370*/  STL.64 [R1+0x418], R18 ;  /* 0x0004181201007387 */ /* 0x0007e60000100a00 */
[----:B0-----:R-:W3:Y:S04]  /*41380*/  LDL R16, [R1+0x20] ;  /* 0x0000200001107983 */ /* 0x001ee80000100800 */
[----:B------:R-:W3:Y:S02]  /*41390*/  LDL R17, [R1+0x24] ;  /* 0x0000240001117983 */ /* 0x000ee40000100800 */
[C---:B---3--:R-:W-:Y:S02]  /*413a0*/  HMMA.16816.F32.BF16 R16, R20.reuse, R16, R8 ;  /* 0x000000101410723c */ /* 0x048fe40000041808 */
[----:B------:R-:W2:Y:S11]  /*413b0*/  LDL.LU.64 R8, [R1+0x6910] ;  /* 0x0069100001087983 */ /* 0x000eb60000300a00 */
[----:B------:R-:W-:Y:S10]  /*413c0*/  @!UPT UIADD3 URZ, URZ, URZ, URZ ;  /* 0x0000003f3f3ff290 */ /* 0x000ff4000fffe03f */
[----:B------:R0:W-:Y:S01]  /*413d0*/  STL.64 [R1+0x680], R16 ;  /* 0x0006801001007387 */ /* 0x0001e20000100a00 */
[----:B------:R1:W-:Y:S03]  /*413e0*/  STL.64 [R1+0x688], R18 ;  /* 0x0006881201007387 */ /* 0x0003e60000100a00 */
[----:B0-----:R-:W3:Y:S01]  /*413f0*/  LDL.LU.64 R16, [R1+0xab0] ;  /* 0x000ab00001107983 */ /* 0x001ee20000300a00 */
[----:B-1----:R-:W3:Y:S01]  /*41400*/  LDL.LU.64 R18, [R1+0xab8] ;  /* 0x000ab80001127983 */ /* 0x002ee20000300a00 */
[----:B--2---:R-:W-:Y:S02]  /*41410*/  HMMA.16816.F32.BF16 R8, R20, R8, R4 ;  /* 0x000000081408723c */ /* 0x004fe40000041804 */
[----:B------:R-:W2:Y:S01]  /*41420*/  LDL.LU.64 R6, [R1+0x6908] ;  /* 0x0069080001067983 */ /* 0x000ea20000300a00 */
[----:B------:R-:W2:Y:S11]  /*41430*/  LDL.LU.64 R4, [R1+0x6900] ;  /* 0x0069000001047983 */ /* 0x000eb60000300a00 */
[----:B------:R-:W-:Y:S09]  /*41440*/  @!UPT UIADD3 URZ, URZ, URZ, URZ ;  /* 0x0000003f3f3ff290 */ /* 0x000ff2000fffe03f */
[----:B------:R-:W-:Y:S01]  /*41450*/  STL.64 [R1+0x670], R8 ;  /* 0x0006700801007387 */ /* 0x000fe20000100a00 */
[----:B------:R0:W-:Y:S03]  /*41460*/  STL.64 [R1+0x678], R10 ;  /* 0x0006780a01007387 */ /* 0x0001e60000100a00 */
[----:B0-----:R-:W4:Y:S01]  /*41470*/  LDL.LU.64 R10, [R1+0x68f8] ;  /* 0x0068f800010a7983 */ /* 0x001f220000300a00 */
[----:B------:R-:W4:Y:S02]  /*41480*/  LDL.LU.64 R8, [R1+0x68f0] ;  /* 0x0068f00001087983 */ /* 0x000f240000300a00 */
[----:B------:R-:W-:Y:S02]  /*41490*/  IMAD.MOV.U32 R24, RZ, RZ, R15 ;  /* 0x000000ffff187224 */ /* 0x000fe400078e000f */
[----:B------:R-:W-:-:S05]  /*414a0*/  IMAD.MOV.U32 R25, RZ, RZ, R14 ;  /* 0x000000ffff197224 */ /* 0x000fca00078e000e */
[----:B------:R-:W-:Y:S01]  /*414b0*/  STL.64 [R1+0x6800], R24 ;  /* 0x0068001801007387 */ /* 0x000fe20000100a00 */
[C---:B----4-:R-:W-:Y:S03]  /*414c0*/  HMMA.16816.F32.BF16 R12, R20.reuse, R12, R8 ;  /* 0x0000000c140c723c */ /* 0x050fe60000041808 */
[----:B------:R-:W4:Y:S01]  /*414d0*/  LDL.LU.64 R10, [R1+0x68e8] ;  /* 0x0068e800010a7983 */ /* 0x000f220000300a00 */
[----:B------:R-:W4:Y:S11]  /*414e0*/  LDL.LU.64 R8, [R1+0x68e0] ;  /* 0x0068e00001087983 */ /* 0x000f360000300a00 */
[----:B------:R-:W-:Y:S08]  /*414f0*/  @!UPT UIADD3 URZ, URZ, URZ, URZ ;  /* 0x0000003f3f3ff290 */ /* 0x000ff0000fffe03f */
[----:B------:R-:W-:Y:S01]  /*41500*/  STL.64 [R1+0x660], R12 ;  /* 0x0006600c01007387 */ /* 0x000fe20000100a00 */
[----:B------:R0:W-:Y:S03]  /*41510*/  STL.64 [R1+0x668], R14 ;  /* 0x0006680e01007387 */ /* 0x0001e60000100a00 */
[----:B0-----:R-:W3:Y:S01]  /*41520*/  LDL.LU.64 R14, [R1+0x68d8] ;  /* 0x0068d800010e7983 */ /* 0x001ee20000300a00 */
[----:B------:R-:W4:Y:S02]  /*41530*/  LDL.LU.64 R12, [R1+0x68d0] ;  /* 0x0068d000010c7983 */ /* 0x000f240000300a00 */
[----:B--2---:R-:W-:Y:S02]  /*41540*/  IMAD.MOV.U32 R24, RZ, RZ, R4 ;  /* 0x000000ffff187224 */ /* 0x004fe400078e0004 */
[----:B------:R-:W-:Y:S01]  /*41550*/  IMAD.MOV.U32 R25, RZ, RZ, R5 ;  /* 0x000000ffff197224 */ /* 0x000fe200078e0005 */
[----:B----4-:R-:W-:Y:S11]  /*41560*/  HMMA.16816.F32.BF16 R8, R20, R12, R8 ;  /* 0x0000000c1408723c */ /* 0x010ff60000041808 */
[----:B------:R-:W-:Y:S11]  /*41570*/  @!UPT UIADD3 URZ, URZ, URZ, URZ ;  /* 0x0000003f3f3ff290 */ /* 0x000ff6000fffe03f */
[----:B------:R-:W-:Y:S01]  /*41580*/  @!UPT UIADD3 URZ, URZ, URZ, URZ ;  /* 0x0000003f3f3ff290 */ /* 0x000fe2000fffe03f */
[----:B------:R-:W-:Y:S01]  /*41590*/  STL.64 [R1+0x650], R8 ;  /* 0x0006500801007387 */ /* 0x000fe20000100a00 */
[----:B------:R0:W-:Y:S03]  /*415a0*/  STL.64 [R1+0x658], R10 ;  /* 0x0006580a01007387 */ /* 0x0001e60000100a00 */
[----:B0-----:R-:W2:Y:S01]  /*415b0*/  LDL.LU.64 R10, [R1+0x68c8] ;  /* 0x0068c800010a7983 */ /* 0x001ea20000300a00 */
[----:B------:R-:W4:Y:S02]  /*415c0*/  LDL.LU.64 R8, [R1+0x68c0] ;  /* 0x0068c00001087983 */ /* 0x000f240000300a00 */
[----:B------:R-:W2:Y:S02]  /*415d0*/  LDL.LU R4, [R1+0x68b8] ;  /* 0x0068b80001047983 */ /* 0x000ea40000300800 */
[----:B------:R-:W2:Y:S01]  /*415e0*/  LDL.LU R5, [R1+0x68b4] ;  /* 0x0068b40001057983 */ /* 0x000ea20000300800 */
[----:B------:R-:W-:Y:S01]  /*415f0*/  STL.64 [R1+0x6818], R24 ;  /* 0x0068181801007387 */ /* 0x000fe20000100a00 */
[----:B---3--:R-:W-:Y:S02]  /*41600*/  STL.64 [R1+0x67a8], R14 ;  /* 0x0067a80e01007387 */ /* 0x008fe40000100a00 */
[----:B------:R0:W-:Y:S02]  /*41610*/  STL.64 [R1+0x67a0], R12 ;  /* 0x0067a00c01007387 */ /* 0x0001e40000100a00 */
[----:B0-----:R-:W4:Y:S01]  /*41620*/  LDL.LU.64 R12, [R1+0xae0] ;  /* 0x000ae000010c7983 */ /* 0x001f220000300a00 */
[----:B------:R-:W4:Y:S02]  /*41630*/  LDL.LU.64 R14, [R1+0xae8] ;  /* 0x000ae800010e7983 */ /* 0x000f240000300a00 */
[----:B------:R-:W-:-:S02]  /*41640*/  IMAD.MOV.U32 R24, RZ, RZ, R0 ;  /* 0x000000ffff187224 */ /* 0x000fc400078e0000 */
[----:B------:R-:W3:Y:S01]  /*41650*/  LDL.LU R0, [R1+0x68b0] ;  /* 0x0068b00001007983 */ /* 0x000ee20000300800 */
[----:B------:R-:W-:Y:S01]  /*41660*/  IMAD.MOV.U32 R25, RZ, RZ, R3 ;  /* 0x000000ffff197224 */ /* 0x000fe200078e0003 */
[C---:B----4-:R-:W-:Y:S11]  /*41670*/  HMMA.16816.F32.BF16 R12, R20.reuse, R8, R12 ;  /* 0x00000008140c723c */ /* 0x050ff6000004180c */
[----:B------:R-:W-:Y:S11]  /*41680*/  @!UPT UIADD3 URZ, URZ, URZ, URZ ;  /* 0x0000003f3f3ff290 */ /* 0x000ff6000fffe03f */
[----:B------:R-:W-:Y:S01]  /*41690*/  @!UPT UIADD3 URZ, URZ, URZ, URZ ;  /* 0x0000003f3f3ff290 */ /* 0x000fe2000fffe03f */
[----:B------:R-:W-:Y:S01]  /*416a0*/  STL.64 [R1+0x640], R12 ;  /* 0x0006400c01007387 */ /* 0x000fe20000100a00 */
[----:B------:R2:W-:Y:S02]  /*416b0*/  STL.64 [R1+0x648], R14 ;  /* 0x0006480e01007387 */ /* 0x0005e40000100a00 */
[----:B------:R-:W4:Y:S01]  /*416c0*/  LDL.LU R3, [R1+0x68ac] ;  /* 0x0068ac0001037983 */ /* 0x000f220000300800 */
[----:B--2---:R-:W-:Y:S01]  /*416d0*/  HMMA.16816.F32.BF16 R12, R20, R4, R16 ;  /* 0x00000004140c723c */ /* 0x004fe20000041810 */
[----:B------:R0:W-:Y:S01]  /*416e0*/  STL.64 [R1+0x6830], R24 ;  /* 0x0068301801007387 */ /* 0x0001e20000100a00 */
[----:B------:R-:W-:Y:S02]  /*416f0*/  STL.64 [R1+0x67c0], R8 ;  /* 0x0067c00801007387 */ /* 0x000fe40000100a00 */
[----:B------:R-:W-:Y:S01]  /*41700*/  STL.64 [R1+0x67b8], R4 ;  /* 0x0067b80401007387 */ /* 0x000fe20000100a00 */
[----:B------:R1:W2:Y:S01]  /*41710*/  LDSM.16.MT88.4 R16, [R2+0x180] ;  /* 0x000180000210783b */ /* 0x0002a20000004200 */
[----:B0-----:R-:W-:-:S02]  /*41720*/  IMAD.MOV.U32 R24, RZ, RZ, R29 ;  /* 0x000000ffff187224 */ /* 0x001fc400078e001d */
[----:B------:R-:W-:Y:S11]  /*41730*/  IMAD.MOV.U32 R25, RZ, RZ, R28 ;  /* 0x000000ffff197224 */ /* 0x000ff600078e001c */
[----:B------:R-:W-:Y:S04]  /*41740*/  @!UPT UIADD3 URZ, URZ, URZ, URZ ;  /* 0x0000003f3f3ff290 */ /* 0x000fe8000fffe03f */
[----:B------:R-:W-:Y:S01]  /*41750*/  STL.64 [R1+0x630], R12 ;  /* 0x0006300c01007387 */ /* 0x000fe20000100a00 */
[----:B------:R-:W-:Y:S02]  /*41760*/  STL.64 [R1+0x638], R14 ;  /* 0x0006380e01007387 */ /* 0x000fe40000100a00 */
[----:B-1----:R-:W2:Y:S02]  /*41770*/  LDL.LU R2, [R1+0x68a8] ;  /* 0x0068a80001027983 */ /* 0x002ea40000300800 */
[----:B------:R0:W-:Y:S02]  /*41780*/  STL.64 [R1+0x6848], R24 ;  /* 0x0068481801007387 */ /* 0x0001e40000100a00 */
[----:B0-----:R-:W-:Y:S02]  /*41790*/  IMAD.MOV.U32 R24, RZ, RZ, R27 ;  /* 0x000000ffff187224 */ /* 0x001fe400078e001b */
[----:B------:R-:W-:-:S05]  /*417a0*/  IMAD.MOV.U32 R25, RZ, RZ, R26 ;  /* 0x000000ffff197224 */ /* 0x000fca00078e001a */
[----:B------:R0:W-:Y:S02]  /*417b0*/  STL.64 [R1+0x6860], R24 ;  /* 0x0068601801007387 */ /* 0x0001e40000100a00 */
[----:B0-----:R-:W-:Y:S02]  /*417c0*/  IMAD.MOV.U32 R24, RZ, RZ, R11 ;  /* 0x000000ffff187224 */ /* 0x001fe400078e000b */
[----:B------:R-:W-:-:S05]  /*417d0*/  IMAD.MOV.U32 R25, RZ, RZ, R10 ;  /* 0x000000ffff197224 */ /* 0x000fca00078e000a */
[----:B------:R0:W-:Y:S02]  /*417e0*/  STL.64 [R1+0x6878], R24 ;  /* 0x0068781801007387 */ /* 0x0001e40000100a00 */
[----:B0-----:R-:W-:Y:S02]  /*417f0*/  IMAD.MOV.U32 R24, RZ, RZ, R7 ;  /* 0x000000ffff187224 */ /* 0x001fe400078e0007 */
[----:B------:R-:W-:-:S05]  /*41800*/  IMAD.MOV.U32 R25, RZ, RZ, R6 ;  /* 0x000000ffff197224 */ /* 0x000fca00078e0006 */
[----:B------:R-:W-:Y:S01]  /*41810*/  STL.64 [R1+0x6890], R24 ;  /* 0x0068901801007387 */ /* 0x000fe20000100a00 */
[----:B------:R-:W2:Y:S02]  /*41820*/  LDL.LU.64 R4, [R1+0x240] ;  /* 0x0002400001047983 */ /* 0x000ea40000300a00 */
[----:B------:R-:W2:Y:S02]  /*41830*/  LDL.LU.64 R6, [R1+0x248] ;  /* 0x0002480001067983 */ /* 0x000ea40000300a00 */
[----:B--2---:R-:W-:Y:S01]  /*41840*/  STL.64 [R1+0x67e0], R6 ;  /* 0x0067e00601007387 */ /* 0x004fe20000100a00 */
[----:B------:R0:W-:Y:S03]  /*41850*/  STL.64 [R1+0x67d8], R4 ;  /* 0x0067d80401007387 */ /* 0x0001e60000100a00 */
[----:B0-----:R-:W2:Y:S01]  /*41860*/  LDL.LU.64 R4, [R1+0x5a0] ;  /* 0x0005a00001047983 */ /* 0x001ea20000300a00 */
[----:B------:R-:W2:Y:S03]  /*41870*/  LDL.LU.64 R6, [R1+0x5a8] ;  /* 0x0005a80001067983 */ /* 0x000ea60000300a00 */
        /* <DEDUP_REMOVED lines=27> */
[----:B------:R-:W2:Y:S02]  /*41a30*/  LDL.LU.64 R6, [R1+0xac8] ;  /* 0x000ac80001067983 */ /* 0x000ea40000300a00 */
[----:B----4-:R-:W-:-:S02]  /*41a40*/  IMAD.MOV.U32 R24, RZ, RZ, R3 ;  /* 0x000000ffff187224 */ /* 0x010fc400078e0003 */
[----:B---3--:R-:W-:Y:S01]  /*41a50*/  IMAD.MOV.U32 R25, RZ, RZ, R0 ;  /* 0x000000ffff197224 */ /* 0x008fe200078e0000 */
[----:B--2---:R-:W-:Y:S01]  /*41a60*/  STL.64 [R1+0x68a0], R6 ;  /* 0x0068a00601007387 */ /* 0x004fe20000100a00 */
[----:B------:R0:W-:Y:S03]  /*41a70*/  STL.64 [R1+0x6898], R4 ;  /* 0x0068980401007387 */ /* 0x0001e60000100a00 */
[----:B0-----:R-:W2:Y:S01]  /*41a80*/  LDL.LU.64 R4, [R1+0xad0] ;  /* 0x000ad00001047983 */ /* 0x001ea20000300a00 */
[----:B------:R-:W2:Y:S02]  /*41a90*/  LDL.LU.64 R6, [R1+0xad8] ;  /* 0x000ad80001067983 */ /* 0x000ea40000300a00 */
[----:B------:R-:W3:Y:S02]  /*41aa0*/  LDL.LU.64 R8, [R1+0xc60] ;  /* 0x000c600001087983 */ /* 0x000ee40000300a00 */
[----:B------:R-:W3:Y:S01]  /*41ab0*/  LDL.LU.64 R10, [R1+0xc68] ;  /* 0x000c6800010a7983 */ /* 0x000ee20000300a00 */
[----:B------:R-:W4:Y:S01]  /*41ac0*/  LDL.LU.64 R12, [R1] ;  /* 0x00000000010c7983 */ /* 0x000f220000300a00 */
[C---:B--2---:R-:W-:Y:S03]  /*41ad0*/  HMMA.16816.F32.BF16 R24, R20.reuse, R24, R4 ;  /* 0x000000181418723c */ /* 0x044fe60000041804 */
[----:B----4-:R0:W-:Y:S04]  /*41ae0*/  STL.64 [R1+0x67b0], R12 ;  /* 0x0067b00c01007387 */ /* 0x0101e80000100a00 */
[----:B0-----:R-:W2:Y:S01]  /*41af0*/  LDL.LU.64 R12, [R1+0x10] ;  /* 0x00001000010c7983 */ /* 0x001ea20000300a00 */
[----:B------:R-:W-:Y:S02]  /*41b00*/  STL.64 [R1+0x6710], R18 ;  /* 0x0067101201007387 */ /* 0x000fe40000100a00 */
[----:B------:R0:W-:Y:S02]  /*41b10*/  STL.64 [R1+0x6708], R16 ;  /* 0x0067081001007387 */ /* 0x0001e40000100a00 */
[----:B0-----:R-:W4:Y:S01]  /*41b20*/  LDL.LU.64 R16, [R1+0x40] ;  /* 0x0000400001107983 */ /* 0x001f220000300a00 */
[----:B------:R-:W2:Y:S02]  /*41b30*/  LDL.LU.64 R6, [R1+0x68a0] ;  /* 0x0068a00001067983 */ /* 0x000ea40000300a00 */
[----:B------:R-:W2:Y:S08]  /*41b40*/  LDL.LU.64 R4, [R1+0x6898] ;  /* 0x0068980001047983 */ /* 0x000eb00000300a00 */
[----:B------:R0:W-:Y:S01]  /*41b50*/  STL.64 [R1+0x620], R24 ;  /* 0x0006201801007387 */ /* 0x0001e20000100a00 */
[----:B------:R2:W-:Y:S04]  /*41b60*/  STL.64 [R1+0x628], R26 ;  /* 0x0006281a01007387 */ /* 0x0005e80000100a00 */
        /* <DEDUP_REMOVED lines=51> */
[----:B------:R-:W4:Y:S01]  /*41ea0*/  LDL.LU.64 R6, [R1+0x67e0] ;  /* 0x0067e00001067983 */ /* 0x000f220000300a00 */
[----:B------:R-:W4:Y:S11]  /*41eb0*/  LDL.LU.64 R4, [R1+0x67d8] ;  /* 0x0067d80001047983 */ /* 0x000f360000300a00 */
[----:B------:R-:W-:Y:S09]  /*41ec0*/  @!UPT UIADD3 URZ, URZ, URZ, URZ ;  /* 0x0000003f3f3ff290 */ /* 0x000ff2000fffe03f */
[----:B------:R-:W-:Y:S01]  /*41ed0*/  STL.64 [R1+0x5a0], R24 ;  /* 0x0005a01801007387 */ /* 0x000fe20000100a00 */
[----:B------:R0:W-:Y:S03]  /*41ee0*/  STL.64 [R1+0x5a8], R26 ;  /* 0x0005a81a01007387 */ /* 0x0001e60000100a00 */
[----:B0-----:R-:W3:Y:S01]  /*41ef0*/  LDL.LU.64 R26, [R1+0x67d0] ;  /* 0x0067d000011a7983 */ /* 0x001ee20000300a00 */
[----:B------:R-:W3:Y:S01]  /*41f00*/  LDL.LU.64 R24, [R1+0x67c8] ;  /* 0x0067c80001187983 */ /* 0x000ee20000300a00 */
[----:B----4-:R-:W-:Y:S02]  /*41f10*/  HMMA.16816.F32.BF16 R4, R20, R16, R4 ;  /* 0x000000101404723c */ /* 0x010fe40000041804 */
[----:B------:R-:W3:Y:S11]  /*41f20*/  LDL.LU.64 R20, [R1+0x20] ;  /* 0x0000200001147983 */ /* 0x000ef60000300a00 */
[----:B------:R-:W-:Y:S10]  /*41f30*/  @!UPT UIADD3 URZ, URZ, URZ, URZ ;  /* 0x0000003f3f3ff290 */ /* 0x000ff4000fffe03f */
[----:B------:R0:W-:Y:S01]  /*41f40*/  STL.64 [R1+0x390], R4 ;  /* 0x0003900401007387 */ /* 0x0001e20000100a00 */
[----:B------:R1:W-:Y:S03]  /*41f50*/  STL.64 [R1+0x398], R6 ;  /* 0x0003980601007387 */ /* 0x0003e60000100a00 */
[----:B0-----:R-:W2:Y:S01]  /*41f60*/  LDL.LU.64 R4, [R1+0xc50] ;  /* 0x000c500001047983 */ /* 0x001ea20000300a00 */
[----:B-1----:R-:W2:Y:S02]  /*41f70*/  LDL.LU.64 R6, [R1+0xc58] ;  /* 0x000c580001067983 */ /* 0x002ea40000300a00 */
[----:B------:R0:W-:Y:S02]  /*41f80*/  STL.64 [R1+0x6728], R16 ;  /* 0x0067281001007387 */ /* 0x0001e40000100a00 */
[----:B0-----:R-:W4:Y:S01]  /*41f90*/  LDL.LU.64 R16, [R1+0xc40] ;  /* 0x000c400001107983 */ /* 0x001f220000300a00 */
[----:B------:R-:W4:Y:S01]  /*41fa0*/  LDL.LU.64 R18, [R1+0xc48] ;  /* 0x000c480001127983 */ /* 0x000f220000300a00 */
[----:B---3--:R-:W-:Y:S11]  /*41fb0*/  HMMA.16816.F32.BF16 R8, R24, R20, R8 ;  /* 0x000000141808723c */ /* 0x008ff60000041808 */
[----:B------:R-:W-:Y:S11]  /*41fc0*/  @!UPT UIADD3 URZ, URZ, URZ, URZ ;  /* 0x0000003f3f3ff290 */ /* 0x000ff6000fffe03f */
[----:B------:R-:W-:Y:S01]  /*41fd0*/  @!UPT UIADD3 URZ, URZ, URZ, URZ ;  /* 0x0000003f3f3ff290 */ /* 0x000fe2000fffe03f */
[----:B------:R0:W-:Y:S01]  /*41fe0*/  STL.64 [R1+0x310], R8 ;  /* 0x0003100801007387 */ /* 0x0001e20000100a00 */
[----:B------:R1:W-:Y:S03]  /*41ff0*/  STL.64 [R1+0x318], R10 ;  /* 0x0003180a01007387 */ /* 0x0003e60000100a00 */
[----:B0-----:R-:W3:Y:S01]  /*42000*/  LDL.LU.64 R8, [R1+0x67c0] ;  /* 0x0067c00001087983 */ /* 0x001ee20000300a00 */
[----:B-1----:R-:W-:Y:S02]  /*42010*/  IMAD.MOV.U32 R10, RZ, RZ, R20 ;  /* 0x000000ffff0a7224 */ /* 0x002fe400078e0014 */
[----:B------:R-:W-:-:S03]  /*42020*/  IMAD.MOV.U32 R0, RZ, RZ, R21 ;  /* 0x000000ffff007224 */ /* 0x000fc600078e0015 */
[----:B------:R-:W-:Y:S01]  /*42030*/  STL [R1+0x6798], R10 ;  /* 0x0067980a01007387 */ /* 0x000fe20000100800 */
[----:B--2---:R-:W-:Y:S03]  /*42040*/  HMMA.16816.F32.BF16 R4, R24, R12, R4 ;  /* 0x0000000c1804723c */ /* 0x004fe60000041804 */
[----:B---3--:R0:W-:Y:S04]  /*42050*/  STL.64 [R1+0x6790], R8 ;  /* 0x0067900801007387 */ /* 0x0081e80000100a00 */
[----:B0-----:R-:W2:Y:S01]  /*42060*/  LDL.LU.64 R8, [R1+0xc30] ;  /* 0x000c300001087983 */ /* 0x001ea20000300a00 */
[----:B------:R-:W2:Y:S02]  /*42070*/  LDL.LU.64 R10, [R1+0xc38] ;  /* 0x000c3800010a7983 */ /* 0x000ea40000300a00 */
[----:B------:R-:W3:Y:S02]  /*42080*/  LDL.LU.64 R20, [R1+0xa30] ;  /* 0x000a300001147983 */ /* 0x000ee40000300a00 */
[----:B------:R-:W2:Y:S02]  /*42090*/  LDL.LU.64 R22, [R1+0xa38] ;  /* 0x000a380001167983 */ /* 0x000ea40000300a00 */
[----:B--2---:R-:W-:Y:S01]  /*420a0*/  STL.64 [R1+0x6788], R22 ;  /* 0x0067881601007387 */ /* 0x004fe20000100a00 */
[----:B---3--:R0:W-:Y:S03]  /*420b0*/  STL.64 [R1+0x6780], R20 ;  /* 0x0067801401007387 */ /* 0x0081e60000100a00 */
[----:B0-----:R-:W2:Y:S01]  /*420c0*/  LDL.LU.64 R20, [R1+0xa60] ;  /* 0x000a600001147983 */ /* 0x001ea20000300a00 */
[----:B------:R-:W2:Y:S04]  /*420d0*/  LDL.LU.64 R22, [R1+0xa68] ;  /* 0x000a680001167983 */ /* 0x000ea80000300a00 */
[----:B------:R0:W-:Y:S02]  /*420e0*/  STL.64 [R1+0x300], R4 ;  /* 0x0003000401007387 */ /* 0x0001e40000100a00 */
[----:B------:R1:W-:Y:S01]  /*420f0*/  STL.64 [R1+0x308], R6 ;  /* 0x0003080601007387 */ /* 0x0003e20000100a00 */
[----:B0-----:R-:W3:Y:S01]  /*42100*/  LDL.LU.64 R4, [R1+0x67b8] ;  /* 0x0067b80001047983 */ /* 0x001ee20000300a00 */
[----:B-1----:R-:W-:-:S02]  /*42110*/  IMAD.MOV.U32 R7, RZ, RZ, R12 ;  /* 0x000000ffff077224 */ /* 0x002fc400078e000c */
[----:B------:R-:W-:Y:S02]  /*42120*/  IMAD.MOV.U32 R6, RZ, RZ, R13 ;  /* 0x000000ffff067224 */ /* 0x000fe400078e000d */
[----:B------:R-:W4:Y:S02]  /*42130*/  LDL.LU.64 R12, [R1+0x67b0] ;  /* 0x0067b000010c7983 */ /* 0x000f240000300a00 */
[C---:B----4-:R-:W-:Y:S11]  /*42140*/  HMMA.16816.F32.BF16 R16, R24.reuse, R12, R16 ;  /* 0x0000000c1810723c */ /* 0x050ff60000041810 */
[----:B------:R-:W-:Y:S11]  /*42150*/  @!UPT UIADD3 URZ, URZ, URZ, URZ ;  /* 0x0000003f3f3ff290 */ /* 0x000ff6000fffe03f */
[----:B------:R-:W-:Y:S01]  /*42160*/  @!UPT UIADD3 URZ, URZ, URZ, URZ ;  /* 0x0000003f3f3ff290 */ /* 0x000fe2000fffe03f */
[----:B------:R-:W-:Y:S01]  /*42170*/  STL.64 [R1+0x2f0], R16 ;  /* 0x0002f01001007387 */ /* 0x000fe20000100a00 */
[----:B------:R0:W-:Y:S02]  /*42180*/  STL.64 [R1+0x2f8], R18 ;  /* 0x0002f81201007387 */ /* 0x0001e40000100a00 */
[----:B------:R-:W4:Y:S02]  /*42190*/  LDL.LU.64 R14, [R1+0x67a8] ;  /* 0x0067a800010e7983 */ /* 0x000f240000300a00 */
[----:B0-----:R-:W-:Y:S02]  /*421a0*/  IMAD.MOV.U32 R19, RZ, RZ, R12 ;  /* 0x000000ffff137224 */ /* 0x001fe400078e000c */
[----:B------:R-:W-:Y:S02]  /*421b0*/  IMAD.MOV.U32 R18, RZ, RZ, R13 ;  /* 0x000000ffff127224 */ /* 0x000fe400078e000d */
[----:B------:R-:W2:Y:S03]  /*421c0*/  LDL.LU.64 R12, [R1+0x67a0] ;  /* 0x0067a000010c7983 */ /* 0x000ea60000300a00 */
[----:B------:R-:W-:Y:S02]  /*421d0*/  STL.64 [R1+0x6778], R18 ;  /* 0x0067781201007387 */ /* 0x000fe40000100a00 */
[----:B------:R-:W3:Y:S01]  /*421e0*/  LDL.LU.64 R16, [R1+0x30] ;  /* 0x0000300001107983 */ /* 0x000ee20000300a00 */
[C---:B--2---:R-:W-:Y:S11]  /*421f0*/  HMMA.16816.F32.BF16 R8, R24.reuse, R12, R8 ;  /* 0x0000000c1808723c */ /* 0x044ff60000041808 */
[----:B------:R-:W-:Y:S11]  /*42200*/  @!UPT UIADD3 URZ, URZ, URZ, URZ ;  /* 0x0000003f3f3ff290 */ /* 0x000ff6000fffe03f */
[----:B------:R-:W-:Y:S01]  /*42210*/  @!UPT UIADD3 URZ, URZ, URZ, URZ ;  /* 0x0000003f3f3ff290 */ /* 0x000fe2000fffe03f */
[----:B------:R-:W-:Y:S01]  /*42220*/  STL.64 [R1+0x2e0], R8 ;  /* 0x0002e00801007387 */ /* 0x000fe20000100a00 */
[----:B------:R0:W-:Y:S03]  /*42230*/  STL.64 [R1+0x2e8], R10 ;  /* 0x0002e80a01007387 */ /* 0x0001e60000100a00 */
[----:B0-----:R-:W2:Y:S01]  /*42240*/  LDL.LU R10, [R1+0x6798] ;  /* 0x00679800010a7983 */ /* 0x001ea20000300800 */
[----:B------:R-:W2:Y:S02]  /*42250*/  LDL.LU.64 R8, [R1+0x6790] ;  /* 0x0067900001087983 */ /* 0x000ea40000300a00 */
[----:B----4-:R-:W-:Y:S02]  /*42260*/  STL.64 [R1+0x66c0], R14 ;  /* 0x0066c00e01007387 */ /* 0x010fe40000100a00 */
[----:B------:R0:W-:Y:S02]  /*42270*/  STL.64 [R1+0x66b8], R12 ;  /* 0x0066b80c01007387 */ /* 0x0001e40000100a00 */
[----:B0-----:R-:W3:Y:S01]  /*42280*/  LDL.LU.64 R12, [R1+0xa40] ;  /* 0x000a4000010c7983 */ /* 0x001ee20000300a00 */
[----:B------:R-:W3:Y:S01]  /*42290*/  LDL.LU.64 R14, [R1+0xa48] ;  /* 0x000a4800010e7983 */ /* 0x000ee20000300a00 */
[C---:B--2---:R-:W-:Y:S11]  /*422a0*/  HMMA.16816.F32.BF16 R20, R24.reuse, R8, R20 ;  /* 0x000000081814723c */ /* 0x044ff60000041814 */
[----:B------:R-:W-:Y:S11]  /*422b0*/  @!UPT UIADD3 URZ, URZ, URZ, URZ ;  /* 0x0000003f3f3ff290 */ /* 0x000ff6000fffe03f */
[----:B------:R-:W-:Y:S01]  /*422c0*/  @!UPT UIADD3 URZ, URZ, URZ, URZ ;  /* 0x0000003f3f3ff290 */ /* 0x000fe2000fffe03f */
[----:B------:R-:W-:Y:S01]  /*422d0*/  STL.64 [R1+0x2d0], R20 ;  /* 0x0002d01401007387 */ /* 0x000fe20000100a00 */
[----:B------:R0:W-:Y:S03]  /*422e0*/  STL.64 [R1+0x2d8], R22 ;  /* 0x0002d81601007387 */ /* 0x0001e60000100a00 */
[----:B0-----:R-:W2:Y:S01]  /*422f0*/  LDL.LU.64 R22, [R1+0x6788] ;  /* 0x0067880001167983 */ /* 0x001ea20000300a00 */
[----:B------:R-:W2:Y:S01]  /*42300*/  LDL.LU.64 R20, [R1+0x6780] ;  /* 0x0067800001147983 */ /* 0x000ea20000300a00 */
[C---:B---3--:R-:W-:Y:S01]  /*42310*/  HMMA.16816.F32.BF16 R12, R24.reuse, R4, R12 ;  /* 0x00000004180c723c */ /* 0x048fe2000004180c */
[----:B------:R-:W-:Y:S01]  /*42320*/  STL.64 [R1+0x6748], R8 ;  /* 0x0067480801007387 */ /* 0x000fe20000100a00 */
[----:B------:R-:W-:Y:S11]  /*42330*/  STL.64 [R1+0x6740], R4 ;  /* 0x0067400401007387 */ /* 0x000ff60000100a00 */
[----:B------:R-:W-:Y:S10]  /*42340*/  @!UPT UIADD3 URZ, URZ, URZ, URZ ;  /* 0x0000003f3f3ff290 */ /* 0x000ff4000fffe03f */
[----:B------:R-:W-:Y:S01]  /*42350*/  STL.64 [R1+0x2c0], R12 ;  /* 0x0002c00c01007387 */ /* 0x000fe20000100a00 */
[----:B------:R0:W-:Y:S02]  /*42360*/  STL.64 [R1+0x2c8], R14 ;  /* 0x0002c80e01007387 */ /* 0x0001e40000100a00 */
[----:B------:R-:W3:Y:S02]  /*42370*/  LDL.LU.64 R18, [R1+0x6778] ;  /* 0x0067780001127983 */ /* 0x000ee40000300a00 */
[----:B0-----:R-:W-:Y:S02]  /*42380*/  IMAD.MOV.U32 R15, RZ, RZ, R16 ;  /* 0x000000ffff0f7224 */ /* 0x001fe400078e0010 */
[----:B------:R-:W-:Y:S01]  /*42390*/  IMAD.MOV.U32 R14, RZ, RZ, R17 ;  /* 0x000000ffff0e7224 */ /* 0x000fe200078e0011 */
[----:B--2---:R-:W-:Y:S11]  /*423a0*/  HMMA.16816.F32.BF16 R20, R24, R16, R20 ;  /* 0x000000101814723c */ /* 0x004ff60000041814 */
[----:B------:R-:W-:Y:S11]  /*423b0*/  @!UPT UIADD3 URZ, URZ, URZ, URZ ;  /* 0x0000003f3f3ff290 */ /* 0x000ff6000fffe03f */
[----:B------:R-:W-:Y:S01]  /*423c0*/  @!UPT UIADD3 URZ, URZ, URZ, URZ ;  /* 0x0000003f3f3ff290 */ /* 0x000fe2000fffe03f */
[----:B------:R-:W-:Y:S01]  /*423d0*/  STL.64 [R1+0x2b0], R20 ;  /* 0x0002b01401007387 */ /* 0x000fe20000100a00 */
[----:B------:R-:W-:Y:S02]  /*423e0*/  STL [R1+0x2b8], R22 ;  /* 0x0002b81601007387 */ /* 0x000fe40000100800 */
[----:B------:R-:W-:Y:S02]  /*423f0*/  STL.64 [R1+0x6770], R14 ;  /* 0x0067700e01007387 */ /* 0x000fe40000100a00 */
[----:B------:R-:W2:Y:S01]  /*42400*/  LDL.LU.64 R12, [R1+0xb0] ;  /* 0x0000b000010c7983 */ /* 0x000ea20000300a00 */
[----:B------:R-:W4:Y:S01]  /*42410*/  LDL.64 R16, [R1+0xa0] ;  /* 0x0000a00001107983 */ /* 0x000f220000100a00 */
[----:B------:R-:W2:Y:S03]  /*42420*/  LDL.LU.64 R8, [R1+0x80] ;  /* 0x0000800001087983 */ /* 0x000ea60000300a00 */
[----:B--2---:R0:W-:Y:S04]  /*42430*/  STL.64 [R1+0x6750], R8 ;  /* 0x0067500801007387 */ /* 0x0041e80000100a00 */
[----:B0-----:R-:W2:Y:S01]  /*42440*/  LDL.LU.64 R8, [R1+0x90] ;  /* 0x0000900001087983 */ /* 0x001ea20000300a00 */
[----:B------:R-:W-:Y:S02]  /*42450*/  STL [R1+0x6768], R10 ;  /* 0x0067680a01007387 */ /* 0x000fe40000100800 */
[----:B------:R-:W-:-:S02]  /*42460*/  IMAD.MOV.U32 R3, RZ, RZ, R23 ;  /* 0x000000ffff037224 */ /* 0x000fc400078e0017 */
[----:B------:R-:W0:Y:S04]  /*42470*/  LDSM.16.MT88.4 R20, [R2+0x2000] ;  /* 0x002000000214783b */ /* 0x000e280000004200 */
[----:B--2---:R1:W-:Y:S04]  /*42480*/  STL.64 [R1+0x6760], R8 ;  /* 0x0067600801007387 */ /* 0x0043e80000100a00 */
[----:B-1----:R-:W2:Y:S01]  /*42490*/  LDL.LU.64 R8, [R1+0xc0] ;  /* 0x0000c00001087983 */ /* 0x002ea20000300a00 */
[----:B------:R-:W2:Y:S03]  /*424a0*/  LDL.LU.64 R4, [R1+0x70] ;  /* 0x0000700001047983 */ /* 0x000ea60000300a00 */
[----:B--2---:R-:W-:Y:S01]  /*424b0*/  STL.64 [R1+0x6758], R4 ;  /* 0x0067580401007387 */ /* 0x004fe20000100a00 */
[----:B------:R-:W-:Y:S02]  /*424c0*/  STL [R1+0x5fc8], R3 ;  /* 0x005fc80301007387 */ /* 0x000fe40000100800 */
[----:B------:R-:W-:Y:S02]  /*424d0*/  STL [R1+0x6684], R2 ;  /* 0x0066840201007387 */ /* 0x000fe40000100800 */
[----:B0-----:R-:W-:Y:S01]  /*424e0*/  STL.64 [R1+0x65d8], R22 ;  /* 0x0065d81601007387 */ /* 0x001fe20000100a00 */
[----:B------:R0:W-:Y:S04]  /*424f0*/  STL.64 [R1+0x65d0], R20 ;  /* 0x0065d01401007387 */ /* 0x0001e80000100a00 */
[----:B0-----:R-:W2:Y:S01]  /*42500*/  LDL.LU.64 R20, [R1+0xa50] ;  /* 0x000a500001147983 */ /* 0x001ea20000300a00 */
[----:B------:R-:W2:Y:S02]  /*42510*/  LDL.LU.64 R22, [R1+0xa58] ;  /* 0x000a580001167983 */ /* 0x000ea40000300a00 */
[C---:B--2---:R-:W-:Y:S11]  /*42520*/  HMMA.16816.F32.BF16 R20, R24.reuse, R8, R20 ;  /* 0x000000081814723c */ /* 0x044ff60000041814 */
[----:B------:R-:W-:Y:S11]  /*42530*/  @!UPT UIADD3 URZ, URZ, URZ, URZ ;  /* 0x0000003f3f3ff290 */ /* 0x000ff6000fffe03f */
[----:B------:R-:W-:Y:S01]  /*42540*/  @!UPT UIADD3 URZ, URZ, URZ, URZ ;  /* 0x0000003f3f3ff290 */ /* 0x000fe2000fffe03f */
[----:B------:R0:W-:Y:S01]  /*42550*/  STL.64 [R1+0x2a0], R20 ;  /* 0x0002a01401007387 */ /* 0x0001e20000100a00 */
[----:B------:R-:W-:Y:S02]  /*42560*/  STL.64 [R1+0x2a8], R22 ;  /* 0x0002a81601007387 */ /* 0x000fe40000100a00 */
[----:B0-----:R-:W-:Y:S02]  /*42570*/  IMAD.MOV.U32 R20, RZ, RZ, R9 ;  /* 0x000000ffff147224 */ /* 0x001fe400078e0009 */
[----:B------:R-:W-:Y:S02]  /*42580*/  IMAD.MOV.U32 R21, RZ, RZ, R8 ;  /* 0x000000ffff157224 */ /* 0x000fe400078e0008 */
[----:B------:R-:W2:Y:S01]  /*42590*/  LDL.LU.64 R8, [R1+0x910] ;  /* 0x0009100001087983 */ /* 0x000ea20000300a00 */
[----:B------:R-:W2:Y:S02]  /*425a0*/  LDL.LU.64 R10, [R1+0x918] ;  /* 0x00091800010a7983 */ /* 0x000ea40000300a00 */
[----:B------:R-:W-:Y:S02]  /*425b0*/  STL [R1+0x668c], R20 ;  /* 0x00668c1401007387 */ /* 0x000fe40000100800 */
[----:B------:R0:W-:Y:S02]  /*425c0*/  STL [R1+0x6688], R21 ;  /* 0x0066881501007387 */ /* 0x0001e40000100800 */
[----:B0-----:R-:W2:Y:S01]  /*425d0*/  LDL.LU.64 R20, [R1+0x920] ;  /* 0x0009200001147983 */ /* 0x001ea20000300a00 */
[----:B------:R-:W2:Y:S02]  /*425e0*/  LDL.LU.64 R22, [R1+0x928] ;  /* 0x0009280001167983 */ /* 0x000ea40000300a00 */
[----:B----4-:R-:W-:Y:S01]  /*425f0*/  IMAD.MOV.U32 R2, RZ, RZ, R17 ;  /* 0x000000ffff027224 */ /* 0x010fe200078e0011 */
[C---:B--2---:R-:W-:Y:S08]  /*42600*/  HMMA.16816.F32.BF16 R20, R24.reuse, R12, R20 ;  /* 0x0000000c1814723c */ /* 0x044ff00000041814 */
[----:B------:R-:W-:Y:S11]  /*42610*/  HMMA.16816.F32.BF16 R8, R24, R16, R8 ;  /* 0x000000101808723c */ /* 0x000ff60000041808 */
[----:B------:R-:W-:Y:S04]  /*42620*/  @!UPT UIADD3 URZ, URZ, URZ, URZ ;  /* 0x0000003f3f3ff290 */ /* 0x000fe8000fffe03f */
[----:B------:R-:W-:Y:S01]  /*42630*/  STL.64 [R1+0x290], R20 ;  /* 0x0002901401007387 */ /* 0x000fe20000100a00 */
[----:B------:R0:W-:Y:S02]  /*42640*/  STL.64 [R1+0x298], R22 ;  /* 0x0002981601007387 */ /* 0x0001e40000100a00 */
[----:B------:R-:W2:Y:S02]  /*42650*/  LDL.LU.64 R14, [R1+0x6770] ;  /* 0x00677000010e7983 */ /* 0x000ea40000300a00 */
[----:B0-----:R-:W-:Y:S02]  /*42660*/  IMAD.MOV.U32 R23, RZ, RZ, R12 ;  /* 0x000000ffff177224 */ /* 0x001fe400078e000c */
[----:B------:R-:W-:Y:S02]  /*42670*/  IMAD.MOV.U32 R22, RZ, RZ, R13 ;  /* 0x000000ffff167224 */ /* 0x000fe400078e000d */
[----:B---3--:R-:W-:Y:S02]  /*42680*/  IMAD.MOV.U32 R12, RZ, RZ, R19 ;  /* 0x000000ffff0c7224 */ /* 0x008fe400078e0013 */
[----:B------:R-:W-:-:S05]  /*42690*/  IMAD.MOV.U32 R13, RZ, RZ, R18 ;  /* 0x000000ffff0d7224 */ /* 0x000fca00078e0012 */
[----:B------:R0:W-:Y:S01]  /*426a0*/  STL.64 [R1+0x66d8], R12 ;  /* 0x0066d80c01007387 */ /* 0x0001e20000100a00 */
[----:B------:R-:W3:Y:S02]  /*426b0*/  LDL.LU.64 R4, [R1+0x900] ;  /* 0x0009000001047983 */ /* 0x000ee40000300a00 */
[----:B0-----:R-:W-:Y:S02]  /*426c0*/  IMAD.MOV.U32 R12, RZ, RZ, R7 ;  /* 0x000000ffff0c7224 */ /* 0x001fe400078e0007 */
[----:B------:R-:W-:Y:S02]  /*426d0*/  IMAD.MOV.U32 R13, RZ, RZ, R6 ;  /* 0x000000ffff0d7224 */ /* 0x000fe400078e0006 */
[----:B------:R-:W3:Y:S03]  /*426e0*/  LDL.LU.64 R6, [R1+0x908] ;  /* 0x0009080001067983 */ /* 0x000ee60000300a00 */
[----:B------:R-:W-:Y:S02]  /*426f0*/  STL.64 [R1+0x66f0], R12 ;  /* 0x0066f00c01007387 */ /* 0x000fe40000100a00 */
[----:B------:R-:W-:Y:S02]  /*42700*/  STL [R1+0x6694], R22 ;  /* 0x0066941601007387 */ /* 0x000fe40000100800 */
[----:B------:R0:W-:Y:S01]  /*42710*/  STL [R1+0x6690], R23 ;  /* 0x0066901701007387 */ /* 0x0001e20000100800 */
[----:B------:R-:W4:Y:S04]  /*42720*/  LDL.LU.64 R20, [R1+0x8f0] ;  /* 0x0008f00001147983 */ /* 0x000f280000300a00 */
[----:B0-----:R-:W4:Y:S01]  /*42730*/  LDL.LU.64 R22, [R1+0x8f8] ;  /* 0x0008f80001167983 */ /* 0x001f220000300a00 */
[----:B------:R-:W-:Y:S02]  /*42740*/  STL.64 [R1+0x280], R8 ;  /* 0x0002800801007387 */ /* 0x000fe40000100a00 */
[----:B------:R0:W-:Y:S02]  /*42750*/  STL.64 [R1+0x288], R10 ;  /* 0x0002880a01007387 */ /* 0x0001e40000100a00 */
[----:B0-----:R-:W2:Y:S01]  /*42760*/  LDL.LU R10, [R1+0x6768] ;  /* 0x00676800010a7983 */ /* 0x001ea20000300800 */
[----:B------:R-:W3:Y:S02]  /*42770*/  LDL.LU.64 R8, [R1+0x6760] ;  /* 0x0067600001087983 */ /* 0x000ee40000300a00 */
[----:B------:R-:W2:Y:S02]  /*42780*/  LDL.LU.64 R16, [R1+0x50] ;  /* 0x0000500001107983 */ /* 0x000ea40000300a00 */
[----:B------:R-:W-:Y:S01]  /*42790*/  IMAD.MOV.U32 R13, RZ, RZ, R0 ;  /* 0x000000ffff0d7224 */ /* 0x000fe200078e0000 */
[----:B---3--:R-:W-:Y:S01]  /*427a0*/  HMMA.16816.F32.BF16 R4, R24, R8, R4 ;  /* 0x000000081804723c */ /* 0x008fe20000041804 */
[----:B--2---:R-:W-:Y:S01]  /*427b0*/  IMAD.MOV.U32 R12, RZ, RZ, R10 ;  /* 0x000000ffff0c7224 */ /* 0x004fe200078e000a */
[----:B------:R0:W-:Y:S01]  /*427c0*/  STL.64 [R1+0x6738], R16 ;  /* 0x0067381001007387 */ /* 0x0001e20000100a00 */
[----:B------:R-:W-:-:S02]  /*427d0*/  IMAD.MOV.U32 R29, RZ, RZ, R8 ;  /* 0x000000ffff1d7224 */ /* 0x000fc400078e0008 */
[----:B------:R-:W-:Y:S01]  /*427e0*/  IMAD.MOV.U32 R28, RZ, RZ, R9 ;  /* 0x000000ffff1c7224 */ /* 0x000fe200078e0009 */
[----:B0-----:R-:W2:Y:S01]  /*427f0*/  LDL.LU.64 R16, [R1+0x60] ;  /* 0x0000600001107983 */ /* 0x001ea20000300a00 */
[----:B------:R-:W-:Y:S02]  /*42800*/  STL.64 [R1+0x6720], R14 ;  /* 0x0067200e01007387 */ /* 0x000fe40000100a00 */
[----:B------:R0:W-:Y:S02]  /*42810*/  STL.64 [R1+0x6718], R12 ;  /* 0x0067180c01007387 */ /* 0x0001e40000100a00 */
[----:B0-----:R-:W3:Y:S01]  /*42820*/  LDL.LU.64 R12, [R1+0x8e0] ;  /* 0x0008e000010c7983 */ /* 0x001ee20000300a00 */
[----:B------:R-:W3:Y:S11]  /*42830*/  LDL.LU.64 R14, [R1+0x8e8] ;  /* 0x0008e800010e7983 */ /* 0x000ef60000300a00 */
[----:B------:R0:W-:Y:S02]  /*42840*/  STL.64 [R1+0x270], R4 ;  /* 0x0002700401007387 */ /* 0x0001e40000100a00 */
[----:B------:R-:W-:Y:S01]  /*42850*/  STL.64 [R1+0x278], R6 ;  /* 0x0002780601007387 */ /* 0x000fe20000100a00 */
[----:B0-----:R-:W3:Y:S01]  /*42860*/  LDL.LU.64 R4, [R1+0x6758] ;  /* 0x0067580001047983 */ /* 0x001ee20000300a00 */
[----:B------:R-:W4:Y:S02]  /*42870*/  LDL.LU.64 R8, [R1+0x6750] ;  /* 0x0067500001087983 */ /* 0x000f240000300a00 */
[C---:B----4-:R-:W-:Y:S11]  /*42880*/  HMMA.16816.F32.BF16 R20, R24.reuse, R8, R20 ;  /* 0x000000081814723c */ /* 0x050ff60000041814 */
[----:B------:R-:W-:Y:S11]  /*42890*/  @!UPT UIADD3 URZ, URZ, URZ, URZ ;  /* 0x0000003f3f3ff290 */ /* 0x000ff6000fffe03f */
[----:B------:R-:W-:Y:S01]  /*428a0*/  @!UPT UIADD3 URZ, URZ, URZ, URZ ;  /* 0x0000003f3f3ff290 */ /* 0x000fe2000fffe03f */
[----:B------:R-:W-:Y:S01]  /*428b0*/  STL.64 [R1+0x260], R20 ;  /* 0x0002601401007387 */ /* 0x000fe20000100a00 */
[----:B------:R0:W-:Y:S02]  /*428c0*/  STL.64 [R1+0x268], R22 ;  /* 0x0002681601007387 */ /* 0x0001e40000100a00 */
[----:B0-----:R-:W-:Y:S02]  /*428d0*/  IMAD.MOV.U32 R22, RZ, RZ, R8 ;  /* 0x000000ffff167224 */ /* 0x001fe400078e0008 */
[----:B------:R-:W-:Y:S02]  /*428e0*/  IMAD.MOV.U32 R23, RZ, RZ, R9 ;  /* 0x000000ffff177224 */ /* 0x000fe400078e0009 */
[----:B------:R-:W4:Y:S01]  /*428f0*/  LDL.LU.64 R8, [R1+0x6748] ;  /* 0x0067480001087983 */ /* 0x000f220000300a00 */
[----:B---3--:R-:W-:Y:S02]  /*42900*/  HMMA.16816.F32.BF16 R12, R24, R4, R12 ;  /* 0x00000004180c723c */ /* 0x008fe4000004180c */
[----:B------:R0:W-:Y:S02]  /*42910*/  STL.64 [R1+0x6730], R22 ;  /* 0x0067301601007387 */ /* 0x0001e40000100a00 */
[----:B------:R-:W-:-:S02]  /*42920*/  IMAD.MOV.U32 R10, RZ, RZ, R4 ;  /* 0x000000ffff0a7224 */ /* 0x000fc400078e0004 */
[----:B------:R-:W-:Y:S11]  /*42930*/  IMAD.MOV.U32 R11, RZ, RZ, R5 ;  /* 0x000000ffff0b7224 */ /* 0x000ff600078e0005 */
[----:B------:R-:W-:Y:S06]  /*42940*/  @!UPT UIADD3 URZ, URZ, URZ, URZ ;  /* 0x0000003f3f3ff290 */ /* 0x000fec000fffe03f */
[----:B------:R1:W-:Y:S01]  /*42950*/  STL.64 [R1+0x250], R12 ;  /* 0x0002500c01007387 */ /* 0x0003e20000100a00 */
[----:B------:R3:W-:Y:S02]  /*42960*/  STL.64 [R1+0x258], R14 ;  /* 0x0002580e01007387 */ /* 0x0007e40000100a00 */
[----:B------:R-:W2:Y:S02]  /*42970*/  LDL.LU.64 R4, [R1+0x8d0] ;  /* 0x0008d00001047983 */ /* 0x000ea40000300a00 */
[----:B------:R-:W2:Y:S01]  /*42980*/  LDL.LU.64 R6, [R1+0x8d8] ;  /* 0x0008d80001067983 */ /* 0x000ea20000300a00 */
[----:B------:R-:W2:Y:S01]  /*42990*/  LDL.LU.64 R20, [R1+0x840] ;  /* 0x0008400001147983 */ /* 0x000ea20000300a00 */
[----:B0-----:R-:W2:Y:S03]  /*429a0*/  LDL.LU.64 R22, [R1+0x848] ;  /* 0x0008480001167983 */ /* 0x001ea60000300a00 */
[----:B-1----:R-:W2:Y:S01]  /*429b0*/  LDL.LU.64 R12, [R1+0x830] ;  /* 0x00083000010c7983 */ /* 0x002ea20000300a00 */
[----:B---3--:R-:W3:Y:S02]  /*429c0*/  LDL.LU.64 R14, [R1+0x838] ;  /* 0x00083800010e7983 */ /* 0x008ee40000300a00 */
[----:B------:R-:W-:Y:S01]  /*429d0*/  STL.64 [R1+0x66b0], R10 ;  /* 0x0066b00a01007387 */ /* 0x000fe20000100a00 */
[----:B----4-:R0:W-:Y:S04]  /*429e0*/  STL.64 [R1+0x66a8], R8 ;  /* 0x0066a80801007387 */ /* 0x0101e80000100a00 */
[----:B0-----:R-:W4:Y:S01]  /*429f0*/  LDL.LU.64 R8, [R1+0xb30] ;  /* 0x000b300001087983 */ /* 0x001f220000300a00 */
[----:B------:R-:W2:Y:S03]  /*42a00*/  LDL.LU.64 R10, [R1+0xb38] ;  /* 0x000b3800010a7983 */ /* 0x000ea60000300a00 */
[----:B--2---:R-:W-:Y:S01]  /*42a10*/  STL.64 [R1+0x66d0], R10 ;  /* 0x0066d00a01007387 */ /* 0x004fe20000100a00 */
[----:B----4-:R0:W-:Y:S03]  /*42a20*/  STL.64 [R1+0x66c8], R8 ;  /* 0x0066c80801007387 */ /* 0x0101e60000100a00 */
[----:B0-----:R-:W2:Y:S01]  /*42a30*/  LDL.LU.64 R8, [R1+0xb50] ;  /* 0x000b500001087983 */ /* 0x001ea20000300a00 */
[----:B------:R-:W4:Y:S01]  /*42a40*/  LDL.LU.64 R10, [R1+0xb58] ;  /* 0x000b5800010a7983 */ /* 0x000f220000300a00 */
[----:B------:R-:W-:Y:S02]  /*42a50*/  HMMA.16816.F32.BF16 R4, R24, R16, R4 ;  /* 0x000000101804723c */ /* 0x000fe40000041804 */
[----:B----4-:R-:W-:Y:S01]  /*42a60*/  STL.64 [R1+0x66e8], R10 ;  /* 0x0066e80a01007387 */ /* 0x010fe20000100a00 */
[----:B--2---:R0:W-:Y:S03]  /*42a70*/  STL.64 [R1+0x66e0], R8 ;  /* 0x0066e00801007387 */ /* 0x0041e60000100a00 */
[----:B0-----:R-:W2:Y:S01]  /*42a80*/  LDL.LU.64 R8, [R1+0xb90] ;  /* 0x000b900001087983 */ /* 0x001ea20000300a00 */
[----:B------:R-:W4:Y:S03]  /*42a90*/  LDL.LU.64 R10, [R1+0xb98] ;  /* 0x000b9800010a7983 */ /* 0x000f260000300a00 */
[----:B----4-:R-:W-:Y:S01]  /*42aa0*/  STL.64 [R1+0x6700], R10 ;  /* 0x0067000a01007387 */ /* 0x010fe20000100a00 */
[----:B--2---:R0:W-:Y:S03]  /*42ab0*/  STL.64 [R1+0x66f8], R8 ;  /* 0x0066f80801007387 */ /* 0x0041e60000100a00 */
[----:B0-----:R-:W2:Y:S01]  /*42ac0*/  LDL.LU.64 R8, [R1+0xbe0] ;  /* 0x000be00001087983 */ /* 0x001ea20000300a00 */
[----:B------:R-:W2:Y:S08]  /*42ad0*/  LDL.LU.64 R10, [R1+0xbe8] ;  /* 0x000be800010a7983 */ /* 0x000eb00000300a00 */
[----:B------:R0:W-:Y:S02]  /*42ae0*/  STL.64 [R1+0x240], R4 ;  /* 0x0002400401007387 */ /* 0x0001e40000100a00 */
[----:B------:R1:W-:Y:S01]  /*42af0*/  STL.64 [R1+0x248], R6 ;  /* 0x0002480601007387 */ /* 0x0003e20000100a00 */
[----:B0-----:R-:W4:Y:S01]  /*42b00*/  LDL.LU.64 R4, [R1+0x6740] ;  /* 0x0067400001047983 */ /* 0x001f220000300a00 */
[----:B-1----:R-:W-:-:S02]  /*42b10*/  IMAD.MOV.U32 R6, RZ, RZ, R16 ;  /* 0x000000ffff067224 */ /* 0x002fc400078e0010 */
[----:B------:R-:W-:Y:S02]  /*42b20*/  IMAD.MOV.U32 R7, RZ, RZ, R17 ;  /* 0x000000ffff077224 */ /* 0x000fe400078e0011 */
[----:B------:R-:W2:Y:S02]  /*42b30*/  LDL.LU.64 R16, [R1+0x6738] ;  /* 0x0067380001107983 */ /* 0x000ea40000300a00 */
[C---:B--2---:R-:W-:Y:S11]  /*42b40*/  HMMA.16816.F32.BF16 R20, R24.reuse, R16, R20 ;  /* 0x000000101814723c */ /* 0x044ff60000041814 */
[----:B------:R-:W-:Y:S11]  /*42b50*/  @!UPT UIADD3 URZ, URZ, URZ, URZ ;  /* 0x0000003f3f3ff290 */ /* 0x000ff6000fffe03f */
[----:B------:R-:W-:Y:S01]  /*42b60*/  @!UPT UIADD3 URZ, URZ, URZ, URZ ;  /* 0x0000003f3f3ff290 */ /* 0x000fe2000fffe03f */
[----:B------:R0:W-:Y:S01]  /*42b70*/  STL.64 [R1+0x230], R20 ;  /* 0x0002301401007387 */ /* 0x0001e20000100a00 */
[----:B------:R1:W-:Y:S02]  /*42b80*/  STL.64 [R1+0x238], R22 ;  /* 0x0002381601007387 */ /* 0x0003e40000100a00 */
[----:B0-----:R-:W-:Y:S01]  /*42b90*/  IMAD.MOV.U32 R20, RZ, RZ, R16 ;  /* 0x000000ffff147224 */ /* 0x001fe200078e0010 */
[----:B-1----:R-:W2:Y:S01]  /*42ba0*/  LDL.LU.64 R22, [R1+0x6730] ;  /* 0x0067300001167983 */ /* 0x002ea20000300a00 */
[----:B------:R-:W-:Y:S02]  /*42bb0*/  IMAD.MOV.U32 R21, RZ, RZ, R17 ;  /* 0x000000ffff157224 */ /* 0x000fe400078e0011 */
[----:B------:R-:W3:Y:S02]  /*42bc0*/  LDL.LU.64 R16, [R1+0x6728] ;  /* 0x0067280001107983 */ /* 0x000ee40000300a00 */
[----:B---3--:R-:W-:Y:S01]  /*42bd0*/  HMMA.16816.F32.BF16 R24, R24, R16, R12 ;  /* 0x000000101818723c */ /* 0x008fe2000004180c */
[----:B------:R-:W3:Y:S01]  /*42be0*/  LDL.LU.64 R14, [R1+0x6720] ;  /* 0x00672000010e7983 */ /* 0x000ee20000300a00 */
[----:B------:R-:W2:Y:S02]  /*42bf0*/  LDL.LU.64 R12, [R1+0x6718] ;  /* 0x00671800010c7983 */ /* 0x000ea40000300a00 */
[----:B------:R-:W-:-:S02]  /*42c00*/  IMAD.MOV.U32 R0, RZ, RZ, R16 ;  /* 0x000000ffff007224 */ /* 0x000fc400078e0010 */
[----:B------:R-:W-:Y:S11]  /*42c10*/  IMAD.MOV.U32 R3, RZ, RZ, R17 ;  /* 0x000000ffff037224 */ /* 0x000ff600078e0011 */
[----:B------:R-:W-:Y:S06]  /*42c20*/  @!UPT UIADD3 URZ, URZ, URZ, URZ ;  /* 0x0000003f3f3ff290 */ /* 0x000fec000fffe03f */
[----:B------:R3:W-:Y:S01]  /*42c30*/  STL.64 [R1+0x130], R24 ;  /* 0x0001301801007387 */ /* 0x0007e20000100a00 */
[----:B------:R-:W-:Y:S02]  /*42c40*/  STL.64 [R1+0x138], R26 ;  /* 0x0001381a01007387 */ /* 0x000fe40000100a00 */
[----:B------:R-:W2:Y:S02]  /*42c50*/  LDL.LU.64 R18, [R1+0x6710] ;  /* 0x0067100001127983 */ /* 0x000ea40000300a00 */
[----:B------:R-:W2:Y:S02]  /*42c60*/  LDL.LU.64 R16, [R1+0x6708] ;  /* 0x0067080001107983 */ /* 0x000ea40000300a00 */
[----:B---3--:R-:W-:Y:S02]  /*42c70*/  IMAD.MOV.U32 R24, RZ, RZ, R15 ;  /* 0x000000ffff187224 */ /* 0x008fe400078e000f */
[----:B------:R-:W-:Y:S02]  /*42c80*/  IMAD.MOV.U32 R25, RZ, RZ, R14 ;  /* 0x000000ffff197224 */ /* 0x000fe400078e000e */
[C---:B--2---:R-:W-:Y:S01]  /*42c90*/  HMMA.16816.F32.BF16 R12, R16.reuse, R12, R8 ;  /* 0x0000000c100c723c */ /* 0x044fe20000041808 */
[----:B------:R-:W2:Y:S01]  /*42ca0*/  LDL.LU.64 R10, [R1+0x6700] ;  /* 0x00670000010a7983 */ /* 0x000ea20000300a00 */
[----:B------:R-:W2:Y:S11]  /*42cb0*/  LDL.LU.64 R8, [R1+0x66f8] ;  /* 0x0066f80001087983 */ /* 0x000eb60000300a00 */
[----:B------:R-:W-:Y:S10]  /*42cc0*/  @!UPT UIADD3 URZ, URZ, URZ, URZ ;  /* 0x0000003f3f3ff290 */ /* 0x000ff4000fffe03f */
        /* <DEDUP_REMOVED lines=14> */
[----:B------:R-:W-:Y:S01]  /*42db0*/  STL.64 [R1+0x100], R12 ;  /* 0x0001000c01007387 */ /* 0x000fe20000100a00 */
[----:B------:R0:W-:Y:S03]  /*42dc0*/  STL.64 [R1+0x108], R14 ;  /* 0x0001080e01007387 */ /* 0x0001e60000100a00 */
[----:B0-----:R-:W3:Y:S01]  /*42dd0*/  LDL.LU.64 R14, [R1+0x66c0] ;  /* 0x0066c000010e7983 */ /* 0x001ee20000300a00 */
[----:B------:R-:W2:Y:S02]  /*42de0*/  LDL.LU.64 R12, [R1+0x66b8] ;  /* 0x0066b800010c7983 */ /* 0x000ea40000300a00 */
[C---:B--2---:R-:W-:Y:S11]  /*42df0*/  HMMA.16816.F32.BF16 R8, R16.reuse, R12, R8 ;  /* 0x0000000c1008723c */ /* 0x044ff60000041808 */
[----:B------:R-:W-:Y:S11]  /*42e00*/  @!UPT UIADD3 URZ, URZ, URZ, URZ ;  /* 0x0000003f3f3ff290 */ /* 0x000ff6000fffe03f */
[----:B------:R-:W-:Y:S01]  /*42e10*/  @!UPT UIADD3 URZ, URZ, URZ, URZ ;  /* 0x0000003f3f3ff290 */ /* 0x000fe2000fffe03f */
[----:B------:R-:W-:Y:S01]  /*42e20*/  STL.64 [R1+0xf0], R8 ;  /* 0x0000f00801007387 */ /* 0x000fe20000100a00 */
[----:B------:R0:W-:Y:S03]  /*42e30*/  STL.64 [R1+0xf8], R10 ;  /* 0x0000f80a01007387 */ /* 0x0001e60000100a00 */
[----:B0-----:R-:W2:Y:S01]  /*42e40*/  LDL.LU.64 R10, [R1+0x66b0] ;  /* 0x0066b000010a7983 */ /* 0x001ea20000300a00 */
[----:B------:R-:W2:Y:S02]  /*42e50*/  LDL.LU.64 R8, [R1+0x66a8] ;  /* 0x0066a80001087983 */ /* 0x000ea40000300a00 */
[----:B---3--:R0:W-:Y:S02]  /*42e60*/  STL.64 [R1+0x65e0], R14 ;  /* 0x0065e00e01007387 */ /* 0x0081e40000100a00 */
[----:B------:R-:W2:Y:S01]  /*42e70*/  LDL.LU.64 R12, [R1+0x9c0] ;  /* 0x0009c000010c7983 */ /* 0x000ea20000300a00 */
[----:B0-----:R-:W2:Y:S02]  /*42e80*/  LDL.LU.64 R14, [R1+0x9c8] ;  /* 0x0009c800010e7983 */ /* 0x001ea40000300a00 */
[C---:B--2---:R-:W-:Y:S11]  /*42e90*/  HMMA.16816.F32.BF16 R12, R16.reuse, R8, R12 ;  /* 0x00000008100c723c */ /* 0x044ff6000004180c */
[----:B------:R-:W-:Y:S11]  /*42ea0*/  @!UPT UIADD3 URZ, URZ, URZ, URZ ;  /* 0x0000003f3f3ff290 */ /* 0x000ff6000fffe03f */
[----:B------:R-:W-:Y:S01]  /*42eb0*/  @!UPT UIADD3 URZ, URZ, URZ, URZ ;  /* 0x0000003f3f3ff290 */ /* 0x000fe2000fffe03f */
[----:B------:R0:W-:Y:S01]  /*42ec0*/  STL.64 [R1+0xe0], R12 ;  /* 0x0000e00c01007387 */ /* 0x0001e20000100a00 */
[----:B------:R-:W-:Y:S02]  /*42ed0*/  STL.64 [R1+0xe8], R14 ;  /* 0x0000e80e01007387 */ /* 0x000fe40000100a00 */
[----:B0-----:R-:W-:Y:S02]  /*42ee0*/  IMAD.MOV.U32 R12, RZ, RZ, R6 ;  /* 0x000000ffff0c7224 */ /* 0x001fe400078e0006 */
[----:B------:R-:W-:Y:S01]  /*42ef0*/  IMAD.MOV.U32 R13, RZ, RZ, R7 ;  /* 0x000000ffff0d7224 */ /* 0x000fe200078e0007 */
[----:B------:R-:W2:Y:S01]  /*42f00*/  LDL.LU R6, [R1+0x66a4] ;  /* 0x0066a40001067983 */ /* 0x000ea20000300800 */
[----:B------:R-:W2:Y:S03]  /*42f10*/  LDL.LU R7, [R1+0x66a0] ;  /* 0x0066a00001077983 */ /* 0x000ea60000300800 */
[----:B------:R0:W-:Y:S04]  /*42f20*/  STL.64 [R1+0x65f0], R12 ;  /* 0x0065f00c01007387 */ /* 0x0001e80000100a00 */
[----:B0-----:R-:W4:Y:S01]  /*42f30*/  LDL.LU.64 R12, [R1+0x9a0] ;  /* 0x0009a000010c7983 */ /* 0x001f220000300a00 */
[----:B------:R-:W4:Y:S02]  /*42f40*/  LDL.LU.64 R14, [R1+0x9a8] ;  /* 0x0009a800010e7983 */ /* 0x000f240000300a00 */
[----:B----4-:R-:W-:Y:S11]  /*42f50*/  HMMA.16816.F32.BF16 R12, R16, R4, R12 ;  /* 0x00000004100c723c */ /* 0x010ff6000004180c */
[----:B------:R-:W-:Y:S11]  /*42f60*/  @!UPT UIADD3 URZ, URZ, URZ, URZ ;  /* 0x0000003f3f3ff290 */ /* 0x000ff6000fffe03f */
[----:B------:R-:W-:Y:S01]  /*42f70*/  @!UPT UIADD3 URZ, URZ, URZ, URZ ;  /* 0x0000003f3f3ff290 */ /* 0x000fe2000fffe03f */
[----:B------:R0:W-:Y:S01]  /*42f80*/  STL.64 [R1+0xd0], R12 ;  /* 0x0000d00c01007387 */ /* 0x0001e20000100a00 */
[----:B------:R-:W-:Y:S02]  /*42f90*/  STL [R1+0xd8], R14 ;  /* 0x0000d80e01007387 */ /* 0x000fe40000100800 */
[----:B0-----:R-:W-:Y:S02]  /*42fa0*/  IMAD.MOV.U32 R12, RZ, RZ, R10 ;  /* 0x000000ffff0c7224 */ /* 0x001fe400078e000a */
[----:B------:R-:W-:Y:S01]  /*42fb0*/  IMAD.MOV.U32 R13, RZ, RZ, R11 ;  /* 0x000000ffff0d7224 */ /* 0x000fe200078e000b */
[----:B------:R-:W3:Y:S01]  /*42fc0*/  LDL.LU R10, [R1+0x669c] ;  /* 0x00669c00010a7983 */ /* 0x000ee20000300800 */
[----:B------:R-:W3:Y:S03]  /*42fd0*/  LDL.LU R11, [R1+0x6698] ;  /* 0x00669800010b7983 */ /* 0x000ee60000300800 */
[----:B------:R0:W-:Y:S02]  /*42fe0*/  STL.64 [R1+0x6608], R12 ;  /* 0x0066080c01007387 */ /* 0x0001e40000100a00 */
[----:B0-----:R-:W-:-:S02]  /*42ff0*/  IMAD.MOV.U32 R12, RZ, RZ, R22 ;  /* 0x000000ffff0c7224 */ /* 0x001fc400078e0016 */
[----:B------:R-:W-:Y:S01]  /*43000*/  IMAD.MOV.U32 R13, RZ, RZ, R23 ;  /* 0x000000ffff0d7224 */ /* 0x000fe200078e0017 */
[----:B------:R-:W4:Y:S01]  /*43010*/  LDL.LU R22, [R1+0x6694] ;  /* 0x0066940001167983 */ /* 0x000f220000300800 */
[----:B------:R-:W4:Y:S03]  /*43020*/  LDL.LU R23, [R1+0x6690] ;  /* 0x0066900001177983 */ /* 0x000f260000300800 */
[----:B------:R-:W-:Y:S01]  /*43030*/  STL.64 [R1+0x6620], R12 ;  /* 0x0066200c01007387 */ /* 0x000fe20000100a00 */
[----:B--2---:R0:W-:Y:S02]  /*43040*/  STL.64 [R1+0x65a8], R6 ;  /* 0x0065a80601007387 */ /* 0x0041e40000100a00 */
[----:B------:R-:W2:Y:S01]  /*43050*/  LDL.LU.64 R4, [R1+0x950] ;  /* 0x0009500001047983 */ /* 0x000ea20000300a00 */
[----:B0-----:R-:W2:Y:S01]  /*43060*/  LDL.LU.64 R6, [R1+0x958] ;  /* 0x0009580001067983 */ /* 0x001ea20000300a00 */
[----:B------:R-:W-:-:S02]  /*43070*/  IMAD.MOV.U32 R9, RZ, RZ, R15 ;  /* 0x000000ffff097224 */ /* 0x000fc400078e000f */
[----:B------:R-:W-:Y:S02]  /*43080*/  IMAD.MOV.U32 R12, RZ, RZ, R29 ;  /* 0x000000ffff0c7224 */ /* 0x000fe400078e001d */
[----:B------:R-:W-:Y:S02]  /*43090*/  IMAD.MOV.U32 R13, RZ, RZ, R28 ;  /* 0x000000ffff0d7224 */ /* 0x000fe400078e001c */
[----:B------:R-:W-:Y:S01]  /*430a0*/  IMAD.MOV.U32 R8, RZ, RZ, R20 ;  /* 0x000000ffff087224 */ /* 0x000fe200078e0014 */
[----:B------:R0:W-:Y:S02]  /*430b0*/  STL [R1+0x6210], R9 ;  /* 0x0062100901007387 */ /* 0x0001e40000100800 */
[----:B0-----:R-:W-:Y:S02]  /*430c0*/  IMAD.MOV.U32 R9, RZ, RZ, R21 ;  /* 0x000000ffff097224 */ /* 0x001fe400078e0015 */
[----:B---3--:R-:W-:Y:S01]  /*430d0*/  STL.64 [R1+0x65a0], R10 ;  /* 0x0065a00a01007387 */ /* 0x008fe20000100a00 */
[----:B------:R-:W3:Y:S02]  /*430e0*/  LDL.LU R20, [R1+0x668c] ;  /* 0x00668c0001147983 */ /* 0x000ee40000300800 */
[----:B------:R-:W3:Y:S02]  /*430f0*/  LDL.LU R21, [R1+0x6688] ;  /* 0x0066880001157983 */ /* 0x000ee40000300800 */
[----:B------:R0:W-:Y:S01]  /*43100*/  STL.64 [R1+0x6638], R12 ;  /* 0x0066380c01007387 */ /* 0x0001e20000100a00 */
[----:B------:R-:W-:Y:S01]  /*43110*/  STL.64 [R1+0x65e8], R8 ;  /* 0x0065e80801007387 */ /* 0x000fe20000100a00 */
[----:B--2---:R-:W-:Y:S11]  /*43120*/  HMMA.16816.F32.BF16 R4, R16, R24, R4 ;  /* 0x000000181004723c */ /* 0x004ff60000041804 */
[----:B------:R-:W-:Y:S11]  /*43130*/  @!UPT UIADD3 URZ, URZ, URZ, URZ ;  /* 0x0000003f3f3ff290 */ /* 0x000ff6000fffe03f */
[----:B------:R-:W-:Y:S01]  /*43140*/  @!UPT UIADD3 URZ, URZ, URZ, URZ ;  /* 0x0000003f3f3ff290 */ /* 0x000fe2000fffe03f */
[----:B------:R-:W-:Y:S01]  /*43150*/  STL.64 [R1+0x830], R4 ;  /* 0x0008300401007387 */ /* 0x000fe20000100a00 */
[----:B0-----:R-:W2:Y:S02]  /*43160*/  LDL.LU R12, [R1+0xa0] ;  /* 0x0000a000010c7983 */ /* 0x001ea40000300800 */
[----:B------:R-:W-:Y:S02]  /*43170*/  IMAD.MOV.U32 R13, RZ, RZ, R2 ;  /* 0x000000ffff0d7224 */ /* 0x000fe400078e0002 */
[----:B------:R-:W3:Y:S04]  /*43180*/  LDL.LU R2, [R1+0x6684] ;  /* 0x0066840001027983 */ /* 0x000ee80000300800 */
[----:B--2---:R4:W-:Y:S04]  /*43190*/  STL.64 [R1+0x6650], R12 ;  /* 0x0066500c01007387 */ /* 0x0049e80000100a00 */
[----:B---3--:R-:W0:Y:S01]  /*431a0*/  LDSM.16.MT88.4 R24, [R2+0x2080] ;  /* 0x002080000218783b */ /* 0x008e220000004200 */
[----:B----4-:R-:W-:-:S02]  /*431b0*/  IMAD.MOV.U32 R12, RZ, RZ, R23 ;  /* 0x000000ffff0c7224 */ /* 0x010fc400078e0017 */
[----:B------:R-:W-:-:S05]  /*431c0*/  IMAD.MOV.U32 R13, RZ, RZ, R22 ;  /* 0x000000ffff0d7224 */ /* 0x000fca00078e0016 */
[----:B------:R-:W-:Y:S01]  /*431d0*/  STL.64 [R1+0x6668], R12 ;  /* 0x0066680c01007387 */ /* 0x000fe20000100a00 */
[----:B------:R-:W2:Y:S02]  /*431e0*/  LDL.LU.64 R8, [R1+0x8a0] ;  /* 0x0008a00001087983 */ /* 0x000ea40000300a00 */
[----:B------:R-:W3:Y:S02]  /*431f0*/  LDL.LU.64 R10, [R1+0x8a8] ;  /* 0x0008a800010a7983 */ /* 0x000ee40000300a00 */
[----:B---3--:R-:W-:Y:S01]  /*43200*/  STL.64 [R1+0x6600], R10 ;  /* 0x0066000a01007387 */ /* 0x008fe20000100a00 */
[----:B--2---:R1:W-:Y:S03]  /*43210*/  STL.64 [R1+0x65f8], R8 ;  /* 0x0065f80801007387 */ /* 0x0043e60000100a00 */
        /* <DEDUP_REMOVED lines=18> */
[----:B------:R-:W-:-:S02]  /*43340*/  IMAD.MOV.U32 R28, RZ, RZ, R7 ;  /* 0x000000ffff1c7224 */ /* 0x000fc400078e0007 */
[----:B------:R-:W-:Y:S02]  /*43350*/  IMAD.MOV.U32 R12, RZ, RZ, R21 ;  /* 0x000000ffff0c7224 */ /* 0x000fe400078e0015 */
[----:B------:R-:W-:Y:S02]  /*43360*/  IMAD.MOV.U32 R13, RZ, RZ, R20 ;  /* 0x000000ffff0d7224 */ /* 0x000fe400078e0014 */
        /* <DEDUP_REMOVED lines=9> */
[----:B------:R-:W-:Y:S02]  /*43400*/  STL [R1+0x5e54], R28 ;  /* 0x005e541c01007387 */ /* 0x000fe40000100800 */
[----:B------:R-:W-:Y:S01]  /*43410*/  STL [R1+0x5e50], R29 ;  /* 0x005e501d01007387 */ /* 0x000fe20000100800 */
[----:B0-----:R-:W-:Y:S01]  /*43420*/  STL.64 [R1+0x64c8], R26 ;  /* 0x0064c81a01007387 */ /* 0x001fe20000100a00 */
[----:B------:R0:W-:Y:S02]  /*43430*/  STL.64 [R1+0x64c0], R24 ;  /* 0x0064c01801007387 */ /* 0x0001e40000100a00 */
[----:B0-----:R-:W-:-:S02]  /*43440*/  IMAD.MOV.U32 R24, RZ, RZ, R0 ;  /* 0x000000ffff187224 */ /* 0x001fc400078e0000 */
[----:B------:R-:W2:Y:S01]  /*43450*/  LDL.LU R0, [R1+0x6680] ;  /* 0x0066800001007983 */ /* 0x000ea20000300800 */
[----:B------:R-:W2:Y:S03]  /*43460*/  LDL R26, [R1+0x48] ;  /* 0x00004800011a7983 */ /* 0x000ea60000100800 */
[----:B--2---:R-:W-:Y:S01]  /*43470*/  STL [R1+0x64d8], R26 ;  /* 0x0064d81a01007387 */ /* 0x004fe20000100800 */
[----:B------:R-:W2:Y:S01]  /*43480*/  LDL R27, [R1+0x4c] ;  /* 0x00004c00011b7983 */ /* 0x000ea20000100800 */
[C---:B------:R-:W-:Y:S02]  /*43490*/  HMMA.16816.F32.BF16 R12, R16.reuse, R12, R8 ;  /* 0x0000000c100c723c */ /* 0x040fe40000041808 */
[----:B--2---:R-:W-:Y:S01]  /*434a0*/  STL [R1+0x64dc], R27 ;  /* 0x0064dc1b01007387 */ /* 0x004fe20000100800 */
[----:B------:R-:W2:Y:S02]  /*434b0*/  LDL.LU.64 R10, [R1+0x6678] ;  /* 0x00667800010a7983 */ /* 0x000ea40000300a00 */
[----:B------:R-:W2:Y:S11]  /*434c0*/  LDL.LU.64 R8, [R1+0x6670] ;  /* 0x0066700001087983 */ /* 0x000eb60000300a00 */
[----:B------:R-:W-:Y:S07]  /*434d0*/  @!UPT UIADD3 URZ, URZ, URZ, URZ ;  /* 0x0000003f3f3ff290 */ /* 0x000fee000fffe03f */
        /* <DEDUP_REMOVED lines=39> */
[----:B------:R-:W3:Y:S01]  /*43750*/  LDL.LU.64 R8, [R1+0x65e8] ;  /* 0x0065e80001087983 */ /* 0x000ee20000300a00 */
[----:B------:R-:W-:Y:S11]  /*43760*/  IMAD.MOV.U32 R25, RZ, RZ, R3 ;  /* 0x000000ffff197224 */ /* 0x000ff600078e0003 */
[----:B------:R-:W-:Y:S09]  /*43770*/  @!UPT UIADD3 URZ, URZ, URZ, URZ ;  /* 0x0000003f3f3ff290 */ /* 0x000ff2000fffe03f */
[----:B------:R-:W-:Y:S01]  /*43780*/  STL.64 [R1+0x950], R12 ;  /* 0x0009500c01007387 */ /* 0x000fe20000100a00 */
[----:B------:R0:W-:Y:S03]  /*43790*/  STL.64 [R1+0x958], R14 ;  /* 0x0009580e01007387 */ /* 0x0001e60000100a00 */
[----:B0-----:R-:W2:Y:S01]  /*437a0*/  LDL.LU.64 R14, [R1+0x65e0] ;  /* 0x0065e000010e7983 */ /* 0x001ea20000300a00 */
[C---:B---3--:R-:W-:Y:S03]  /*437b0*/  HMMA.16816.F32.BF16 R8, R16.reuse, R8, R20 ;  /* 0x000000081008723c */ /* 0x048fe60000041814 */
[----:B------:R-:W3:Y:S01]  /*437c0*/  LDL.LU.64 R22, [R1+0x65d8] ;  /* 0x0065d80001167983 */ /* 0x000ee20000300a00 */
[----:B------:R-:W3:Y:S11]  /*437d0*/  LDL.LU.64 R20, [R1+0x65d0] ;  /* 0x0065d00001147983 */ /* 0x000ef60000300a00 */
[----:B------:R-:W-:Y:S08]  /*437e0*/  @!UPT UIADD3 URZ, URZ, URZ, URZ ;  /* 0x0000003f3f3ff290 */ /* 0x000ff0000fffe03f */
[----:B------:R-:W-:Y:S01]  /*437f0*/  STL.64 [R1+0x990], R8 ;  /* 0x0009900801007387 */ /* 0x000fe20000100a00 */
[----:B------:R4:W-:Y:S02]  /*43800*/  STL.64 [R1+0x998], R10 ;  /* 0x0009980a01007387 */ /* 0x0009e40000100a00 */
[----:B----4-:R-:W-:Y:S01]  /*43810*/  HMMA.16816.F32.BF16 R8, R16, R24, R4 ;  /* 0x000000181008723c */ /* 0x010fe20000041804 */
[----:B------:R-:W3:Y:S11]  /*43820*/  LDL.LU R4, [R1+0x4f0] ;  /* 0x0004f00001047983 */ /* 0x000ef60000300800 */
[----:B------:R-:W-:Y:S11]  /*43830*/  @!UPT UIADD3 URZ, URZ, URZ, URZ ;  /* 0x0000003f3f3ff290 */ /* 0x000ff6000fffe03f */
[----:B------:R0:W-:Y:S01]  /*43840*/  STL.64 [R1+0x980], R8 ;  /* 0x0009800801007387 */ /* 0x0001e20000100a00 */
[----:B------:R1:W-:Y:S02]  /*43850*/  STL.64 [R1+0x988], R10 ;  /* 0x0009880a01007387 */ /* 0x0003e40000100a00 */
[----:B------:R-:W3:Y:S02]  /*43860*/  LDL.LU R5, [R1+0x4f4] ;  /* 0x0004f40001057983 */ /* 0x000ee40000300800 */
[----:B------:R-:W3:Y:S01]  /*43870*/  LDL.LU R6, [R1+0x4f8] ;  /* 0x0004f80001067983 */ /* 0x000ee20000300800 */
[----:B------:R-:W3:Y:S04]  /*43880*/  LDL.LU R7, [R1+0x4fc] ;  /* 0x0004fc0001077983 */ /* 0x000ee80000300800 */
[----:B0-----:R-:W4:Y:S01]  /*43890*/  LDL.LU R8, [R1+0x4e0] ;  /* 0x0004e00001087983 */ /* 0x001f220000300800 */
[----:B------:R-:W4:Y:S02]  /*438a0*/  LDL.LU R9, [R1+0x4e4] ;  /* 0x0004e40001097983 */ /* 0x000f240000300800 */
[----:B-1----:R-:W2:Y:S02]  /*438b0*/  LDL.LU R10, [R1+0x4e8] ;  /* 0x0004e800010a7983 */ /* 0x002ea40000300800 */
[----:B------:R-:W2:Y:S02]  /*438c0*/  LDL.LU R11, [R1+0x4ec] ;  /* 0x0004ec00010b7983 */ /* 0x000ea40000300800 */
[----:B--2---:R0:W-:Y:S01]  /*438d0*/  STL.64 [R1+0x65b8], R10 ;  /* 0x0065b80a01007387 */ /* 0x0041e20000100a00 */
[----:B----4-:R-:W-:Y:S03]  /*438e0*/  STL.64 [R1+0x65b0], R8 ;  /* 0x0065b00801007387 */ /* 0x010fe60000100a00 */
[----:B0-----:R-:W3:Y:S01]  /*438f0*/  LDL.64 R10, [R1+0x28] ;  /* 0x00002800010a7983 */ /* 0x001ee20000100a00 */
[----:B------:R-:W2:Y:S02]  /*43900*/  LDL.LU R16, [R1+0x4b0] ;  /* 0x0004b00001107983 */ /* 0x000ea40000300800 */
[----:B------:R-:W2:Y:S02]  /*43910*/  LDL.LU R17, [R1+0x4b4] ;  /* 0x0004b40001117983 */ /* 0x000ea40000300800 */
[----:B------:R-:W4:Y:S01]  /*43920*/  LDL.LU R18, [R1+0x4b8] ;  /* 0x0004b80001127983 */ /* 0x000f220000300800 */
[----:B------:R-:W4:Y:S04]  /*43930*/  LDL.LU R19, [R1+0x4bc] ;  /* 0x0004bc0001137983 */ /* 0x000f280000300800 */
[----:B----4-:R-:W-:Y:S01]  /*43940*/  STL.64 [R1+0x6570], R18 ;  /* 0x0065701201007387 */ /* 0x010fe20000100a00 */
[----:B--2---:R0:W-:Y:S03]  /*43950*/  STL.64 [R1+0x6568], R16 ;  /* 0x0065681001007387 */ /* 0x0041e60000100a00 */
[----:B0-----:R-:W2:Y:S01]  /*43960*/  LDL.LU R16, [R1+0x4c0] ;  /* 0x0004c00001107983 */ /* 0x001ea20000300800 */
[----:B------:R-:W2:Y:S02]  /*43970*/  LDL.LU R17, [R1+0x4c4] ;  /* 0x0004c40001117983 */ /* 0x000ea40000300800 */
[----:B------:R-:W4:Y:S02]  /*43980*/  LDL.LU R18, [R1+0x4c8] ;  /* 0x0004c80001127983 */ /* 0x000f240000300800 */
[----:B------:R-:W4:Y:S02]  /*43990*/  LDL.LU R19, [R1+0x4cc] ;  /* 0x0004cc0001137983 */ /* 0x000f240000300800 */
[----:B----4-:R0:W-:Y:S01]  /*439a0*/  STL.64 [R1+0x6580], R18 ;  /* 0x0065801201007387 */ /* 0x0101e20000100a00 */
[----:B--2---:R-:W-:Y:S03]  /*439b0*/  STL.64 [R1+0x6578], R16 ;  /* 0x0065781001007387 */ /* 0x004fe60000100a00 */
[----:B0-----:R-:W2:Y:S01]  /*439c0*/  LDL.64 R18, [R1+0x8] ;  /* 0x0000080001127983 */ /* 0x001ea20000100a00 */
[----:B------:R-:W-:-:S02]  /*439d0*/  IMAD.MOV.U32 R25, RZ, RZ, R14 ;  /* 0x000000ffff197224 */ /* 0x000fc400078e000e */
[----:B------:R-:W-:Y:S01]  /*439e0*/  IMAD.MOV.U32 R26, RZ, RZ, R15 ;  /* 0x000000ffff1a7224 */ /* 0x000fe200078e000f */
[----:B--2---:R0:W-:Y:S04]  /*439f0*/  STL.64 [R1+0x6598], R18 ;  /* 0x0065981201007387 */ /* 0x0041e80000100a00 */
[----:B0-----:R-:W2:Y:S01]  /*43a00*/  LDL.64 R18, [R1+0x18] ;  /* 0x0000180001127983 */ /* 0x001ea20000100a00 */
[----:B------:R-:W4:Y:S02]  /*43a10*/  LDL.LU R24, [R1+0x4a0] ;  /* 0x0004a00001187983 */ /* 0x000f240000300800 */
[----:B------:R-:W2:Y:S02]  /*43a20*/  LDL.LU R14, [R1+0x65cc] ;  /* 0x0065cc00010e7983 */ /* 0x000ea40000300800 */
[----:B------:R-:W2:Y:S01]  /*43a30*/  LDL.LU R15, [R1+0x65c8] ;  /* 0x0065c800010f7983 */ /* 0x000ea20000300800 */
[----:B------:R-:W2:Y:S01]  /*43a40*/  LDL.LU R27, [R1+0x4ac] ;  /* 0x0004ac00011b7983 */ /* 0x000ea20000300800 */
[----:B---3--:R-:W-:Y:S01]  /*43a50*/  HMMA.16816.F32.BF16 R4, R20, R10, R4 ;  /* 0x0000000a1404723c */ /* 0x008fe20000041804 */
[----:B------:R-:W-:-:S02]  /*43a60*/  IMAD.MOV.U32 R13, RZ, RZ, R10 ;  /* 0x000000ffff0d7224 */ /* 0x000fc400078e000a */
[----:B------:R-:W-:Y:S01]  /*43a70*/  IMAD.MOV.U32 R12, RZ, RZ, R11 ;  /* 0x000000ffff0c7224 */ /* 0x000fe200078e000b */
[----:B--2---:R0:W-:Y:S01]  /*43a80*/  STL.64 [R1+0x6590], R26 ;  /* 0x0065901a01007387 */ /* 0x0041e20000100a00 */
[----:B----4-:R1:W-:Y:S02]  /*43a90*/  STL.64 [R1+0x6588], R24 ;  /* 0x0065881801007387 */ /* 0x0103e40000100a00 */
[----:B0-----:R-:W-:Y:S01]  /*43aa0*/  IMAD.MOV.U32 R26, RZ, RZ, R14 ;  /* 0x000000ffff1a7224 */ /* 0x001fe200078e000e */
[----:B-1----:R-:W2:Y:S01]  /*43ab0*/  LDL.LU R24, [R1+0x4d0] ;  /* 0x0004d00001187983 */ /* 0x002ea20000300800 */
[----:B------:R-:W2:Y:S02]  /*43ac0*/  LDL.LU R25, [R1+0x4d4] ;  /* 0x0004d40001197983 */ /* 0x000ea40000300800 */
[----:B------:R-:W3:Y:S02]  /*43ad0*/  LDL.LU R14, [R1+0x65c4] ;  /* 0x0065c400010e7983 */ /* 0x000ee40000300800 */
[----:B------:R-:W-:-:S02]  /*43ae0*/  IMAD.MOV.U32 R27, RZ, RZ, R15 ;  /* 0x000000ffff1b7224 */ /* 0x000fc400078e000f */
[----:B------:R-:W3:Y:S01]  /*43af0*/  LDL.LU R15, [R1+0x65c0] ;  /* 0x0065c000010f7983 */ /* 0x000ee20000300800 */
[----:B------:R-:W4:Y:S02]  /*43b00*/  LDL.LU.64 R10, [R1+0x65b8] ;  /* 0x0065b800010a7983 */ /* 0x000f240000300a00 */
[----:B------:R-:W4:Y:S05]  /*43b10*/  LDL.LU.64 R8, [R1+0x65b0] ;  /* 0x0065b00001087983 */ /* 0x000f2a0000300a00 */
[----:B------:R0:W-:Y:S01]  /*43b20*/  STL.64 [R1+0x4f0], R4 ;  /* 0x0004f00401007387 */ /* 0x0001e20000100a00 */
[----:B------:R1:W-:Y:S01]  /*43b30*/  STL [R1+0x4f8], R6 ;  /* 0x0004f80601007387 */ /* 0x0003e20000100800 */
[----:B0-----:R-:W-:-:S03]  /*43b40*/  IMAD.MOV.U32 R5, RZ, RZ, R7 ;  /* 0x000000ffff057224 */ /* 0x001fc600078e0007 */
[----:B-1----:R-:W2:Y:S01]  /*43b50*/  LDL.LU.64 R6, [R1+0x65a8] ;  /* 0x0065a80001067983 */ /* 0x002ea20000300a00 */
[----:B------:R-:W-:Y:S02]  /*43b60*/  STL [R1+0x64e4], R12 ;  /* 0x0064e40c01007387 */ /* 0x000fe40000100800 */
[----:B------:R-:W-:Y:S02]  /*43b70*/  STL [R1+0x64e0], R13 ;  /* 0x0064e00d01007387 */ /* 0x000fe40000100800 */
[----:B------:R-:W-:Y:S01]  /*43b80*/  STL [R1+0x5d10], R5 ;  /* 0x005d100501007387 */ /* 0x000fe20000100800 */
[C---:B----4-:R-:W-:Y:S11]  /*43b90*/  HMMA.16816.F32.BF16 R8, R20.reuse, R18, R8 ;  /* 0x000000121408723c */ /* 0x050ff60000041808 */
[----:B------:R-:W-:Y:S11]  /*43ba0*/  @!UPT UIADD3 URZ, URZ, URZ, URZ ;  /* 0x0000003f3f3ff290 */ /* 0x000ff6000fffe03f */
[----:B------:R-:W-:Y:S01]  /*43bb0*/  @!UPT UIADD3 URZ, URZ, URZ, URZ ;  /* 0x0000003f3f3ff290 */ /* 0x000fe2000fffe03f */
[----:B------:R0:W-:Y:S01]  /*43bc0*/  STL.64 [R1+0x4e0], R8 ;  /* 0x0004e00801007387 */ /* 0x0001e20000100a00 */
[----:B------:R1:W-:Y:S02]  /*43bd0*/  STL.64 [R1+0x4e8], R10 ;  /* 0x0004e80a01007387 */ /* 0x0003e40000100a00 */
[----:B0-----:R-:W-:Y:S01]  /*43be0*/  IMAD.MOV.U32 R9, RZ, RZ, R18 ;  /* 0x000000ffff097224 */ /* 0x001fe200078e0012 */
[----:B-1----:R-:W4:Y:S01]  /*43bf0*/  LDL.LU.64 R10, [R1+0x65a0] ;  /* 0x0065a000010a7983 */ /* 0x002f220000300a00 */
[----:B------:R-:W-:Y:S02]  /*43c00*/  IMAD.MOV.U32 R8, RZ, RZ, R19 ;  /* 0x000000ffff087224 */ /* 0x000fe400078e0013 */
[----:B------:R-:W2:Y:S02]  /*43c10*/  LDL.LU.64 R18, [R1+0x6598] ;  /* 0x0065980001127983 */ /* 0x000ea40000300a00 */
[----:B--2---:R-:W-:Y:S01]  /*43c20*/  HMMA.16816.F32.BF16 R24, R20, R18, R24 ;  /* 0x000000121418723c */ /* 0x004fe20000041818 */
[----:B------:R-:W-:-:S02]  /*43c30*/  IMAD.MOV.U32 R12, RZ, RZ, R18 ;  /* 0x000000ffff0c7224 */ /* 0x000fc400078e0012 */
[----:B------:R-:W-:Y:S11]  /*43c40*/  IMAD.MOV.U32 R13, RZ, RZ, R19 ;  /* 0x000000ffff0d7224 */ /* 0x000ff600078e0013 */
[----:B------:R-:W-:Y:S09]  /*43c50*/  @!UPT UIADD3 URZ, URZ, URZ, URZ ;  /* 0x0000003f3f3ff290 */ /* 0x000ff2000fffe03f */
[----:B------:R-:W-:Y:S01]  /*43c60*/  STL.64 [R1+0x4d0], R24 ;  /* 0x0004d01801007387 */ /* 0x000fe20000100a00 */
[----:B------:R0:W-:Y:S03]  /*43c70*/  STL.64 [R1+0x4d8], R26 ;  /* 0x0004d81a01007387 */ /* 0x0001e60000100a00 */
[----:B0-----:R-:W2:Y:S01]  /*43c80*/  LDL.LU.64 R26, [R1+0x6590] ;  /* 0x00659000011a7983 */ /* 0x001ea20000300a00 */
[----:B------:R-:W2:Y:S02]  /*43c90*/  LDL.LU.64 R24, [R1+0x6588] ;  /* 0x0065880001187983 */ /* 0x000ea40000300a00 */
[----:B------:R-:W3:Y:S02]  /*43ca0*/  LDL.LU.64 R18, [R1+0x6580] ;  /* 0x0065800001127983 */ /* 0x000ee40000300a00 */
[----:B------:R-:W3:Y:S02]  /*43cb0*/  LDL.LU.64 R16, [R1+0x6578] ;  /* 0x0065780001107983 */ /* 0x000ee40000300a00 */
[C---:B---3--:R-:W-:Y:S11]  /*43cc0*/  HMMA.16816.F32.BF16 R16, R20.reuse, R14, R16 ;  /* 0x0000000e1410723c */ /* 0x048ff60000041810 */
[----:B------:R-:W-:Y:S11]  /*43cd0*/  @!UPT UIADD3 URZ, URZ, URZ, URZ ;  /* 0x0000003f3f3ff290 */ /* 0x000ff6000fffe03f */
[----:B------:R-:W-:Y:S01]  /*43ce0*/  @!UPT UIADD3 URZ, URZ, URZ, URZ ;  /* 0x0000003f3f3ff290 */ /* 0x000fe2000fffe03f */
[----:B------:R-:W-:Y:S01]  /*43cf0*/  STL.64 [R1+0x4c0], R16 ;  /* 0x0004c01001007387 */ /* 0x000fe20000100a00 */
[----:B------:R0:W-:Y:S03]  /*43d00*/  STL.64 [R1+0x4c8], R18 ;  /* 0x0004c81201007387 */ /* 0x0001e60000100a00 */
[----:B0-----:R-:W3:Y:S01]  /*43d10*/  LDL.LU.64 R18, [R1+0x6570] ;  /* 0x0065700001127983 */ /* 0x001ee20000300a00 */
[----:B------:R-:W3:Y:S02]  /*43d20*/  LDL.LU.64 R16, [R1+0x6568] ;  /* 0x0065680001107983 */ /* 0x000ee40000300a00 */
[----:B------:R0:W-:Y:S02]  /*43d30*/  STL.64 [R1+0x6478], R14 ;  /* 0x0064780e01007387 */ /* 0x0001e40000100a00 */
[----:B------:R-:W-:Y:S01]  /*43d40*/  STL.64 [R1+0x64e8], R12 ;  /* 0x0064e80c01007387 */ /* 0x000fe20000100a00 */
[----:B0-----:R-:W2:Y:S04]  /*43d50*/  LDL.64 R14, [R1+0x68] ;  /* 0x00006800010e7983 */ /* 0x001ea80000100a00 */
[----:B--2---:R3:W-:Y:S01]  /*43d60*/  STL.64 [R1+0x64f0], R14 ;  /* 0x0064f00e01007387 */ /* 0x0047e20000100a00 */
[----:B----4-:R-:W-:Y:S02]  /*43d70*/  STL.64 [R1+0x6500], R10 ;  /* 0x0065000a01007387 */ /* 0x010fe40000100a00 */
[----:B------:R0:W-:Y:S01]  /*43d80*/  STL.64 [R1+0x64f8], R8 ;  /* 0x0064f80801007387 */ /* 0x0001e20000100a00 */
[C---:B---3--:R-:W-:Y:S08]  /*43d90*/  HMMA.16816.F32.BF16 R12, R20.reuse, R10, R16 ;  /* 0x0000000a140c723c */ /* 0x048ff00000041810 */
[C---:B0-----:R-:W-:Y:S01]  /*43da0*/  HMMA.16816.F32.BF16 R8, R20.reuse, R6, R24 ;  /* 0x000000061408723c */ /* 0x041fe20000041818 */
[----:B------:R-:W0:Y:S11]  /*43db0*/  LDSM.16.MT88.4 R16, [R2+0x2100] ;  /* 0x002100000210783b */ /* 0x000e360000004200 */
[----:B------:R-:W-:Y:S03]  /*43dc0*/  @!UPT UIADD3 URZ, URZ, URZ, URZ ;  /* 0x0000003f3f3ff290 */ /* 0x000fe6000fffe03f */
[----:B------:R-:W-:Y:S01]  /*43dd0*/  STL.64 [R1+0x4b0], R12 ;  /* 0x0004b00c01007387 */ /* 0x000fe20000100a00 */
[----:B------:R-:W-:Y:S02]  /*43de0*/  STL.64 [R1+0x4b8], R14 ;  /* 0x0004b80e01007387 */ /* 0x000fe40000100a00 */
[----:B------:R1:W-:Y:S02]  /*43df0*/  STL.64 [R1+0x6528], R6 ;  /* 0x0065280601007387 */ /* 0x0003e40000100a00 */
[----:B------:R-:W2:Y:S03]  /*43e00*/  LDL.LU R4, [R1+0x7f0] ;  /* 0x0007f00001047983 */ /* 0x000ea60000300800 */
[----:B------:R-:W-:Y:S01]  /*43e10*/  STL.64 [R1+0x4a0], R8 ;  /* 0x0004a00801007387 */ /* 0x000fe20000100a00 */
[----:B------:R-:W-:Y:S02]  /*43e20*/  STL.64 [R1+0x4a8], R10 ;  /* 0x0004a80a01007387 */ /* 0x000fe40000100a00 */
[----:B------:R-:W2:Y:S01]  /*43e30*/  LDL.LU R5, [R1+0x7f4] ;  /* 0x0007f40001057983 */ /* 0x000ea20000300800 */
[----:B-1----:R-:W3:Y:S01]  /*43e40*/  LDL.LU R6, [R1+0x7f8] ;  /* 0x0007f80001067983 */ /* 0x002ee20000300800 */
[----:B------:R-:W3:Y:S03]  /*43e50*/  LDL.LU R7, [R1+0x7fc] ;  /* 0x0007fc0001077983 */ /* 0x000ee60000300800 */
[----:B---3--:R1:W-:Y:S01]  /*43e60*/  STL.64 [R1+0x6538], R6 ;  /* 0x0065380601007387 */ /* 0x0083e20000100a00 */
[----:B--2---:R-:W-:Y:S03]  /*43e70*/  STL.64 [R1+0x6530], R4 ;  /* 0x0065300401007387 */ /* 0x004fe60000100a00 */
[----:B-1----:R-:W2:Y:S04]  /*43e80*/  LDL R6, [R1+0xb8] ;  /* 0x0000b80001067983 */ /* 0x002ea80000100800 */
[----:B------:R-:W2:Y:S01]  /*43e90*/  LDL R7, [R1+0xbc] ;  /* 0x0000bc0001077983 */ /* 0x000ea20000100800 */
[----:B------:R-:W3:Y:S02]  /*43ea0*/  LDL.LU R24, [R1+0x820] ;  /* 0x0008200001187983 */ /* 0x000ee40000300800 */
[----:B------:R-:W3:Y:S02]  /*43eb0*/  LDL.LU R25, [R1+0x824] ;  /* 0x0008240001197983 */ /* 0x000ee40000300800 */
[----:B------:R-:W3:Y:S01]  /*43ec0*/  LDL.LU R26, [R1+0x828] ;  /* 0x00082800011a7983 */ /* 0x000ee20000300800 */
[----:B------:R-:W3:Y:S04]  /*43ed0*/  LDL.LU R27, [R1+0x82c] ;  /* 0x00082c00011b7983 */ /* 0x000ee80000300800 */
[----:B--2---:R1:W-:Y:S04]  /*43ee0*/  STL.64 [R1+0x6548], R6 ;  /* 0x0065480601007387 */ /* 0x0043e80000100a00 */
[----:B-1----:R-:W2:Y:S04]  /*43ef0*/  LDL.64 R6, [R1+0xc8] ;  /* 0x0000c80001067983 */ /* 0x002ea80000100a00 */
[----:B--2---:R1:W-:Y:S01]  /*43f00*/  STL.64 [R1+0x6560], R6 ;  /* 0x0065600601007387 */ /* 0x0043e20000100a00 */
[----:B------:R-:W2:Y:S02]  /*43f10*/  LDL R14, [R1+0x78] ;  /* 0x00007800010e7983 */ /* 0x000ea40000100800 */
[----:B------:R-:W2:Y:S01]  /*43f20*/  LDL R15, [R1+0x7c] ;  /* 0x00007c00010f7983 */ /* 0x000ea20000100800 */
[----:B-1----:R-:W3:Y:S04]  /*43f30*/  LDL.64 R6, [R1+0x38] ;  /* 0x0000380001067983 */ /* 0x002ee80000100a00 */
[----:B--2---:R1:W-:Y:S04]  /*43f40*/  STL.64 [R1+0x6508], R14 ;  /* 0x0065080e01007387 */ /* 0x0043e80000100a00 */
[----:B-1----:R-:W2:Y:S04]  /*43f50*/  LDL.64 R14, [R1+0x88] ;  /* 0x00008800010e7983 */ /* 0x002ea80000100a00 */
[----:B--2---:R1:W-:Y:S04]  /*43f60*/  STL.64 [R1+0x6520], R14 ;  /* 0x0065200e01007387 */ /* 0x0043e80000100a00 */
[----:B-1----:R-:W2:Y:S04]  /*43f70*/  LDL.64 R14, [R1+0xa8] ;  /* 0x0000a800010e7983 */ /* 0x002ea80000100a00 */
[----:B--2---:R1:W-:Y:S01]  /*43f80*/  STL.64 [R1+0x6540], R14 ;  /* 0x0065400e01007387 */ /* 0x0043e20000100a00 */
[----:B------:R-:W2:Y:S02]  /*43f90*/  LDL.LU R12, [R1+0x800] ;  /* 0x00080000010c7983 */ /* 0x000ea40000300800 */
[----:B------:R-:W2:Y:S01]  /*43fa0*/  LDL.LU R13, [R1+0x804] ;  /* 0x00080400010d7983 */ /* 0x000ea20000300800 */
[----:B-1----:R-:W4:Y:S01]  /*43fb0*/  LDL.LU R14, [R1+0x808] ;  /* 0x00080800010e7983 */ /* 0x002f220000300800 */
[----:B------:R-:W4:Y:S01]  /*43fc0*/  LDL.LU R15, [R1+0x80c] ;  /* 0x00080c00010f7983 */ /* 0x000f220000300800 */
[----:B---3--:R-:W-:Y:S02]  /*43fd0*/  HMMA.16816.F32.BF16 R24, R20, R6, R24 ;  /* 0x000000061418723c */ /* 0x008fe40000041818 */
[----:B----4-:R-:W-:Y:S01]  /*43fe0*/  STL.64 [R1+0x6558], R14 ;  /* 0x0065580e01007387 */ /* 0x010fe20000100a00 */
[----:B--2---:R1:W-:Y:S03]  /*43ff0*/  STL.64 [R1+0x6550], R12 ;  /* 0x0065500c01007387 */ /* 0x0043e60000100a00 */
[----:B-1----:R-:W2:Y:S01]  /*44000*/  LDL.LU R12, [R1+0x810] ;  /* 0x00081000010c7983 */ /* 0x002ea20000300800 */
[----:B------:R-:W2:Y:S02]  /*44010*/  LDL.LU R13, [R1+0x814] ;  /* 0x00081400010d7983 */ /* 0x000ea40000300800 */
[----:B------:R-:W2:Y:S02]  /*44020*/  LDL.LU R14, [R1+0x818] ;  /* 0x00081800010e7983 */ /* 0x000ea40000300800 */
[----:B------:R-:W2:Y:S01]  /*44030*/  LDL.LU R15, [R1+0x81c] ;  /* 0x00081c00010f7983 */ /* 0x000ea20000300800 */
[----:B------:R-:W3:Y:S01]  /*44040*/  LDL.LU R8, [R1+0x7c0] ;  /* 0x0007c00001087983 */ /* 0x000ee20000300800 */
[----:B------:R-:W3:Y:S02]  /*44050*/  LDL.LU R9, [R1+0x7c4] ;  /* 0x0007c40001097983 */ /* 0x000ee40000300800 */
[----:B------:R-:W4:Y:S02]  /*44060*/  LDL.LU R10, [R1+0x7c8] ;  /* 0x0007c800010a7983 */ /* 0x000f240000300800 */
[----:B------:R-:W4:Y:S02]  /*44070*/  LDL.LU R11, [R1+0x7cc] ;  /* 0x0007cc00010b7983 */ /* 0x000f240000300800 */
[----:B----4-:R-:W-:Y:S01]  /*44080*/  STL.64 [R1+0x6518], R10 ;  /* 0x0065180a01007387 */ /* 0x010fe20000100a00 */
[----:B---3--:R1:W-:Y:S03]  /*44090*/  STL.64 [R1+0x6510], R8 ;  /* 0x0065100801007387 */ /* 0x0083e60000100a00 */
[----:B-1----:R-:W3:Y:S01]  /*440a0*/  LDL.LU R8, [R1+0x7d0] ;  /* 0x0007d00001087983 */ /* 0x002ee20000300800 */
[----:B------:R-:W3:Y:S02]  /*440b0*/  LDL.LU R9, [R1+0x7d4] ;  /* 0x0007d40001097983 */ /* 0x000ee40000300800 */
[----:B------:R-:W3:Y:S02]  /*440c0*/  LDL.LU R10, [R1+0x7d8] ;  /* 0x0007d800010a7983 */ /* 0x000ee40000300800 */
[----:B0-----:R0:W-:Y:S01]  /*440d0*/  STL.64 [R1+0x63a0], R18 ;  /* 0x0063a01201007387 */ /* 0x0011e20000100a00 */
[----:B------:R-:W-:Y:S04]  /*440e0*/  STL.64 [R1+0x6398], R16 ;  /* 0x0063981001007387 */ /* 0x000fe80000100a00 */
[----:B0-----:R-:W4:Y:S01]  /*440f0*/  LDL.64 R18, [R1+0x98] ;  /* 0x0000980001127983 */ /* 0x001f220000100a00 */
[----:B------:R0:W-:Y:S02]  /*44100*/  STL.64 [R1+0x9e0], R24 ;  /* 0x0009e01801007387 */ /* 0x0001e40000100a00 */
[----:B------:R1:W-:Y:S02]  /*44110*/  STL.64 [R1+0x9e8], R26 ;  /* 0x0009e81a01007387 */ /* 0x0003e40000100a00 */
[----:B0-----:R-:W-:-:S02]  /*44120*/  IMAD.MOV.U32 R25, RZ, RZ, R6 ;  /* 0x000000ffff197224 */ /* 0x001fc400078e0006 */
[----:B------:R-:W-:Y:S02]  /*44130*/  IMAD.MOV.U32 R24, RZ, RZ, R7 ;  /* 0x000000ffff187224 */ /* 0x000fe400078e0007 */
[----:B------:R-:W2:Y:S02]  /*44140*/  LDL.LU.64 R6, [R1+0x6560] ;  /* 0x0065600001067983 */ /* 0x000ea40000300a00 */
[C---:B--2---:R-:W-:Y:S01]  /*44150*/  HMMA.16816.F32.BF16 R12, R20.reuse, R6, R12 ;  /* 0x00000006140c723c */ /* 0x044fe2000004180c */
[----:B-1----:R-:W-:Y:S02]  /*44160*/  IMAD.MOV.U32 R27, RZ, RZ, R6 ;  /* 0x000000ffff1b7224 */ /* 0x002fe400078e0006 */
[----:B------:R-:W-:Y:S11]  /*44170*/  IMAD.MOV.U32 R26, RZ, RZ, R7 ;  /* 0x000000ffff1a7224 */ /* 0x000ff600078e0007 */
[----:B------:R-:W-:Y:S09]  /*44180*/  @!UPT UIADD3 URZ, URZ, URZ, URZ ;  /* 0x0000003f3f3ff290 */ /* 0x000ff2000fffe03f */
[----:B------:R-:W-:Y:S01]  /*44190*/  STL.64 [R1+0x820], R12 ;  /* 0x0008200c01007387 */ /* 0x000fe20000100a00 */
[----:B------:R0:W-:Y:S03]  /*441a0*/  STL.64 [R1+0x828], R14 ;  /* 0x0008280e01007387 */ /* 0x0001e60000100a00 */
[----:B0-----:R-:W2:Y:S01]  /*441b0*/  LDL.LU.64 R14, [R1+0x6558] ;  /* 0x00655800010e7983 */ /* 0x001ea20000300a00 */
[----:B------:R-:W2:Y:S02]  /*441c0*/  LDL.LU.64 R12, [R1+0x6550] ;  /* 0x00655000010c7983 */ /* 0x000ea40000300a00 */
[----:B------:R-:W2:Y:S02]  /*441d0*/  LDL.LU.64 R6, [R1+0x6548] ;  /* 0x0065480001067983 */ /* 0x000ea40000300a00 */
[----:B------:R-:W-:Y:S01]  /*441e0*/  IMAD.MOV.U32 R11, RZ, RZ, R0 ;  /* 0x000000ffff0b7224 */ /* 0x000fe200078e0000 */
[C---:B--2---:R-:W-:Y:S01]  /*441f0*/  HMMA.16816.F32.BF16 R4, R20.reuse, R6, R12 ;  /* 0x000000061404723c */ /* 0x044fe2000004180c */
[----:B------:R-:W2:Y:S11]  /*44200*/  LDL.LU.64 R14, [R1+0x6540] ;  /* 0x00654000010e7983 */ /* 0x000eb60000300a00 */
[----:B------:R-:W-:Y:S11]  /*44210*/  @!UPT UIADD3 URZ, URZ, URZ, URZ ;  /* 0x0000003f3f3ff290 */ /* 0x000ff6000fffe03f */
[----:B------:R-:W-:Y:S01]  /*44220*/  STL.64 [R1+0x810], R4 ;  /* 0x0008100401007387 */ /* 0x000fe20000100a00 */
[----:B------:R0:W-:Y:S02]  /*44230*/  STL [R1+0x818], R6 ;  /* 0x0008180601007387 */ /* 0x0001e40000100800 */
[----:B------:R-:W-:Y:S02]  /*44240*/  IMAD.MOV.U32 R0, RZ, RZ, R7 ;  /* 0x000000ffff007224 */ /* 0x000fe400078e0007 */
[----:B0-----:R-:W2:Y:S01]  /*44250*/  LDL.LU.64 R6, [R1+0x6538] ;  /* 0x0065380001067983 */ /* 0x001ea20000300a00 */
[----:B------:R-:W2:Y:S02]  /*44260*/  LDL.LU.64 R4, [R1+0x6530] ;  /* 0x0065300001047983 */ /* 0x000ea40000300a00 */
[----:B------:R-:W-:Y:S01]  /*44270*/  STL [R1+0x5bc4], R0 ;  /* 0x005bc40001007387 */ /* 0x000fe20000100800 */
[C---:B--2---:R-:W-:Y:S11]  /*44280*/  HMMA.16816.F32.BF16 R4, R20.reuse, R14, R4 ;  /* 0x0000000e1404723c */ /* 0x044ff60000041804 */
[----:B------:R-:W-:Y:S11]  /*44290*/  @!UPT UIADD3 URZ, URZ, URZ, URZ ;  /* 0x0000003f3f3ff290 */ /* 0x000ff6000fffe03f */
[----:B------:R-:W-:Y:S01]  /*442a0*/  @!UPT UIADD3 URZ, URZ, URZ, URZ ;  /* 0x0000003f3f3ff290 */ /* 0x000fe2000fffe03f */
[----:B------:R-:W-:Y:S01]  /*442b0*/  STL.64 [R1+0x800], R4 ;  /* 0x0008000401007387 */ /* 0x000fe20000100a00 */
[----:B------:R0:W-:Y:S03]  /*442c0*/  STL.64 [R1+0x808], R6 ;  /* 0x0008080601007387 */ /* 0x0001e60000100a00 */
[----:B0-----:R-:W2:Y:S01]  /*442d0*/  LDL.LU.64 R6, [R1+0x6528] ;  /* 0x0065280001067983 */ /* 0x001ea20000300a00 */
[----:B------:R-:W-:Y:S02]  /*442e0*/  IMAD.MOV.U32 R5, RZ, RZ, R14 ;  /* 0x000000ffff057224 */ /* 0x000fe400078e000e */
[----:B------:R-:W-:Y:S02]  /*442f0*/  IMAD.MOV.U32 R4, RZ, RZ, R15 ;  /* 0x000000ffff047224 */ /* 0x000fe400078e000f */
[----:B------:R-:W3:Y:S04]  /*44300*/  LDL.LU.64 R14, [R1+0x6520] ;  /* 0x00652000010e7983 */ /* 0x000ee80000300a00 */
[----:B--2---:R-:W-:Y:S01]  /*44310*/  STL.64 [R1+0x6460], R6 ;  /* 0x0064600601007387 */ /* 0x004fe20000100a00 */
[----:B------:R0:W-:Y:S03]  /*44320*/  STL.64 [R1+0x6458], R4 ;  /* 0x0064580401007387 */ /* 0x0001e60000100a00 */
[----:B0-----:R-:W4:Y:S01]  /*44330*/  LDL.LU R4, [R1+0x7e0] ;  /* 0x0007e00001047983 */ /* 0x001f220000300800 */
[----:B------:R-:W4:Y:S02]  /*44340*/  LDL.LU R5, [R1+0x7e4] ;  /* 0x0007e40001057983 */ /* 0x000f240000300800 */
[----:B------:R-:W4:Y:S02]  /*44350*/  LDL.LU R6, [R1+0x7e8] ;  /* 0x0007e80001067983 */ /* 0x000f240000300800 */
[----:B------:R-:W4:Y:S01]  /*44360*/  LDL.LU R7, [R1+0x7ec] ;  /* 0x0007ec0001077983 */ /* 0x000f220000300800 */
[----:B---3--:R-:W-:Y:S01]  /*44370*/  HMMA.16816.F32.BF16 R8, R20, R14, R8 ;  /* 0x0000000e1408723c */ /* 0x008fe20000041808 */
[----:B------:R-:W-:-:S02]  /*44380*/  IMAD.MOV.U32 R29, RZ, RZ, R14 ;  /* 0x000000ffff1d7224 */ /* 0x000fc400078e000e */
[----:B------:R-:W-:-:S05]  /*44390*/  IMAD.MOV.U32 R3, RZ, RZ, R15 ;  /* 0x000000ffff037224 */ /* 0x000fca00078e000f */
[C---:B----4-:R-:W-:Y:S11]  /*443a0*/  HMMA.16816.F32.BF16 R4, R20.reuse, R18, R4 ;  /* 0x000000121404723c */ /* 0x050ff60000041804 */
[----:B------:R-:W-:Y:S11]  /*443b0*/  @!UPT UIADD3 URZ, URZ, URZ, URZ ;  /* 0x0000003f3f3ff290 */ /* 0x000ff6000fffe03f */
[----:B------:R-:W-:Y:S01]  /*443c0*/  @!UPT UIADD3 URZ, URZ, URZ, URZ ;  /* 0x0000003f3f3ff290 */ /* 0x000fe2000fffe03f */
[----:B------:R-:W-:Y:S01]  /*443d0*/  STL.64 [R1+0x7f0], R4 ;  /* 0x0007f00401007387 */ /* 0x000fe20000100a00 */
[----:B------:R0:W-:Y:S03]  /*443e0*/  STL.64 [R1+0x7f8], R6 ;  /* 0x0007f80601007387 */ /* 0x0001e60000100a00 */
[----:B0-----:R-:W2:Y:S01]  /*443f0*/  LDL.64 R6, [R1+0x58] ;  /* 0x0000580001067983 */ /* 0x001ea20000100a00 */
[----:B------:R0:W-:Y:S02]  /*44400*/  STL.64 [R1+0x6408], R18 ;  /* 0x0064081201007387 */ /* 0x0001e40000100a00 */
[----:B------:R-:W3:Y:S02]  /*44410*/  LDL.LU R16, [R1+0x7b0] ;  /* 0x0007b00001107983 */ /* 0x000ee40000300800 */
[----:B------:R-:W3:Y:S01]  /*44420*/  LDL.LU R17, [R1+0x7b4] ;  /* 0x0007b40001117983 */ /* 0x000ee20000300800 */
[----:B0-----:R-:W3:Y:S01]  /*44430*/  LDL.LU R18, [R1+0x7b8] ;  /* 0x0007b80001127983 */ /* 0x001ee20000300800 */
[----:B------:R-:W3:Y:S02]  /*44440*/  LDL.LU R19, [R1+0x7bc] ;  /* 0x0007bc0001137983 */ /* 0x000ee40000300800 */
[----:B------:R-:W-:Y:S02]  /*44450*/  STL.64 [R1+0x7e0], R8 ;  /* 0x0007e00801007387 */ /* 0x000fe40000100a00 */
[----:B------:R0:W-:Y:S02]  /*44460*/  STL.64 [R1+0x7e8], R10 ;  /* 0x0007e80a01007387 */ /* 0x0001e40000100a00 */
[----:B0-----:R-:W4:Y:S01]  /*44470*/  LDL.LU.64 R10, [R1+0x6518] ;  /* 0x00651800010a7983 */ /* 0x001f220000300a00 */
[----:B------:R-:W4:Y:S02]  /*44480*/  LDL.LU.64 R8, [R1+0x6510] ;  /* 0x0065100001087983 */ /* 0x000f240000300a00 */
[----:B------:R-:W4:Y:S02]  /*44490*/  LDL.LU.64 R14, [R1+0x6508] ;  /* 0x00650800010e7983 */ /* 0x000f240000300a00 */
[----:B------:R-:W-:Y:S01]  /*444a0*/  STL [R1+0x6404], R3 ;  /* 0x0064040301007387 */ /* 0x000fe20000100800 */
[----:B------:R-:W-:Y:S01]  /*444b0*/  STL [R1+0x6400], R29 ;  /* 0x0064001d01007387 */ /* 0x000fe20000100800 */
[C---:B----4-:R-:W-:Y:S03]  /*444c0*/  HMMA.16816.F32.BF16 R12, R20.reuse, R14, R8 ;  /* 0x0000000e140c723c */ /* 0x050fe60000041808 */
[----:B------:R-:W4:Y:S01]  /*444d0*/  LDL.LU.64 R10, [R1+0x6500] ;  /* 0x00650000010a7983 */ /* 0x000f220000300a00 */
[----:B------:R-:W2:Y:S11]  /*444e0*/  LDL.LU.64 R8, [R1+0x64f8] ;  /* 0x0064f80001087983 */ /* 0x000eb60000300a00 */
[----:B------:R-:W-:Y:S08]  /*444f0*/  @!UPT UIADD3 URZ, URZ, URZ, URZ ;  /* 0x0000003f3f3ff290 */ /* 0x000ff0000fffe03f */
[----:B------:R-:W-:Y:S01]  /*44500*/  STL.64 [R1+0x7d0], R12 ;  /* 0x0007d00c01007387 */ /* 0x000fe20000100a00 */
[----:B------:R0:W-:Y:S03]  /*44510*/  STL.64 [R1+0x7d8], R14 ;  /* 0x0007d80e01007387 */ /* 0x0001e60000100a00 */
[----:B0-----:R-:W3:Y:S01]  /*44520*/  LDL.LU.64 R14, [R1+0x64f0] ;  /* 0x0064f000010e7983 */ /* 0x001ee20000300a00 */
[----:B------:R-:W2:Y:S02]  /*44530*/  LDL R28, [R1+0x1de0] ;  /* 0x001de000011c7983 */ /* 0x000ea40000100800 */
[----:B------:R-:W2:Y:S01]  /*44540*/  LDL.LU.64 R12, [R1+0x64e8] ;  /* 0x0064e800010c7983 */ /* 0x000ea20000300a00 */
[----:B---3--:R-:W-:Y:S11]  /*44550*/  HMMA.16816.F32.BF16 R16, R20, R14, R16 ;  /* 0x0000000e1410723c */ /* 0x008ff60000041810 */
[----:B------:R-:W-:Y:S11]  /*44560*/  @!UPT UIADD3 URZ, URZ, URZ, URZ ;  /* 0x0000003f3f3ff290 */ /* 0x000ff6000fffe03f */
[----:B------:R-:W-:Y:S01]  /*44570*/  @!UPT UIADD3 URZ, URZ, URZ, URZ ;  /* 0x0000003f3f3ff290 */ /* 0x000fe2000fffe03f */
[----:B------:R0:W-:Y:S01]  /*44580*/  STL.64 [R1+0x7c0], R16 ;  /* 0x0007c01001007387 */ /* 0x0001e20000100a00 */
[----:B------:R1:W-:Y:S02]  /*44590*/  STL [R1+0x7c8], R18 ;  /* 0x0007c81201007387 */ /* 0x0003e40000100800 */
[----:B------:R-:W-:Y:S01]  /*445a0*/  IMAD.MOV.U32 R0, RZ, RZ, R19 ;  /* 0x000000ffff007224 */ /* 0x000fe200078e0013 */
[----:B0-----:R-:W3:Y:S01]  /*445b0*/  LDL.LU R16, [R1+0x6e0] ;  /* 0x0006e00001107983 */ /* 0x001ee20000300800 */
[----:B------:R-:W3:Y:S02]  /*445c0*/  LDL.LU R17, [R1+0x6e4] ;  /* 0x0006e40001117983 */ /* 0x000ee40000300800 */
[----:B-1----:R-:W3:Y:S02]  /*445d0*/  LDL.LU R18, [R1+0x6e8] ;  /* 0x0006e80001127983 */ /* 0x002ee40000300800 */
[----:B------:R-:W3:Y:S02]  /*445e0*/  LDL.LU R19, [R1+0x6ec] ;  /* 0x0006ec0001137983 */ /* 0x000ee40000300800 */
[----:B------:R-:W-:-:S02]  /*445f0*/  IMAD.MOV.U32 R3, RZ, RZ, R14 ;  /* 0x000000ffff037224 */ /* 0x000fc400078e000e */
[----:B------:R-:W-:Y:S02]  /*44600*/  IMAD.MOV.U32 R29, RZ, RZ, R15 ;  /* 0x000000ffff1d7224 */ /* 0x000fe400078e000f */
[----:B--2---:R-:W-:Y:S02]  /*44610*/  IMAD.MOV.U32 R14, RZ, RZ, R12 ;  /* 0x000000ffff0e7224 */ /* 0x004fe400078e000c */
[----:B------:R-:W-:Y:S01]  /*44620*/  IMAD.MOV.U32 R15, RZ, RZ, R13 ;  /* 0x000000ffff0f7224 */ /* 0x000fe200078e000d */
[----:B------:R-:W2:Y:S01]  /*44630*/  LDL.LU R12, [R1+0x64e4] ;  /* 0x0064e400010c7983 */ /* 0x000ea20000300800 */
[----:B------:R-:W2:Y:S03]  /*44640*/  LDL.LU R13, [R1+0x64e0] ;  /* 0x0064e000010d7983 */ /* 0x000ea60000300800 */
[----:B------:R-:W-:Y:S04]  /*44650*/  STL.64 [R1+0x6490], R14 ;  /* 0x0064900e01007387 */ /* 0x000fe80000100a00 */
[----:B---3--:R0:W-:Y:S01]  /*44660*/  STL.64 [R1+0x6418], R18 ;  /* 0x0064181201007387 */ /* 0x0081e20000100a00 */
[----:B------:R-:W-:Y:S03]  /*44670*/  STL.64 [R1+0x6410], R16 ;  /* 0x0064101001007387 */ /* 0x000fe60000100a00 */
[----:B0-----:R-:W3:Y:S01]  /*44680*/  LDL.64 R18, [R1+0xb8] ;  /* 0x0000b80001127983 */ /* 0x001ee20000100a00 */
[----:B------:R-:W-:-:S02]  /*44690*/  IMAD.MOV.U32 R14, RZ, RZ, R9 ;  /* 0x000000ffff0e7224 */ /* 0x000fc400078e0009 */
[----:B------:R-:W-:Y:S01]  /*446a0*/  IMAD.MOV.U32 R15, RZ, RZ, R8 ;  /* 0x000000ffff0f7224 */ /* 0x000fe200078e0008 */
[----:B---3--:R0:W-:Y:S02]  /*446b0*/  STL.64 [R1+0x6428], R18 ;  /* 0x0064281201007387 */ /* 0x0081e40000100a00 */
[----:B0-----:R-:W-:Y:S02]  /*446c0*/  IMAD.MOV.U32 R18, RZ, RZ, R27 ;  /* 0x000000ffff127224 */ /* 0x001fe400078e001b */
[----:B------:R-:W-:Y:S01]  /*446d0*/  IMAD.MOV.U32 R19, RZ, RZ, R26 ;  /* 0x000000ffff137224 */ /* 0x000fe200078e001a */
[----:B------:R-:W3:Y:S01]  /*446e0*/  LDL.LU R27, [R1+0x64dc] ;  /* 0x0064dc00011b7983 */ /* 0x000ee20000300800 */
[----:B------:R-:W3:Y:S02]  /*446f0*/  LDL.LU R26, [R1+0x64d8] ;  /* 0x0064d800011a7983 */ /* 0x000ee40000300800 */
[----:B------:R-:W-:Y:S01]  /*44700*/  STL.64 [R1+0x64a8], R14 ;  /* 0x0064a80e01007387 */ /* 0x000fe20000100a00 */
[----:B------:R0:W-:Y:S01]  /*44710*/  STL.64 [R1+0x6440], R18 ;  /* 0x0064401201007387 */ /* 0x0001e20000100a00 */
[----:B------:R-:W3:Y:S02]  /*44720*/  LDL.LU R16, [R1+0x7a0] ;  /* 0x0007a00001107983 */ /* 0x000ee40000300800 */
[----:B------:R-:W3:Y:S01]  /*44730*/  LDL.LU R17, [R1+0x7a4] ;  /* 0x0007a40001117983 */ /* 0x000ee20000300800 */
[----:B0-----:R-:W3:Y:S01]  /*44740*/  LDL.LU R18, [R1+0x7a8] ;  /* 0x0007a80001127983 */ /* 0x001ee20000300800 */
[----:B------:R-:W3:Y:S02]  /*44750*/  LDL.LU R19, [R1+0x7ac] ;  /* 0x0007ac0001137983 */ /* 0x000ee40000300800 */
[----:B--2---:R-:W-:-:S02]  /*44760*/  IMAD.MOV.U32 R14, RZ, RZ, R13 ;  /* 0x000000ffff0e7224 */ /* 0x004fc400078e000d */
[----:B------:R-:W-:Y:S01]  /*44770*/  IMAD.MOV.U32 R15, RZ, RZ, R12 ;  /* 0x000000ffff0f7224 */ /* 0x000fe200078e000c */
[----:B------:R-:W-:Y:S01]  /*44780*/  STL [R1+0x5bc8], R0 ;  /* 0x005bc80001007387 */ /* 0x000fe20000100800 */
[----:B------:R-:W-:Y:S02]  /*44790*/  IMAD.MOV.U32 R9, RZ, RZ, R6 ;  /* 0x000000ffff097224 */ /* 0x000fe400078e0006 */
[----:B------:R-:W-:Y:S01]  /*447a0*/  IMAD.MOV.U32 R8, RZ, RZ, R7 ;  /* 0x000000ffff087224 */ /* 0x000fe200078e0007 */
[C---:B---3--:R-:W-:Y:S11]  /*447b0*/  HMMA.16816.F32.BF16 R16, R20.reuse, R6, R16 ;  /* 0x000000061410723c */ /* 0x048ff60000041810 */
[----:B------:R-:W-:Y:S11]  /*447c0*/  @!UPT UIADD3 URZ, URZ, URZ, URZ ;  /* 0x0000003f3f3ff290 */ /* 0x000ff6000fffe03f */
[----:B------:R-:W-:Y:S01]  /*447d0*/  @!UPT UIADD3 URZ, URZ, URZ, URZ ;  /* 0x0000003f3f3ff290 */ /* 0x000fe2000fffe03f */
[----:B------:R-:W-:Y:S01]  /*447e0*/  STL.64 [R1+0x7b0], R16 ;  /* 0x0007b01001007387 */ /* 0x000fe20000100a00 */
[----:B------:R-:W-:Y:S02]  /*447f0*/  STL.64 [R1+0x7b8], R18 ;  /* 0x0007b81201007387 */ /* 0x000fe40000100a00 */
[----:B------:R0:W-:Y:S02]  /*44800*/  STL.64 [R1+0x64d0], R14 ;  /* 0x0064d00e01007387 */ /* 0x0001e40000100a00 */
[----:B------:R-:W2:Y:S01]  /*44810*/  LDL.LU R12, [R1+0x490] ;  /* 0x00049000010c7983 */ /* 0x000ea20000300800 */
[----:B------:R-:W2:Y:S04]  /*44820*/  LDL.LU R13, [R1+0x494] ;  /* 0x00049400010d7983 */ /* 0x000ea80000300800 */
[----:B0-----:R-:W2:Y:S01]  /*44830*/  LDL.LU R14, [R1+0x498] ;  /* 0x00049800010e7983 */ /* 0x001ea20000300800 */
[----:B------:R-:W2:Y:S02]  /*44840*/  LDL.LU R15, [R1+0x49c] ;  /* 0x00049c00010f7983 */ /* 0x000ea40000300800 */
[----:B----4-:R-:W-:Y:S02]  /*44850*/  STL.64 [R1+0x6470], R10 ;  /* 0x0064700a01007387 */ /* 0x010fe40000100a00 */
[----:B------:R0:W-:Y:S02]  /*44860*/  STL.64 [R1+0x6468], R8 ;  /* 0x0064680801007387 */ /* 0x0001e40000100a00 */
[----:B0-----:R-:W3:Y:S01]  /*44870*/  LDL.LU R8, [R1+0x3d0] ;  /* 0x0003d00001087983 */ /* 0x001ee20000300800 */
[----:B------:R-:W3:Y:S02]  /*44880*/  LDL.LU R9, [R1+0x3d4] ;  /* 0x0003d40001097983 */ /* 0x000ee40000300800 */
[----:B------:R-:W4:Y:S02]  /*44890*/  LDL.LU R10, [R1+0x3d8] ;  /* 0x0003d800010a7983 */ /* 0x000f240000300800 */
[----:B------:R-:W4:Y:S02]  /*448a0*/  LDL.LU R11, [R1+0x3dc] ;  /* 0x0003dc00010b7983 */ /* 0x000f240000300800 */
[----:B----4-:R-:W-:Y:S01]  /*448b0*/  STL.64 [R1+0x6488], R10 ;  /* 0x0064880a01007387 */ /* 0x010fe20000100a00 */
[----:B---3--:R0:W-:Y:S03]  /*448c0*/  STL.64 [R1+0x6480], R8 ;  /* 0x0064800801007387 */ /* 0x0081e60000100a00 */
        /* <DEDUP_REMOVED lines=9> */
[----:B------:R-:W4:Y:S01]  /*44960*/  LDL.LU R11, [R1+0x3fc] ;  /* 0x0003fc00010b7983 */ /* 0x000f220000300800 */
[----:B--2---:R-:W-:Y:S01]  /*44970*/  HMMA.16816.F32.BF16 R20, R20, R26, R12 ;  /* 0x0000001a1414723c */ /* 0x004fe2000004180c */
[----:B------:R-:W-:-:S02]  /*44980*/  IMAD.MOV.U32 R18, RZ, RZ, R25 ;  /* 0x000000ffff127224 */ /* 0x000fc400078e0019 */
[----:B------:R-:W-:Y:S01]  /*44990*/  IMAD.MOV.U32 R19, RZ, RZ, R24 ;  /* 0x000000ffff137224 */ /* 0x000fe200078e0018 */
[----:B----4-:R-:W-:Y:S01]  /*449a0*/  STL.64 [R1+0x64b8], R10 ;  /* 0x0064b80a01007387 */ /* 0x010fe20000100a00 */
[----:B---3--:R0:W-:Y:S03]  /*449b0*/  STL.64 [R1+0x64b0], R8 ;  /* 0x0064b00801007387 */ /* 0x0081e60000100a00 */
[----:B0-----:R-:W2:Y:S01]  /*449c0*/  LDL.LU R8, [R1+0x400] ;  /* 0x0004000001087983 */ /* 0x001ea20000300800 */
[----:B------:R-:W2:Y:S02]  /*449d0*/  LDL.LU R9, [R1+0x404] ;  /* 0x0004040001097983 */ /* 0x000ea40000300800 */
[----:B------:R-:W2:Y:S02]  /*449e0*/  LDL.LU R10, [R1+0x408] ;  /* 0x00040800010a7983 */ /* 0x000ea40000300800 */
[----:B------:R-:W2:Y:S01]  /*449f0*/  LDL.LU R11, [R1+0x40c] ;  /* 0x00040c00010b7983 */ /* 0x000ea20000300800 */
[----:B------:R-:W3:Y:S01]  /*44a00*/  LDL.LU R4, [R1+0x3c0] ;  /* 0x0003c00001047983 */ /* 0x000ee20000300800 */
[----:B------:R-:W3:Y:S02]  /*44a10*/  LDL.LU R5, [R1+0x3c4] ;  /* 0x0003c40001057983 */ /* 0x000ee40000300800 */
[----:B------:R-:W3:Y:S02]  /*44a20*/  LDL.LU R6, [R1+0x3c8] ;  /* 0x0003c80001067983 */ /* 0x000ee40000300800 */
[----:B------:R-:W3:Y:S01]  /*44a30*/  LDL.LU R7, [R1+0x3cc] ;  /* 0x0003cc0001077983 */ /* 0x000ee20000300800 */
[----:B------:R-:W2:Y:S01]  /*44a40*/  LDL.LU.64 R14, [R1+0x64d0] ;  /* 0x0064d000010e7983 */ /* 0x000ea20000300a00 */
[----:B------:R-:W2:Y:S02]  /*44a50*/  LDL.LU.64 R26, [R1+0x64c8] ;  /* 0x0064c800011a7983 */ /* 0x000ea40000300a00 */
[----:B------:R-:W2:Y:S02]  /*44a60*/  LDL.LU.64 R24, [R1+0x64c0] ;  /* 0x0064c00001187983 */ /* 0x000ea40000300a00 */
[----:B------:R0:W-:Y:S01]  /*44a70*/  STL.64 [R1+0x490], R20 ;  /* 0x0004901401007387 */ /* 0x0001e20000100a00 */
[----:B------:R1:W-:Y:S01]  /*44a80*/  STL [R1+0x498], R22 ;  /* 0x0004981601007387 */ /* 0x0003e20000100800 */
[----:B------:R-:W-:-:S03]  /*44a90*/  IMAD.MOV.U32 R0, RZ, RZ, R23 ;  /* 0x000000ffff007224 */ /* 0x000fc600078e0017 */
[----:B0-----:R-:W4:Y:S01]  /*44aa0*/  LDL.LU R20, [R1+0x3b0] ;  /* 0x0003b00001147983 */ /* 0x001f220000300800 */
[----:B------:R-:W4:Y:S02]  /*44ab0*/  LDL.LU R21, [R1+0x3b4] ;  /* 0x0003b40001157983 */ /* 0x000f240000300800 */
[----:B-1----:R-:W4:Y:S02]  /*44ac0*/  LDL.LU R22, [R1+0x3b8] ;  /* 0x0003b80001167983 */ /* 0x002f240000300800 */
[----:B------:R-:W4:Y:S01]  /*44ad0*/  LDL.LU R23, [R1+0x3bc] ;  /* 0x0003bc0001177983 */ /* 0x000f220000300800 */
[----:B------:R-:W-:Y:S01]  /*44ae0*/  STL [R1+0x5d14], R0 ;  /* 0x005d140001007387 */ /* 0x000fe20000100800 */
[C---:B--2---:R-:W-:Y:S03]  /*44af0*/  HMMA.16816.F32.BF16 R12, R24.reuse, R14, R8 ;  /* 0x0000000e180c723c */ /* 0x044fe60000041808 */
[----:B------:R-:W2:Y:S01]  /*44b00*/  LDL.LU.64 R10, [R1+0x64b8] ;  /* 0x0064b800010a7983 */ /* 0x000ea20000300a00 */
[----:B------:R-:W2:Y:S11]  /*44b10*/  LDL.LU.64 R8, [R1+0x64b0] ;  /* 0x0064b00001087983 */ /* 0x000eb60000300a00 */
[----:B------:R-:W-:Y:S08]  /*44b20*/  @!UPT UIADD3 URZ, URZ, URZ, URZ ;  /* 0x0000003f3f3ff290 */ /* 0x000ff0000fffe03f */
[----:B------:R-:W-:Y:S01]  /*44b30*/  STL.64 [R1+0x400], R12 ;  /* 0x0004000c01007387 */ /* 0x000fe20000100a00 */
        /* <DEDUP_REMOVED lines=16> */
[C---:B--2---:R-:W-:Y:S11]  /*44c40*/  HMMA.16816.F32.BF16 R8, R24.reuse, R14, R8 ;  /* 0x0000000e1808723c */ /* 0x044ff60000041808 */
[----:B------:R-:W-:Y:S11]  /*44c50*/  @!UPT UIADD3 URZ, URZ, URZ, URZ ;  /* 0x0000003f3f3ff290 */ /* 0x000ff6000fffe03f */
[----:B------:R-:W-:Y:S01]  /*44c60*/  @!UPT UIADD3 URZ, URZ, URZ, URZ ;  /* 0x0000003f3f3ff290 */ /* 0x000fe2000fffe03f */
[----:B------:R-:W-:Y:S01]  /*44c70*/  STL.64 [R1+0x3d0], R8 ;  /* 0x0003d00801007387 */ /* 0x000fe20000100a00 */
[----:B------:R0:W-:Y:S03]  /*44c80*/  STL.64 [R1+0x3d8], R10 ;  /* 0x0003d80a01007387 */ /* 0x0001e60000100a00 */
[----:B0-----:R-:W3:Y:S01]  /*44c90*/  LDL.LU.64 R10, [R1+0x6470] ;  /* 0x00647000010a7983 */ /* 0x001ee20000300a00 */
[----:B------:R-:W2:Y:S02]  /*44ca0*/  LDL.LU.64 R8, [R1+0x6468] ;  /* 0x0064680001087983 */ /* 0x000ea40000300a00 */
[----:B------:R0:W-:Y:S02]  /*44cb0*/  STL.64 [R1+0x6420], R14 ;  /* 0x0064200e01007387 */ /* 0x0001e40000100a00 */
[----:B------:R-:W2:Y:S01]  /*44cc0*/  LDL.LU R12, [R1+0x6f0] ;  /* 0x0006f000010c7983 */ /* 0x000ea20000300800 */
[----:B------:R-:W2:Y:S04]  /*44cd0*/  LDL.LU R13, [R1+0x6f4] ;  /* 0x0006f400010d7983 */ /* 0x000ea80000300800 */
[----:B0-----:R-:W2:Y:S01]  /*44ce0*/  LDL.LU R14, [R1+0x6f8] ;  /* 0x0006f800010e7983 */ /* 0x001ea20000300800 */
[----:B------:R-:W2:Y:S03]  /*44cf0*/  LDL.LU R15, [R1+0x6fc] ;  /* 0x0006fc00010f7983 */ /* 0x000ea60000300800 */
[----:B--2---:R-:W-:Y:S01]  /*44d00*/  STL.64 [R1+0x6438], R14 ;  /* 0x0064380e01007387 */ /* 0x004fe20000100a00 */
[----:B------:R0:W-:Y:S03]  /*44d10*/  STL.64 [R1+0x6430], R12 ;  /* 0x0064300c01007387 */ /* 0x0001e60000100a00 */
[----:B0-----:R-:W2:Y:S01]  /*44d20*/  LDL.LU R12, [R1+0x700] ;  /* 0x00070000010c7983 */ /* 0x001ea20000300800 */
[----:B------:R-:W2:Y:S02]  /*44d30*/  LDL.LU R13, [R1+0x704] ;  /* 0x00070400010d7983 */ /* 0x000ea40000300800 */
[----:B------:R-:W2:Y:S02]  /*44d40*/  LDL.LU R14, [R1+0x708] ;  /* 0x00070800010e7983 */ /* 0x000ea40000300800 */
[----:B------:R-:W2:Y:S01]  /*44d50*/  LDL.LU R15, [R1+0x70c] ;  /* 0x00070c00010f7983 */ /* 0x000ea20000300800 */
[C---:B---3--:R-:W-:Y:S01]  /*44d60*/  HMMA.16816.F32.BF16 R4, R24.reuse, R10, R4 ;  /* 0x0000000a1804723c */ /* 0x048fe20000041804 */
[----:B--2---:R-:W-:Y:S01]  /*44d70*/  STL.64 [R1+0x6450], R14 ;  /* 0x0064500e01007387 */ /* 0x004fe20000100a00 */
[----:B------:R0:W-:Y:S03]  /*44d80*/  STL.64 [R1+0x6448], R12 ;  /* 0x0064480c01007387 */ /* 0x0001e60000100a00 */
[----:B0-----:R-:W2:Y:S01]  /*44d90*/  LDL.LU R12, [R1+0x710] ;  /* 0x00071000010c7983 */ /* 0x001ea20000300800 */
[----:B------:R-:W2:Y:S02]  /*44da0*/  LDL.LU R13, [R1+0x714] ;  /* 0x00071400010d7983 */ /* 0x000ea40000300800 */
[----:B------:R-:W2:Y:S02]  /*44db0*/  LDL.LU R14, [R1+0x718] ;  /* 0x00071800010e7983 */ /* 0x000ea40000300800 */
[----:B------:R-:W2:Y:S11]  /*44dc0*/  LDL.LU R15, [R1+0x71c] ;  /* 0x00071c00010f7983 */ /* 0x000eb60000300800 */
[----:B------:R-:W-:Y:S02]  /*44dd0*/  @!UPT UIADD3 URZ, URZ, URZ, URZ ;  /* 0x0000003f3f3ff290 */ /* 0x000fe4000fffe03f */
[----:B------:R-:W-:Y:S01]  /*44de0*/  STL.64 [R1+0x3c0], R4 ;  /* 0x0003c00401007387 */ /* 0x000fe20000100a00 */
[----:B------:R0:W-:Y:S03]  /*44df0*/  STL.64 [R1+0x3c8], R6 ;  /* 0x0003c80601007387 */ /* 0x0001e60000100a00 */
[----:B0-----:R-:W4:Y:S01]  /*44e00*/  LDL.LU.64 R6, [R1+0x6460] ;  /* 0x0064600001067983 */ /* 0x001f220000300a00 */
[----:B------:R-:W3:Y:S02]  /*44e10*/  LDL.LU.64 R4, [R1+0x6458] ;  /* 0x0064580001047983 */ /* 0x000ee40000300a00 */
[----:B------:R-:W-:Y:S01]  /*44e20*/  STL.64 [R1+0x6340], R10 ;  /* 0x0063400a01007387 */ /* 0x000fe20000100a00 */
[C---:B----4-:R-:W-:Y:S11]  /*44e30*/  HMMA.16816.F32.BF16 R20, R24.reuse, R6, R20 ;  /* 0x000000061814723c */ /* 0x050ff60000041814 */
[----:B------:R-:W-:Y:S11]  /*44e40*/  @!UPT UIADD3 URZ, URZ, URZ, URZ ;  /* 0x0000003f3f3ff290 */ /* 0x000ff6000fffe03f */
[----:B------:R-:W-:Y:S01]  /*44e50*/  @!UPT UIADD3 URZ, URZ, URZ, URZ ;  /* 0x0000003f3f3ff290 */ /* 0x000fe2000fffe03f */
[----:B------:R-:W-:Y:S01]  /*44e60*/  STL.64 [R1+0x3b0], R20 ;  /* 0x0003b01401007387 */ /* 0x000fe20000100a00 */
[----:B------:R-:W-:Y:S02]  /*44e70*/  STL.64 [R1+0x3b8], R22 ;  /* 0x0003b81601007387 */ /* 0x000fe40000100a00 */
[----:B------:R-:W0:Y:S02]  /*44e80*/  LDSM.16.MT88.4 R20, [R2+0x2180] ;  /* 0x002180000214783b */ /* 0x000e240000004200 */
[----:B0-----:R0:W-:Y:S02]  /*44e90*/  STL.64 [R1+0x6288], R22 ;  /* 0x0062881601007387 */ /* 0x0011e40000100a00 */
[----:B------:R1:W-:Y:S02]  /*44ea0*/  STL.64 [R1+0x6280], R20 ;  /* 0x0062801401007387 */ /* 0x0003e40000100a00 */
[----:B0-----:R-:W4:Y:S01]  /*44eb0*/  LDL.64 R22, [R1+0x48] ;  /* 0x0000480001167983 */ /* 0x001f220000100a00 */
[C---:B--2---:R-:W-:Y:S03]  /*44ec0*/  HMMA.16816.F32.BF16 R16, R24.reuse, R18, R12 ;  /* 0x000000121810723c */ /* 0x044fe6000004180c */
[----:B----4-:R0:W-:Y:S01]  /*44ed0*/  STL.64 [R1+0x63e0], R22 ;  /* 0x0063e01601007387 */ /* 0x0101e20000100a00 */
[----:B-1----:R-:W2:Y:S02]  /*44ee0*/  LDL.LU R20, [R1+0x6d0] ;  /* 0x0006d00001147983 */ /* 0x002ea40000300800 */
[----:B------:R-:W2:Y:S01]  /*44ef0*/  LDL.LU R21, [R1+0x6d4] ;  /* 0x0006d40001157983 */ /* 0x000ea20000300800 */
[----:B0-----:R-:W2:Y:S01]  /*44f00*/  LDL.LU R22, [R1+0x6d8] ;  /* 0x0006d80001167983 */ /* 0x001ea20000300800 */
[----:B------:R-:W2:Y:S02]  /*44f10*/  LDL.LU R23, [R1+0x6dc] ;  /* 0x0006dc0001177983 */ /* 0x000ea40000300800 */
[----:B------:R-:W-:Y:S02]  /*44f20*/  STL [R1+0x5e58], R2 ;  /* 0x005e580201007387 */ /* 0x000fe40000100800 */
[----:B------:R-:W4:Y:S01]  /*44f30*/  LDL.LU.64 R14, [R1+0x6450] ;  /* 0x00645000010e7983 */ /* 0x000f220000300a00 */
[----:B------:R-:W4:Y:S10]  /*44f40*/  LDL.LU.64 R12, [R1+0x6448] ;  /* 0x00644800010c7983 */ /* 0x000f340000300a00 */
[----:B------:R-:W-:Y:S02]  /*44f50*/  STL.64 [R1+0x9c0], R16 ;  /* 0x0009c01001007387 */ /* 0x000fe40000100a00 */
[----:B------:R0:W-:Y:S02]  /*44f60*/  STL.64 [R1+0x9c8], R18 ;  /* 0x0009c81201007387 */ /* 0x0001e40000100a00 */
[----:B0-----:R-:W4:Y:S02]  /*44f70*/  LDL.LU.64 R18, [R1+0x6440] ;  /* 0x0064400001127983 */ /* 0x001f240000300a00 */
[C---:B----4-:R-:W-:Y:S02]  /*44f80*/  HMMA.16816.F32.BF16 R16, R24.reuse, R18, R12 ;  /* 0x000000121810723c */ /* 0x050fe4000004180c */
[----:B------:R-:W4:Y:S01]  /*44f90*/  LDL.LU.64 R14, [R1+0x6438] ;  /* 0x00643800010e7983 */ /* 0x000f220000300a00 */
[----:B------:R-:W4:Y:S11]  /*44fa0*/  LDL.LU.64 R12, [R1+0x6430] ;  /* 0x00643000010c7983 */ /* 0x000f360000300a00 */
[----:B------:R-:W-:Y:S09]  /*44fb0*/  @!UPT UIADD3 URZ, URZ, URZ, URZ ;  /* 0x0000003f3f3ff290 */ /* 0x000ff2000fffe03f */
[----:B------:R-:W-:Y:S01]  /*44fc0*/  STL.64 [R1+0x710], R16 ;  /* 0x0007101001007387 */ /* 0x000fe20000100a00 */
[----:B------:R0:W-:Y:S03]  /*44fd0*/  STL.64 [R1+0x718], R18 ;  /* 0x0007181201007387 */ /* 0x0001e60000100a00 */
[----:B0-----:R-:W4:Y:S02]  /*44fe0*/  LDL.LU.64 R18, [R1+0x6428] ;  /* 0x0064280001127983 */ /* 0x001f240000300a00 */
[----:B----4-:R-:W-:Y:S11]  /*44ff0*/  HMMA.16816.F32.BF16 R12, R24, R18, R12 ;  /* 0x00000012180c723c */ /* 0x010ff6000004180c */
[----:B------:R-:W-:Y:S11]  /*45000*/  @!UPT UIADD3 URZ, URZ, URZ, URZ ;  /* 0x0000003f3f3ff290 */ /* 0x000ff6000fffe03f */
[----:B------:R-:W-:Y:S01]  /*45010*/  @!UPT UIADD3 URZ, URZ, URZ, URZ ;  /* 0x0000003f3f3ff290 */ /* 0x000fe2000fffe03f */
[----:B------:R-:W-:Y:S01]  /*45020*/  STL.64 [R1+0x700], R12 ;  /* 0x0007000c01007387 */ /* 0x000fe20000100a00 */
[----:B------:R0:W-:Y:S03]  /*45030*/  STL.64 [R1+0x708], R14 ;  /* 0x0007080e01007387 */ /* 0x0001e60000100a00 */
[----:B0-----:R-:W4:Y:S01]  /*45040*/  LDL.LU.64 R14, [R1+0x6420] ;  /* 0x00642000010e7983 */ /* 0x001f220000300a00 */
[----:B------:R-:W-:Y:S02]  /*45050*/  IMAD.MOV.U32 R13, RZ, RZ, R18 ;  /* 0x000000ffff0d7224 */ /* 0x000fe400078e0012 */
[----:B------:R-:W-:Y:S02]  /*45060*/  IMAD.MOV.U32 R12, RZ, RZ, R19 ;  /* 0x000000ffff0c7224 */ /* 0x000fe400078e0013 */
[----:B------:R-:W2:Y:S01]  /*45070*/  LDL.LU.64 R18, [R1+0x6418] ;  /* 0x0064180001127983 */ /* 0x000ea20000300a00 */
[----:B------:R-:W2:Y:S03]  /*45080*/  LDL.LU.64 R16, [R1+0x6410] ;  /* 0x0064100001107983 */ /* 0x000ea60000300a00 */
[----:B----4-:R3:W-:Y:S01]  /*45090*/  STL.64 [R1+0x6350], R14 ;  /* 0x0063500e01007387 */ /* 0x0107e20000100a00 */
[----:B------:R2:W-:Y:S02]  /*450a0*/  STL.64 [R1+0x6348], R12 ;  /* 0x0063480c01007387 */ /* 0x0005e40000100a00 */
[----:B---3--:R-:W-:-:S02]  /*450b0*/  IMAD.MOV.U32 R14, RZ, RZ, R5 ;  /* 0x000000ffff0e7224 */ /* 0x008fc400078e0005 */
[----:B------:R-:W-:-:S07]  /*450c0*/  IMAD.MOV.U32 R15, RZ, RZ, R4 ;  /* 0x000000ffff0f7224 */ /* 0x000fce00078e0004 */
[C---:B--2---:R-:W-:Y:S01]  /*450d0*/  HMMA.16816.F32.BF16 R12, R24.reuse, R14, R16 ;  /* 0x0000000e180c723c */ /* 0x044fe20000041810 */
[----:B------:R-:W2:Y:S11]  /*450e0*/  LDL.LU.64 R18, [R1+0x6408] ;  /* 0x0064080001127983 */ /* 0x000eb60000300a00 */
[----:B------:R-:W-:Y:S11]  /*450f0*/  @!UPT UIADD3 URZ, URZ, URZ, URZ ;  /* 0x0000003f3f3ff290 */ /* 0x000ff6000fffe03f */
[----:B------:R-:W-:Y:S01]  /*45100*/  STL.64 [R1+0x6f0], R12 ;  /* 0x0006f00c01007387 */ /* 0x000fe20000100a00 */
[----:B------:R2:W-:Y:S02]  /*45110*/  STL.64 [R1+0x6f8], R14 ;  /* 0x0006f80e01007387 */ /* 0x0005e40000100a00 */
[----:B--2---:R-:W-:Y:S01]  /*45120*/  HMMA.16816.F32.BF16 R12, R24, R18, R20 ;  /* 0x00000012180c723c */ /* 0x004fe20000041814 */
[----:B------:R-:W-:Y:S02]  /*45130*/  IMAD.MOV.U32 R5, RZ, RZ, R18 ;  /* 0x000000ffff057224 */ /* 0x000fe400078e0012 */
[----:B------:R-:W-:Y:S11]  /*45140*/  IMAD.MOV.U32 R4, RZ, RZ, R19 ;  /* 0x000000ffff047224 */ /* 0x000ff600078e0013 */
[----:B------:R-:W-:Y:S09]  /*45150*/  @!UPT UIADD3 URZ, URZ, URZ, URZ ;  /* 0x0000003f3f3ff290 */ /* 0x000ff2000fffe03f */
[----:B------:R-:W-:Y:S01]  /*45160*/  STL.64 [R1+0x6e0], R12 ;  /* 0x0006e00c01007387 */ /* 0x000fe20000100a00 */
[----:B------:R-:W-:Y:S02]  /*45170*/  STL.64 [R1+0x6e8], R14 ;  /* 0x0006e80e01007387 */ /* 0x000fe40000100a00 */
[----:B------:R-:W2:Y:S02]  /*45180*/  LDL.LU R16, [R1+0x3a0] ;  /* 0x0003a00001107983 */ /* 0x000ea40000300800 */
[----:B------:R-:W2:Y:S01]  /*45190*/  LDL.LU R17, [R1+0x3a4] ;  /* 0x0003a40001117983 */ /* 0x000ea20000300800 */
[----:B------:R-:W3:Y:S01]  /*451a0*/  LDL.LU R18, [R1+0x3a8] ;  /* 0x0003a80001127983 */ /* 0x000ee20000300800 */
[----:B------:R-:W3:Y:S03]  /*451b0*/  LDL.LU R19, [R1+0x3ac] ;  /* 0x0003ac0001137983 */ /* 0x000ee60000300800 */
[----:B---3--:R0:W-:Y:S01]  /*451c0*/  STL.64 [R1+0x63b0], R18 ;  /* 0x0063b01201007387 */ /* 0x0081e20000100a00 */
[----:B--2---:R-:W-:Y:S02]  /*451d0*/  STL.64 [R1+0x63a8], R16 ;  /* 0x0063a81001007387 */ /* 0x004fe40000100a00 */
[----:B0-----:R-:W-:-:S02]  /*451e0*/  IMAD.MOV.U32 R18, RZ, RZ, R9 ;  /* 0x000000ffff127224 */ /* 0x001fc400078e0009 */
[----:B------:R-:W-:-:S05]  /*451f0*/  IMAD.MOV.U32 R19, RZ, RZ, R8 ;  /* 0x000000ffff137224 */ /* 0x000fca00078e0008 */
[----:B------:R0:W-:Y:S01]  /*45200*/  STL.64 [R1+0x63c0], R18 ;  /* 0x0063c01201007387 */ /* 0x0001e20000100a00 */
[----:B------:R-:W2:Y:S02]  /*45210*/  LDL.64 R14, [R1+0x8] ;  /* 0x00000800010e7983 */ /* 0x000ea40000100a00 */
[----:B0-----:R-:W-:Y:S02]  /*45220*/  IMAD.MOV.U32 R18, RZ, RZ, R3 ;  /* 0x000000ffff127224 */ /* 0x001fe400078e0003 */
[----:B------:R-:W-:Y:S01]  /*45230*/  IMAD.MOV.U32 R19, RZ, RZ, R29 ;  /* 0x000000ffff137224 */ /* 0x000fe200078e001d */
[----:B--2---:R-:W-:Y:S01]  /*45240*/  STL.64 [R1+0x6368], R14 ;  /* 0x0063680e01007387 */ /* 0x004fe20000100a00 */
[----:B------:R-:W2:Y:S02]  /*45250*/  LDL.LU R8, [R1+0x350] ;  /* 0x0003500001087983 */ /* 0x000ea40000300800 */
[----:B------:R-:W2:Y:S02]  /*45260*/  LDL.LU R9, [R1+0x354] ;  /* 0x0003540001097983 */ /* 0x000ea40000300800 */
[----:B------:R-:W3:Y:S01]  /*45270*/  LDL.LU R10, [R1+0x358] ;  /* 0x00035800010a7983 */ /* 0x000ee20000300800 */
[----:B------:R-:W3:Y:S01]  /*45280*/  LDL.LU R11, [R1+0x35c] ;  /* 0x00035c00010b7983 */ /* 0x000ee20000300800 */
[----:B------:R-:W4:Y:S02]  /*45290*/  LDL.LU R3, [R1+0x6404] ;  /* 0x0064040001037983 */ /* 0x000f240000300800 */
[----:B------:R-:W2:Y:S02]  /*452a0*/  LDL.LU R29, [R1+0x6400] ;  /* 0x00640000011d7983 */ /* 0x000ea40000300800 */
[----:B------:R-:W2:Y:S01]  /*452b0*/  LDL.LU R20, [R1+0x6b0] ;  /* 0x0006b00001147983 */ /* 0x000ea20000300800 */
[----:B------:R-:W2:Y:S01]  /*452c0*/  LDL.LU R21, [R1+0x6b4] ;  /* 0x0006b40001157983 */ /* 0x000ea20000300800 */
[----:B------:R-:W2:Y:S02]  /*452d0*/  LDL.LU R22, [R1+0x6b8] ;  /* 0x0006b80001167983 */ /* 0x000ea40000300800 */
[----:B------:R-:W2:Y:S02]  /*452e0*/  LDL.LU R23, [R1+0x6bc] ;  /* 0x0006bc0001177983 */ /* 0x000ea40000300800 */
[----:B--2---:R-:W-:Y:S01]  /*452f0*/  STL.64 [R1+0x63f0], R22 ;  /* 0x0063f01601007387 */ /* 0x004fe20000100a00 */
[----:B------:R-:W-:Y:S02]  /*45300*/  STL.64 [R1+0x63e8], R20 ;  /* 0x0063e81401007387 */ /* 0x000fe40000100a00 */
[----:B------:R0:W-:Y:S02]  /*45310*/  STL.64 [R1+0x63d8], R18 ;  /* 0x0063d81201007387 */ /* 0x0001e40000100a00 */
[----:B0-----:R-:W2:Y:S04]  /*45320*/  LDL.64 R18, [R1+0x78] ;  /* 0x0000780001127983 */ /* 0x001ea80000100a00 */
[----:B--2---:R0:W-:Y:S01]  /*45330*/  STL.64 [R1+0x63f8], R18 ;  /* 0x0063f81201007387 */ /* 0x0041e20000100a00 */
[----:B------:R-:W2:Y:S02]  /*45340*/  LDL.LU R16, [R1+0x6c0] ;  /* 0x0006c00001107983 */ /* 0x000ea40000300800 */
[----:B------:R-:W2:Y:S01]  /*45350*/  LDL.LU R17, [R1+0x6c4] ;  /* 0x0006c40001117983 */ /* 0x000ea20000300800 */
[----:B0-----:R-:W2:Y:S01]  /*45360*/  LDL.LU R18, [R1+0x6c8] ;  /* 0x0006c80001127983 */ /* 0x001ea20000300800 */
[----:B------:R-:W2:Y:S02]  /*45370*/  LDL.LU R19, [R1+0x6cc] ;  /* 0x0006cc0001137983 */ /* 0x000ea40000300800 */
[----:B------:R-:W2:Y:S02]  /*45380*/  LDL.64 R14, [R1+0x18] ;  /* 0x00001800010e7983 */ /* 0x000ea40000100a00 */
[----:B--2---:R0:W-:Y:S04]  /*45390*/  STL.64 [R1+0x6380], R14 ;  /* 0x0063800e01007387 */ /* 0x0041e80000100a00 */
[----:B0-----:R-:W2:Y:S04]  /*453a0*/  LDL.64 R14, [R1+0x28] ;  /* 0x00002800010e7983 */ /* 0x001ea80000100a00 */
[----:B--2---:R0:W-:Y:S01]  /*453b0*/  STL.64 [R1+0x63b8], R14 ;  /* 0x0063b80e01007387 */ /* 0x0041e20000100a00 */
[----:B------:R-:W2:Y:S02]  /*453c0*/  LDL.LU R12, [R1+0x690] ;  /* 0x00069000010c7983 */ /* 0x000ea40000300800 */
[----:B------:R-:W2:Y:S01]  /*453d0*/  LDL.LU R13, [R1+0x694] ;  /* 0x00069400010d7983 */ /* 0x000ea20000300800 */
        /* <DEDUP_REMOVED lines=8> */
[----:B---3--:R-:W-:Y:S01]  /*45460*/  STL.64 [R1+0x6360], R10 ;  /* 0x0063600a01007387 */ /* 0x008fe20000100a00 */
[----:B------:R0:W-:Y:S03]  /*45470*/  STL.64 [R1+0x6358], R8 ;  /* 0x0063580801007387 */ /* 0x0001e60000100a00 */
[----:B0-----:R-:W3:Y:S01]  /*45480*/  LDL.LU R8, [R1+0x360] ;  /* 0x0003600001087983 */ /* 0x001ee20000300800 */
[----:B------:R-:W3:Y:S02]  /*45490*/  LDL.LU R9, [R1+0x364] ;  /* 0x0003640001097983 */ /* 0x000ee40000300800 */
[----:B------:R-:W2:Y:S02]  /*454a0*/  LDL.LU R10, [R1+0x368] ;  /* 0x00036800010a7983 */ /* 0x000ea40000300800 */
[----:B------:R-:W2:Y:S02]  /*454b0*/  LDL.LU R11, [R1+0x36c] ;  /* 0x00036c00010b7983 */ /* 0x000ea40000300800 */
[----:B------:R-:W-:-:S02]  /*454c0*/  IMAD.MOV.U32 R22, RZ, RZ, R29 ;  /* 0x000000ffff167224 */ /* 0x000fc400078e001d */
[----:B----4-:R-:W-:-:S07]  /*454d0*/  IMAD.MOV.U32 R23, RZ, RZ, R3 ;  /* 0x000000ffff177224 */ /* 0x010fce00078e0003 */
[C---:B------:R-:W-:Y:S01]  /*454e0*/  HMMA.16816.F32.BF16 R20, R24.reuse, R22, R16 ;  /* 0x000000161814723c */ /* 0x040fe20000041810 */
[----:B--2---:R-:W-:Y:S01]  /*454f0*/  STL.64 [R1+0x6378], R10 ;  /* 0x0063780a01007387 */ /* 0x004fe20000100a00 */
[----:B---3--:R0:W-:Y:S03]  /*45500*/  STL.64 [R1+0x6370], R8 ;  /* 0x0063700801007387 */ /* 0x0081e60000100a00 */
[----:B0-----:R-:W2:Y:S01]  /*45510*/  LDL.LU R8, [R1+0x370] ;  /* 0x0003700001087983 */ /* 0x001ea20000300800 */
[----:B------:R-:W2:Y:S02]  /*45520*/  LDL.LU R9, [R1+0x374] ;  /* 0x0003740001097983 */ /* 0x000ea40000300800 */
[----:B------:R-:W3:Y:S02]  /*45530*/  LDL.LU R10, [R1+0x378] ;  /* 0x00037800010a7983 */ /* 0x000ee40000300800 */
[----:B------:R-:W3:Y:S02]  /*45540*/  LDL.LU R11, [R1+0x37c] ;  /* 0x00037c00010b7983 */ /* 0x000ee40000300800 */
[----:B---3--:R-:W-:Y:S01]  /*45550*/  STL.64 [R1+0x6390], R10 ;  /* 0x0063900a01007387 */ /* 0x008fe20000100a00 */
[----:B--2---:R0:W-:Y:S03]  /*45560*/  STL.64 [R1+0x6388], R8 ;  /* 0x0063880801007387 */ /* 0x0041e60000100a00 */
[----:B0-----:R-:W2:Y:S01]  /*45570*/  LDL.LU R8, [R1+0x380] ;  /* 0x0003800001087983 */ /* 0x001ea20000300800 */
[----:B------:R-:W2:Y:S02]  /*45580*/  LDL.LU R9, [R1+0x384] ;  /* 0x0003840001097983 */ /* 0x000ea40000300800 */
[----:B------:R-:W2:Y:S02]  /*45590*/  LDL.LU R10, [R1+0x388] ;  /* 0x00038800010a7983 */ /* 0x000ea40000300800 */
[----:B------:R-:W2:Y:S01]  /*455a0*/  LDL.LU R11, [R1+0x38c] ;  /* 0x00038c00010b7983 */ /* 0x000ea20000300800 */
[----:B------:R-:W-:Y:S01]  /*455b0*/  STL [R1+0x6304], R4 ;  /* 0x0063040401007387 */ /* 0x000fe20000100800 */
[----:B------:R-:W-:Y:S02]  /*455c0*/  STL [R1+0x6300], R5 ;  /* 0x0063000501007387 */ /* 0x000fe40000100800 */
[----:B------:R-:W3:Y:S02]  /*455d0*/  LDL.LU.64 R18, [R1+0x63f8] ;  /* 0x0063f80001127983 */ /* 0x000ee40000300a00 */
[----:B------:R-:W-:Y:S01]  /*455e0*/  STL.64 [R1+0x6d0], R20 ;  /* 0x0006d01401007387 */ /* 0x000fe20000100a00 */
[----:B------:R0:W-:Y:S04]  /*455f0*/  STL.64 [R1+0x6d8], R22 ;  /* 0x0006d81601007387 */ /* 0x0001e80000100a00 */
[----:B0-----:R-:W3:Y:S01]  /*45600*/  LDL.LU.64 R22, [R1+0x63f0] ;  /* 0x0063f00001167983 */ /* 0x001ee20000300a00 */
[----:B------:R-:W3:Y:S02]  /*45610*/  LDL.LU.64 R20, [R1+0x63e8] ;  /* 0x0063e80001147983 */ /* 0x000ee40000300a00 */
        /* <DEDUP_REMOVED lines=8> */
[----:B------:R-:W4:Y:S02]  /*456a0*/  LDL.LU.64 R18, [R1+0x63d8] ;  /* 0x0063d80001127983 */ /* 0x000f240000300a00 */
[C---:B----4-:R-:W-:Y:S01]  /*456b0*/  HMMA.16816.F32.BF16 R16, R24.reuse, R18, R12 ;  /* 0x000000121810723c */ /* 0x050fe2000004180c */
[----:B------:R-:W4:Y:S01]  /*456c0*/  LDL.LU.64 R14, [R1+0x63d0] ;  /* 0x0063d000010e7983 */ /* 0x000f220000300a00 */
[----:B------:R-:W4:Y:S11]  /*456d0*/  LDL.LU.64 R12, [R1+0x63c8] ;  /* 0x0063c800010c7983 */ /* 0x000f360000300a00 */
[----:B------:R-:W-:Y:S10]  /*456e0*/  @!UPT UIADD3 URZ, URZ, URZ, URZ ;  /* 0x0000003f3f3ff290 */ /* 0x000ff4000fffe03f */
[----:B------:R-:W-:Y:S01]  /*456f0*/  STL.64 [R1+0x6b0], R16 ;  /* 0x0006b01001007387 */ /* 0x000fe20000100a00 */
[----:B------:R0:W-:Y:S03]  /*45700*/  STL.64 [R1+0x6b8], R18 ;  /* 0x0006b81201007387 */ /* 0x0001e60000100a00 */
[----:B0-----:R-:W4:Y:S02]  /*45710*/  LDL.LU.64 R18, [R1+0x63c0] ;  /* 0x0063c00001127983 */ /* 0x001f240000300a00 */
[C---:B----4-:R-:W-:Y:S02]  /*45720*/  HMMA.16816.F32.BF16 R16, R24.reuse, R18, R12 ;  /* 0x000000121810723c */ /* 0x050fe4000004180c */
[----:B------:R-:W4:Y:S11]  /*45730*/  LDL.LU.64 R14, [R1+0x63b8] ;  /* 0x0063b800010e7983 */ /* 0x000f360000300a00 */
[----:B------:R-:W-:Y:S10]  /*45740*/  @!UPT UIADD3 URZ, URZ, URZ, URZ ;  /* 0x0000003f3f3ff290 */ /* 0x000ff4000fffe03f */
[----:B------:R-:W-:Y:S01]  /*45750*/  STL.64 [R1+0x6a0], R16 ;  /* 0x0006a01001007387 */ /* 0x000fe20000100a00 */
[----:B------:R0:W-:Y:S03]  /*45760*/  STL.64 [R1+0x6a8], R18 ;  /* 0x0006a81201007387 */ /* 0x0001e60000100a00 */
[----:B0-----:R-:W3:Y:S01]  /*45770*/  LDL.LU.64 R18, [R1+0x63b0] ;  /* 0x0063b00001127983 */ /* 0x001ee20000300a00 */
[----:B------:R-:W3:Y:S02]  /*45780*/  LDL.LU.64 R16, [R1+0x63a8] ;  /* 0x0063a80001107983 */ /* 0x000ee40000300a00 */
[----:B---3--:R-:W-:Y:S01]  /*45790*/  HMMA.16816.F32.BF16 R24, R24, R22, R16 ;  /* 0x000000161818723c */ /* 0x008fe20000041810 */
[----:B------:R-:W2:Y:S01]  /*457a0*/  LDL.LU.64 R18, [R1+0x63a0] ;  /* 0x0063a00001127983 */ /* 0x000ea20000300a00 */
[----:B------:R-:W2:Y:S02]  /*457b0*/  LDL.LU.64 R16, [R1+0x6398] ;  /* 0x0063980001107983 */ /* 0x000ea40000300a00 */
[----:B----4-:R-:W-:-:S02]  /*457c0*/  IMAD.MOV.U32 R2, RZ, RZ, R14 ;  /* 0x000000ffff027224 */ /* 0x010fc400078e000e */
[----:B------:R-:W-:Y:S11]  /*457d0*/  IMAD.MOV.U32 R0, RZ, RZ, R15 ;  /* 0x000000ffff007224 */ /* 0x000ff600078e000f */
[----:B------:R-:W-:Y:S06]  /*457e0*/  @!UPT UIADD3 URZ, URZ, URZ, URZ ;  /* 0x0000003f3f3ff290 */ /* 0x000fec000fffe03f */
[----:B------:R0:W-:Y:S01]  /*457f0*/  STL.64 [R1+0x3a0], R24 ;  /* 0x0003a01801007387 */ /* 0x0001e20000100a00 */
[----:B------:R1:W-:Y:S03]  /*45800*/  STL.64 [R1+0x3a8], R26 ;  /* 0x0003a81a01007387 */ /* 0x0003e60000100a00 */
[----:B0-----:R-:W3:Y:S01]  /*45810*/  LDL.LU R24, [R1+0x330] ;  /* 0x0003300001187983 */ /* 0x001ee20000300800 */
[----:B------:R-:W3:Y:S02]  /*45820*/  LDL.LU R25, [R1+0x334] ;  /* 0x0003340001197983 */ /* 0x000ee40000300800 */
[----:B-1----:R-:W3:Y:S02]  /*45830*/  LDL.LU R26, [R1+0x338] ;  /* 0x00033800011a7983 */ /* 0x002ee40000300800 */
[----:B------:R-:W3:Y:S01]  /*45840*/  LDL.LU R27, [R1+0x33c] ;  /* 0x00033c00011b7983 */ /* 0x000ee20000300800 */
[----:B------:R-:W-:Y:S01]  /*45850*/  STL.64 [R1+0x6298], R22 ;  /* 0x0062981601007387 */ /* 0x000fe20000100a00 */
[----:B------:R0:W-:Y:S03]  /*45860*/  STL.64 [R1+0x62f8], R20 ;  /* 0x0062f81401007387 */ /* 0x0001e60000100a00 */
[----:B0-----:R-:W4:Y:S01]  /*45870*/  LDL.LU R20, [R1+0x340] ;  /* 0x0003400001147983 */ /* 0x001f220000300800 */
[----:B------:R-:W4:Y:S02]  /*45880*/  LDL.LU R21, [R1+0x344] ;  /* 0x0003440001157983 */ /* 0x000f240000300800 */
[----:B------:R-:W4:Y:S02]  /*45890*/  LDL.LU R22, [R1+0x348] ;  /* 0x0003480001167983 */ /* 0x000f240000300800 */
[----:B------:R-:W4:Y:S01]  /*458a0*/  LDL.LU R23, [R1+0x34c] ;  /* 0x00034c0001177983 */ /* 0x000f220000300800 */
[C---:B--2---:R-:W-:Y:S11]  /*458b0*/  HMMA.16816.F32.BF16 R8, R16.reuse, R14, R8 ;  /* 0x0000000e1008723c */ /* 0x044ff60000041808 */
[----:B------:R-:W-:Y:S11]  /*458c0*/  @!UPT UIADD3 URZ, URZ, URZ, URZ ;  /* 0x0000003f3f3ff290 */ /* 0x000ff6000fffe03f */
[----:B------:R-:W-:Y:S01]  /*458d0*/  @!UPT UIADD3 URZ, URZ, URZ, URZ ;  /* 0x0000003f3f3ff290 */ /* 0x000fe2000fffe03f */
[----:B------:R-:W-:Y:S01]  /*458e0*/  STL.64 [R1+0x380], R8 ;  /* 0x0003800801007387 */ /* 0x000fe20000100a00 */
[----:B------:R0:W-:Y:S03]  /*458f0*/  STL.64 [R1+0x388], R10 ;  /* 0x0003880a01007387 */ /* 0x0001e60000100a00 */
[----:B0-----:R-:W2:Y:S01]  /*45900*/  LDL.LU.64 R10, [R1+0x6390] ;  /* 0x00639000010a7983 */ /* 0x001ea20000300a00 */
[----:B------:R-:W2:Y:S02]  /*45910*/  LDL.LU.64 R8, [R1+0x6388] ;  /* 0x0063880001087983 */ /* 0x000ea40000300a00 */
[----:B------:R-:W2:Y:S02]  /*45920*/  LDL.LU.64 R14, [R1+0x6380] ;  /* 0x00638000010e7983 */ /* 0x000ea40000300a00 */
[----:B------:R-:W-:Y:S01]  /*45930*/  STL [R1+0x630c], R0 ;  /* 0x00630c0001007387 */ /* 0x000fe20000100800 */
[----:B------:R-:W-:Y:S01]  /*45940*/  STL [R1+0x6308], R2 ;  /* 0x0063080201007387 */ /* 0x000fe20000100800 */
        /* <DEDUP_REMOVED lines=18> */
[----:B------:R-:W3:Y:S01]  /*45a70*/  LDL.LU.64 R12, [R1+0x6348] ;  /* 0x00634800010c7983 */ /* 0x000ee20000300a00 */
[C---:B--2---:R-:W-:Y:S11]  /*45a80*/  HMMA.16816.F32.BF16 R8, R16.reuse, R14, R8 ;  /* 0x0000000e1008723c */ /* 0x044ff60000041808 */
[----:B------:R-:W-:Y:S11]  /*45a90*/  @!UPT UIADD3 URZ, URZ, URZ, URZ ;  /* 0x0000003f3f3ff290 */ /* 0x000ff6000fffe03f */
[----:B------:R-:W-:Y:S01]  /*45aa0*/  @!UPT UIADD3 URZ, URZ, URZ, URZ ;  /* 0x0000003f3f3ff290 */ /* 0x000fe2000fffe03f */
[----:B------:R-:W-:Y:S01]  /*45ab0*/  STL.64 [R1+0x350], R8 ;  /* 0x0003500801007387 */ /* 0x000fe20000100a00 */
[----:B------:R0:W-:Y:S03]  /*45ac0*/  STL.64 [R1+0x358], R10 ;  /* 0x0003580a01007387 */ /* 0x0001e60000100a00 */
[----:B0-----:R-:W4:Y:S01]  /*45ad0*/  LDL.LU.64 R10, [R1+0x6340] ;  /* 0x00634000010a7983 */ /* 0x001f220000300a00 */
[----:B------:R0:W-:Y:S03]  /*45ae0*/  STL.64 [R1+0x62d8], R14 ;  /* 0x0062d80e01007387 */ /* 0x0001e60000100a00 */
[----:B0-----:R-:W2:Y:S01]  /*45af0*/  LDL.64 R14, [R1+0xa8] ;  /* 0x0000a800010e7983 */ /* 0x001ea20000100a00 */
[C---:B---3--:R-:W-:Y:S03]  /*45b00*/  HMMA.16816.F32.BF16 R24, R16.reuse, R6, R24 ;  /* 0x000000061018723c */ /* 0x048fe60000041818 */
[----:B--2---:R0:W-:Y:S01]  /*45b10*/  STL.64 [R1+0x6318], R14 ;  /* 0x0063180e01007387 */ /* 0x0041e20000100a00 */
[----:B------:R-:W-:Y:S03]  /*45b20*/  STL.64 [R1+0x6310], R12 ;  /* 0x0063100c01007387 */ /* 0x000fe60000100a00 */
[----:B0-----:R-:W2:Y:S01]  /*45b30*/  LDL.64 R14, [R1+0xc8] ;  /* 0x0000c800010e7983 */ /* 0x001ea20000100a00 */
[C---:B----4-:R-:W-:Y:S03]  /*45b40*/  HMMA.16816.F32.BF16 R20, R16.reuse, R10, R20 ;  /* 0x0000000a1014723c */ /* 0x050fe60000041814 */
[----:B--2---:R0:W-:Y:S04]  /*45b50*/  STL.64 [R1+0x6330], R14 ;  /* 0x0063300e01007387 */ /* 0x0041e80000100a00 */
[----:B0-----:R-:W2:Y:S01]  /*45b60*/  LDL.64 R14, [R1+0x38] ;  /* 0x00003800010e7983 */ /* 0x001ea20000100a00 */
[----:B------:R0:W-:Y:S02]  /*45b70*/  STL.64 [R1+0x6338], R10 ;  /* 0x0063380a01007387 */ /* 0x0001e40000100a00 */
[----:B------:R-:W2:Y:S11]  /*45b80*/  LDL.LU R8, [R1+0x590] ;  /* 0x0005900001087983 */ /* 0x000eb60000300800 */
[----:B------:R-:W-:Y:S02]  /*45b90*/  @!UPT UIADD3 URZ, URZ, URZ, URZ ;  /* 0x0000003f3f3ff290 */ /* 0x000fe4000fffe03f */
[----:B------:R1:W-:Y:S01]  /*45ba0*/  STL.64 [R1+0x340], R20 ;  /* 0x0003401401007387 */ /* 0x0003e20000100a00 */
[----:B------:R3:W-:Y:S01]  /*45bb0*/  STL.64 [R1+0x348], R22 ;  /* 0x0003481601007387 */ /* 0x0007e20000100a00 */
[----:B------:R-:W2:Y:S03]  /*45bc0*/  LDL.LU R9, [R1+0x594] ;  /* 0x0005940001097983 */ /* 0x000ea60000300800 */
[----:B0-----:R-:W2:Y:S01]  /*45bd0*/  LDL.LU R10, [R1+0x598] ;  /* 0x00059800010a7983 */ /* 0x001ea20000300800 */
[----:B------:R-:W2:Y:S02]  /*45be0*/  LDL.LU R11, [R1+0x59c] ;  /* 0x00059c00010b7983 */ /* 0x000ea40000300800 */
[----:B-1----:R-:W4:Y:S02]  /*45bf0*/  LDL.LU R20, [R1+0x570] ;  /* 0x0005700001147983 */ /* 0x002f240000300800 */
[----:B------:R-:W-:Y:S01]  /*45c00*/  STL.64 [R1+0x330], R24 ;  /* 0x0003301801007387 */ /* 0x000fe20000100a00 */
[----:B------:R-:W-:Y:S01]  /*45c10*/  STL.64 [R1+0x338], R26 ;  /* 0x0003381a01007387 */ /* 0x000fe20000100a00 */
[----:B------:R-:W4:Y:S02]  /*45c20*/  LDL.LU R21, [R1+0x574] ;  /* 0x0005740001157983 */ /* 0x000f240000300800 */
[----:B---3--:R-:W3:Y:S02]  /*45c30*/  LDL.LU R22, [R1+0x578] ;  /* 0x0005780001167983 */ /* 0x008ee40000300800 */
[----:B------:R-:W3:Y:S01]  /*45c40*/  LDL.LU R23, [R1+0x57c] ;  /* 0x00057c0001177983 */ /* 0x000ee20000300800 */
[----:B------:R-:W0:Y:S01]  /*45c50*/  LDSM.16.MT88.4 R24, [R28+0x2000] ;  /* 0x002000001c18783b */ /* 0x000e220000004200 */
[C---:B--2---:R-:W-:Y:S03]  /*45c60*/  HMMA.16816.F32.BF16 R8, R16.reuse, R14, R8 ;  /* 0x0000000e1008723c */ /* 0x044fe60000041808 */
[----:B---3--:R-:W-:Y:S01]  /*45c70*/  STL.64 [R1+0x6328], R22 ;  /* 0x0063281601007387 */ /* 0x008fe20000100a00 */
[----:B----4-:R1:W-:Y:S03]  /*45c80*/  STL.64 [R1+0x6320], R20 ;  /* 0x0063201401007387 */ /* 0x0103e60000100a00 */
[----:B-1----:R-:W2:Y:S01]  /*45c90*/  LDL.LU R20, [R1+0x580] ;  /* 0x0005800001147983 */ /* 0x002ea20000300800 */
[----:B------:R-:W2:Y:S02]  /*45ca0*/  LDL.LU R21, [R1+0x584] ;  /* 0x0005840001157983 */ /* 0x000ea40000300800 */
[----:B------:R-:W2:Y:S02]  /*45cb0*/  LDL.LU R22, [R1+0x588] ;  /* 0x0005880001167983 */ /* 0x000ea40000300800 */
[----:B------:R-:W2:Y:S01]  /*45cc0*/  LDL.LU R23, [R1+0x58c] ;  /* 0x00058c0001177983 */ /* 0x000ea20000300800 */
[----:B------:R-:W-:Y:S01]  /*45cd0*/  STL [R1+0x6218], R6 ;  /* 0x0062180601007387 */ /* 0x000fe20000100800 */
[----:B------:R-:W-:Y:S02]  /*45ce0*/  STL [R1+0x6214], R7 ;  /* 0x0062140701007387 */ /* 0x000fe40000100800 */
[----:B0-----:R-:W-:Y:S02]  /*45cf0*/  STL.64 [R1+0x6160], R26 ;  /* 0x0061601a01007387 */ /* 0x001fe40000100a00 */
[----:B------:R0:W-:Y:S02]  /*45d00*/  STL.64 [R1+0x6158], R24 ;  /* 0x0061581801007387 */ /* 0x0001e40000100a00 */
[----:B------:R-:W-:Y:S01]  /*45d10*/  IMAD.MOV.U32 R3, RZ, RZ, R15 ;  /* 0x000000ffff037224 */ /* 0x000fe200078e000f */
[----:B0-----:R-:W3:Y:S01]  /*45d20*/  LDL.LU R24, [R1+0x560] ;  /* 0x0005600001187983 */ /* 0x001ee20000300800 */
[----:B------:R-:W3:Y:S02]  /*45d30*/  LDL.LU R25, [R1+0x564] ;  /* 0x0005640001197983 */ /* 0x000ee40000300800 */
[----:B------:R-:W3:Y:S02]  /*45d40*/  LDL.LU R26, [R1+0x568] ;  /* 0x00056800011a7983 */ /* 0x000ee40000300800 */
[----:B------:R-:W3:Y:S01]  /*45d50*/  LDL.LU R27, [R1+0x56c] ;  /* 0x00056c00011b7983 */ /* 0x000ee20000300800 */
[----:B------:R0:W-:Y:S01]  /*45d60*/  STL.64 [R1+0x9a0], R8 ;  /* 0x0009a00801007387 */ /* 0x0001e20000100a00 */
[----:B------:R1:W-:Y:S02]  /*45d70*/  STL.64 [R1+0x9a8], R10 ;  /* 0x0009a80a01007387 */ /* 0x0003e40000100a00 */
[----:B0-----:R-:W-:Y:S01]  /*45d80*/  IMAD.MOV.U32 R8, RZ, RZ, R14 ;  /* 0x000000ffff087224 */ /* 0x001fe200078e000e */
[----:B-1----:R-:W4:Y:S01]  /*45d90*/  LDL.LU.64 R10, [R1+0x6338] ;  /* 0x00633800010a7983 */ /* 0x002f220000300a00 */
        /* <DEDUP_REMOVED lines=10> */
[----:B------:R-:W2:Y:S01]  /*45e40*/  LDL.LU.64 R12, [R1+0x6310] ;  /* 0x00631000010c7983 */ /* 0x000ea20000300a00 */
[----:B----4-:R-:W-:Y:S01]  /*45e50*/  STL.64 [R1+0x6228], R10 ;  /* 0x0062280a01007387 */ /* 0x010fe20000100a00 */
[----:B------:R0:W-:Y:S03]  /*45e60*/  STL.64 [R1+0x6220], R8 ;  /* 0x0062200801007387 */ /* 0x0001e60000100a00 */
[----:B0-----:R-:W4:Y:S01]  /*45e70*/  LDL.LU R8, [R1+0x1f0] ;  /* 0x0001f00001087983 */ /* 0x001f220000300800 */
[----:B------:R-:W4:Y:S02]  /*45e80*/  LDL.LU R9, [R1+0x1f4] ;  /* 0x0001f40001097983 */ /* 0x000f240000300800 */
[----:B------:R-:W2:Y:S02]  /*45e90*/  LDL.LU R10, [R1+0x1f8] ;  /* 0x0001f800010a7983 */ /* 0x000ea40000300800 */
[----:B------:R-:W2:Y:S02]  /*45ea0*/  LDL.LU R11, [R1+0x1fc] ;  /* 0x0001fc00010b7983 */ /* 0x000ea40000300800 */
[----:B--2---:R0:W-:Y:S01]  /*45eb0*/  STL.64 [R1+0x6238], R10 ;  /* 0x0062380a01007387 */ /* 0x0041e20000100a00 */
[----:B----4-:R-:W-:Y:S02]  /*45ec0*/  STL.64 [R1+0x6230], R8 ;  /* 0x0062300801007387 */ /* 0x010fe40000100a00 */
[----:B0-----:R-:W-:-:S02]  /*45ed0*/  IMAD.MOV.U32 R10, RZ, RZ, R0 ;  /* 0x000000ffff0a7224 */ /* 0x001fc400078e0000 */
[----:B------:R-:W-:Y:S01]  /*45ee0*/  IMAD.MOV.U32 R11, RZ, RZ, R2 ;  /* 0x000000ffff0b7224 */ /* 0x000fe200078e0002 */
[----:B------:R-:W2:Y:S01]  /*45ef0*/  LDL.LU R0, [R1+0x630c] ;  /* 0x00630c0001007983 */ /* 0x000ea20000300800 */
[----:B------:R-:W4:Y:S03]  /*45f00*/  LDL.LU R2, [R1+0x6308] ;  /* 0x0063080001027983 */ /* 0x000f260000300800 */
[----:B------:R0:W-:Y:S02]  /*45f10*/  STL.64 [R1+0x6250], R10 ;  /* 0x0062500a01007387 */ /* 0x0001e40000100a00 */
[----:B0-----:R-:W-:Y:S02]  /*45f20*/  IMAD.MOV.U32 R10, RZ, RZ, R4 ;  /* 0x000000ffff0a7224 */ /* 0x001fe400078e0004 */
[----:B------:R-:W-:Y:S01]  /*45f30*/  IMAD.MOV.U32 R11, RZ, RZ, R5 ;  /* 0x000000ffff0b7224 */ /* 0x000fe200078e0005 */
[----:B------:R-:W2:Y:S01]  /*45f40*/  LDL.LU R4, [R1+0x6304] ;  /* 0x0063040001047983 */ /* 0x000ea20000300800 */
[----:B------:R-:W2:Y:S03]  /*45f50*/  LDL.LU R5, [R1+0x6300] ;  /* 0x0063000001057983 */ /* 0x000ea60000300800 */
[----:B------:R0:W-:Y:S02]  /*45f60*/  STL.64 [R1+0x6268], R10 ;  /* 0x0062680a01007387 */ /* 0x0001e40000100a00 */
[----:B0-----:R-:W-:-:S02]  /*45f70*/  IMAD.MOV.U32 R10, RZ, RZ, R13 ;  /* 0x000000ffff0a7224 */ /* 0x001fc400078e000d */
[----:B------:R-:W-:-:S07]  /*45f80*/  IMAD.MOV.U32 R11, RZ, RZ, R12 ;  /* 0x000000ffff0b7224 */ /* 0x000fce00078e000c */
[C---:B------:R-:W-:Y:S01]  /*45f90*/  HMMA.16816.F32.BF16 R8, R16.reuse, R10, R20 ;  /* 0x0000000a1008723c */ /* 0x040fe20000041814 */
[----:B------:R-:W2:Y:S11]  /*45fa0*/  LDL.LU.64 R20, [R1+0x62f8] ;  /* 0x0062f80001147983 */ /* 0x000eb60000300a00 */
[----:B------:R-:W-:Y:S11]  /*45fb0*/  @!UPT UIADD3 URZ, URZ, URZ, URZ ;  /* 0x0000003f3f3ff290 */ /* 0x000ff6000fffe03f */
[----:B------:R-:W-:Y:S01]  /*45fc0*/  STL.64 [R1+0x580], R8 ;  /* 0x0005800801007387 */ /* 0x000fe20000100a00 */
[----:B------:R3:W-:Y:S02]  /*45fd0*/  STL.64 [R1+0x588], R10 ;  /* 0x0005880a01007387 */ /* 0x0007e40000100a00 */
[----:B---3--:R-:W-:Y:S01]  /*45fe0*/  HMMA.16816.F32.BF16 R8, R16, R14, R24 ;  /* 0x0000000e1008723c */ /* 0x008fe20000041818 */
[----:B------:R-:W-:Y:S02]  /*45ff0*/  IMAD.MOV.U32 R6, RZ, RZ, R14 ;  /* 0x000000ffff067224 */ /* 0x000fe400078e000e */
[----:B------:R-:W-:Y:S11]  /*46000*/  IMAD.MOV.U32 R7, RZ, RZ, R15 ;  /* 0x000000ffff077224 */ /* 0x000ff600078e000f */
[----:B------:R-:W-:Y:S09]  /*46010*/  @!UPT UIADD3 URZ, URZ, URZ, URZ ;  /* 0x0000003f3f3ff290 */ /* 0x000ff2000fffe03f */
[----:B------:R-:W-:Y:S01]  /*46020*/  STL.64 [R1+0x570], R8 ;  /* 0x0005700801007387 */ /* 0x000fe20000100a00 */
[----:B------:R-:W-:Y:S02]  /*46030*/  STL.64 [R1+0x578], R10 ;  /* 0x0005780a01007387 */ /* 0x000fe40000100a00 */
[----:B------:R-:W3:Y:S02]  /*46040*/  LDL.LU R12, [R1+0x540] ;  /* 0x00054000010c7983 */ /* 0x000ee40000300800 */
[----:B------:R-:W3:Y:S01]  /*46050*/  LDL.LU R13, [R1+0x544] ;  /* 0x00054400010d7983 */ /* 0x000ee20000300800 */
[----:B------:R-:W2:Y:S01]  /*46060*/  LDL.LU R14, [R1+0x548] ;  /* 0x00054800010e7983 */ /* 0x000ea20000300800 */
[----:B------:R-:W2:Y:S03]  /*46070*/  LDL.LU R15, [R1+0x54c] ;  /* 0x00054c00010f7983 */ /* 0x000ea60000300800 */
[----:B--2---:R0:W-:Y:S01]  /*46080*/  STL.64 [R1+0x62e8], R14 ;  /* 0x0062e80e01007387 */ /* 0x0041e20000100a00 */
[----:B---3--:R-:W-:Y:S02]  /*46090*/  STL.64 [R1+0x62e0], R12 ;  /* 0x0062e00c01007387 */ /* 0x008fe40000100a00 */
[----:B------:R-:W2:Y:S02]  /*460a0*/  LDL.64 R22, [R1+0x58] ;  /* 0x0000580001167983 */ /* 0x000ea40000100a00 */
[----:B0-----:R-:W-:-:S02]  /*460b0*/  IMAD.MOV.U32 R15, RZ, RZ, R4 ;  /* 0x000000ffff0f7224 */ /* 0x001fc400078e0004 */
[----:B------:R-:W-:Y:S01]  /*460c0*/  IMAD.MOV.U32 R14, RZ, RZ, R5 ;  /* 0x000000ffff0e7224 */ /* 0x000fe200078e0005 */
[----:B--2---:R-:W-:Y:S01]  /*460d0*/  STL.64 [R1+0x62b0], R22 ;  /* 0x0062b01601007387 */ /* 0x004fe20000100a00 */
[----:B------:R0:W-:Y:S02]  /*460e0*/  STL.64 [R1+0x6290], R6 ;  /* 0x0062900601007387 */ /* 0x0001e40000100a00 */
[----:B------:R-:W2:Y:S02]  /*460f0*/  LDL.LU R4, [R1+0x320] ;  /* 0x0003200001047983 */ /* 0x000ea40000300800 */
[----:B------:R-:W2:Y:S01]  /*46100*/  LDL.LU R5, [R1+0x324] ;  /* 0x0003240001057983 */ /* 0x000ea20000300800 */
[----:B0-----:R-:W3:Y:S01]  /*46110*/  LDL.LU R6, [R1+0x328] ;  /* 0x0003280001067983 */ /* 0x001ee20000300800 */
[----:B------:R-:W3:Y:S02]  /*46120*/  LDL.LU R7, [R1+0x32c] ;  /* 0x00032c0001077983 */ /* 0x000ee40000300800 */
[----:B------:R-:W2:Y:S02]  /*46130*/  LDL.LU R24, [R1+0x520] ;  /* 0x0005200001187983 */ /* 0x000ea40000300800 */
[----:B------:R-:W2:Y:S01]  /*46140*/  LDL.LU R25, [R1+0x524] ;  /* 0x0005240001197983 */ /* 0x000ea20000300800 */
[----:B------:R-:W2:Y:S01]  /*46150*/  LDL.LU R26, [R1+0x528] ;  /* 0x00052800011a7983 */ /* 0x000ea20000300800 */
[----:B------:R-:W2:Y:S03]  /*46160*/  LDL.LU R27, [R1+0x52c] ;  /* 0x00052c00011b7983 */ /* 0x000ea60000300800 */
[----:B--2---:R0:W-:Y:S01]  /*46170*/  STL.64 [R1+0x62c0], R26 ;  /* 0x0062c01a01007387 */ /* 0x0041e20000100a00 */
[----:B------:R-:W-:Y:S02]  /*46180*/  STL.64 [R1+0x62b8], R24 ;  /* 0x0062b81801007387 */ /* 0x000fe40000100a00 */
[----:B0-----:R-:W-:-:S02]  /*46190*/  IMAD.MOV.U32 R26, RZ, RZ, R21 ;  /* 0x000000ffff1a7224 */ /* 0x001fc400078e0015 */
[----:B------:R-:W-:-:S05]  /*461a0*/  IMAD.MOV.U32 R27, RZ, RZ, R20 ;  /* 0x000000ffff1b7224 */ /* 0x000fca00078e0014 */
[----:B------:R0:W-:Y:S04]  /*461b0*/  STL.64 [R1+0x62d0], R26 ;  /* 0x0062d01a01007387 */ /* 0x0001e80000100a00 */
[----:B0-----:R-:W2:Y:S04]  /*461c0*/  LDL.64 R26, [R1+0x88] ;  /* 0x00008800011a7983 */ /* 0x001ea80000100a00 */
[----:B--2---:R0:W-:Y:S01]  /*461d0*/  STL.64 [R1+0x62f0], R26 ;  /* 0x0062f01a01007387 */ /* 0x0041e20000100a00 */
[----:B------:R-:W2:Y:S02]  /*461e0*/  LDL.LU R24, [R1+0x550] ;  /* 0x0005500001187983 */ /* 0x000ea40000300800 */
[----:B------:R-:W2:Y:S01]  /*461f0*/  LDL.LU R25, [R1+0x554] ;  /* 0x0005540001197983 */ /* 0x000ea20000300800 */
[----:B0-----:R-:W2:Y:S01]  /*46200*/  LDL.LU R26, [R1+0x558] ;  /* 0x00055800011a7983 */ /* 0x001ea20000300800 */
[----:B------:R-:W2:Y:S02]  /*46210*/  LDL.LU R27, [R1+0x55c] ;  /* 0x00055c00011b7983 */ /* 0x000ea40000300800 */
[----:B------:R-:W3:Y:S01]  /*46220*/  LDL.64 R22, [R1+0x68] ;  /* 0x0000680001167983 */ /* 0x000ee20000100a00 */
[C---:B--2---:R-:W-:Y:S01]  /*46230*/  HMMA.16816.F32.BF16 R12, R16.reuse, R14, R24 ;  /* 0x0000000e100c723c */ /* 0x044fe20000041818 */
[----:B---3--:R0:W-:Y:S01]  /*46240*/  STL.64 [R1+0x62c8], R22 ;  /* 0x0062c81601007387 */ /* 0x0081e20000100a00 */
[----:B------:R-:W2:Y:S02]  /*46250*/  LDL.LU R20, [R1+0x530] ;  /* 0x0005300001147983 */ /* 0x000ea40000300800 */
[----:B------:R-:W2:Y:S01]  /*46260*/  LDL.LU R21, [R1+0x534] ;  /* 0x0005340001157983 */ /* 0x000ea20000300800 */
[----:B0-----:R-:W2:Y:S01]  /*46270*/  LDL.LU R22, [R1+0x538] ;  /* 0x0005380001167983 */ /* 0x001ea20000300800 */
[----:B------:R-:W2:Y:S02]  /*46280*/  LDL.LU R23, [R1+0x53c] ;  /* 0x00053c0001177983 */ /* 0x000ea40000300800 */
[----:B------:R-:W-:Y:S02]  /*46290*/  STL.64 [R1+0x62a8], R6 ;  /* 0x0062a80601007387 */ /* 0x000fe40000100a00 */
[----:B------:R0:W-:Y:S02]  /*462a0*/  STL.64 [R1+0x62a0], R4 ;  /* 0x0062a00401007387 */ /* 0x0001e40000100a00 */
[----:B0-----:R-:W3:Y:S01]  /*462b0*/  LDL.LU R4, [R1+0x510] ;  /* 0x0005100001047983 */ /* 0x001ee20000300800 */
[----:B------:R-:W3:Y:S02]  /*462c0*/  LDL.LU R5, [R1+0x514] ;  /* 0x0005140001057983 */ /* 0x000ee40000300800 */
[----:B------:R-:W3:Y:S02]  /*462d0*/  LDL.LU R6, [R1+0x518] ;  /* 0x0005180001067983 */ /* 0x000ee40000300800 */
[----:B------:R-:W3:Y:S01]  /*462e0*/  LDL.LU R7, [R1+0x51c] ;  /* 0x00051c0001077983 */ /* 0x000ee20000300800 */
[----:B------:R-:W2:Y:S05]  /*462f0*/  LDL.LU.64 R26, [R1+0x62f0] ;  /* 0x0062f000011a7983 */ /* 0x000eaa0000300a00 */
[----:B------:R-:W-:Y:S02]  /*46300*/  STL.64 [R1+0x560], R12 ;  /* 0x0005600c01007387 */ /* 0x000fe40000100a00 */
[----:B------:R0:W-:Y:S02]  /*46310*/  STL.64 [R1+0x568], R14 ;  /* 0x0005680e01007387 */ /* 0x0001e40000100a00 */
[----:B0-----:R-:W2:Y:S01]  /*46320*/  LDL.LU.64 R14, [R1+0x62e8] ;  /* 0x0062e800010e7983 */ /* 0x001ea20000300a00 */
[----:B------:R-:W2:Y:S02]  /*46330*/  LDL.LU.64 R12, [R1+0x62e0] ;  /* 0x0062e000010c7983 */ /* 0x000ea40000300a00 */
        /* <DEDUP_REMOVED lines=28> */
[----:B------:R-:W3:Y:S01]  /*46500*/  LDL.LU.64 R22, [R1+0x62c8] ;  /* 0x0062c80001167983 */ /* 0x000ee20000300a00 */
[----:B------:R-:W-:Y:S02]  /*46510*/  STL.64 [R1+0x540], R24 ;  /* 0x0005401801007387 */ /* 0x000fe40000100a00 */
        /* <DEDUP_REMOVED lines=8> */
[----:B0-----:R-:W-:Y:S02]  /*465a0*/  IMAD.MOV.U32 R25, RZ, RZ, R22 ;  /* 0x000000ffff197224 */ /* 0x001fe400078e0016 */
[----:B------:R-:W-:Y:S02]  /*465b0*/  IMAD.MOV.U32 R24, RZ, RZ, R23 ;  /* 0x000000ffff187224 */ /* 0x000fe400078e0017 */
[----:B------:R-:W3:Y:S01]  /*465c0*/  LDL.LU.64 R22, [R1+0x62b0] ;  /* 0x0062b00001167983 */ /* 0x000ee20000300a00 */
[----:B----4-:R-:W-:Y:S02]  /*465d0*/  IMAD.MOV.U32 R10, RZ, RZ, R2 ;  /* 0x000000ffff0a7224 */ /* 0x010fe400078e0002 */
[----:B------:R-:W-:Y:S01]  /*465e0*/  IMAD.MOV.U32 R11, RZ, RZ, R0 ;  /* 0x000000ffff0b7224 */ /* 0x000fe200078e0000 */
[----:B---3--:R-:W-:Y:S01]  /*465f0*/  HMMA.16816.F32.BF16 R4, R16, R22, R4 ;  /* 0x000000161004723c */ /* 0x008fe20000041804 */
[----:B------:R-:W-:-:S02]  /*46600*/  IMAD.MOV.U32 R2, RZ, RZ, R22 ;  /* 0x000000ffff027224 */ /* 0x000fc400078e0016 */
[----:B------:R-:W-:Y:S11]  /*46610*/  IMAD.MOV.U32 R0, RZ, RZ, R23 ;  /* 0x000000ffff007224 */ /* 0x000ff600078e0017 */
[----:B------:R-:W-:Y:S09]  /*46620*/  @!UPT UIADD3 URZ, URZ, URZ, URZ ;  /* 0x0000003f3f3ff290 */ /* 0x000ff2000fffe03f */
[----:B------:R-:W-:Y:S01]  /*46630*/  STL.64 [R1+0x520], R4 ;  /* 0x0005200401007387 */ /* 0x000fe20000100a00 */
[----:B------:R0:W-:Y:S03]  /*46640*/  STL.64 [R1+0x528], R6 ;  /* 0x0005280601007387 */ /* 0x0001e60000100a00 */
[----:B0-----:R-:W3:Y:S01]  /*46650*/  LDL.LU.64 R6, [R1+0x62a8] ;  /* 0x0062a80001067983 */ /* 0x001ee20000300a00 */
[----:B------:R-:W3:Y:S02]  /*46660*/  LDL.LU.64 R4, [R1+0x62a0] ;  /* 0x0062a00001047983 */ /* 0x000ee40000300a00 */
[----:B------:R-:W3:Y:S02]  /*46670*/  LDL.LU.64 R22, [R1+0x6298] ;  /* 0x0062980001167983 */ /* 0x000ee40000300a00 */
[----:B---3--:R-:W-:Y:S01]  /*46680*/  HMMA.16816.F32.BF16 R16, R16, R22, R4 ;  /* 0x000000161010723c */ /* 0x008fe20000041804 */
[----:B------:R-:W3:Y:S06]  /*46690*/  LDL.LU.64 R6, [R1+0x6290] ;  /* 0x0062900001067983 */ /* 0x000eec0000300a00 */
[----:B------:R-:W-:-:S02]  /*466a0*/  IMAD.MOV.U32 R5, RZ, RZ, R22 ;  /* 0x000000ffff057224 */ /* 0x000fc400078e0016 */
[----:B------:R-:W-:Y:S11]  /*466b0*/  IMAD.MOV.U32 R4, RZ, RZ, R23 ;  /* 0x000000ffff047224 */ /* 0x000ff600078e0017 */
[----:B------:R-:W-:Y:S03]  /*466c0*/  @!UPT UIADD3 URZ, URZ, URZ, URZ ;  /* 0x0000003f3f3ff290 */ /* 0x000fe6000fffe03f */
[----:B------:R0:W-:Y:S01]  /*466d0*/  STL.64 [R1+0x320], R16 ;  /* 0x0003201001007387 */ /* 0x0001e20000100a00 */
[----:B------:R1:W-:Y:S02]  /*466e0*/  STL.64 [R1+0x328], R18 ;  /* 0x0003281201007387 */ /* 0x0003e40000100a00 */
[----:B------:R-:W2:Y:S02]  /*466f0*/  LDL.LU.64 R22, [R1+0x6288] ;  /* 0x0062880001167983 */ /* 0x000ea40000300a00 */
[----:B------:R-:W2:Y:S01]  /*46700*/  LDL.LU.64 R20, [R1+0x6280] ;  /* 0x0062800001147983 */ /* 0x000ea20000300a00 */
[----:B0-----:R-:W4:Y:S01]  /*46710*/  LDL.LU R16, [R1+0x1e0] ;  /* 0x0001e00001107983 */ /* 0x001f220000300800 */
[----:B------:R-:W4:Y:S02]  /*46720*/  LDL.LU R17, [R1+0x1e4] ;  /* 0x0001e40001117983 */ /* 0x000f240000300800 */
[----:B-1----:R-:W4:Y:S02]  /*46730*/  LDL.LU R18, [R1+0x1e8] ;  /* 0x0001e80001127983 */ /* 0x002f240000300800 */
[----:B------:R-:W4:Y:S01]  /*46740*/  LDL.LU R19, [R1+0x1ec] ;  /* 0x0001ec0001137983 */ /* 0x000f220000300800 */
[C---:B--2---:R-:W-:Y:S01]  /*46750*/  HMMA.16816.F32.BF16 R8, R20.reuse, R10, R12 ;  /* 0x0000000a1408723c */ /* 0x044fe2000004180c */
[----:B------:R-:W2:Y:S01]  /*46760*/  LDL.LU.64 R14, [R1+0x6278] ;  /* 0x00627800010e7983 */ /* 0x000ea20000300a00 */
[----:B------:R-:W2:Y:S11]  /*46770*/  LDL.LU.64 R12, [R1+0x6270] ;  /* 0x00627000010c7983 */ /* 0x000eb60000300a00 */
[----:B------:R-:W-:Y:S10]  /*46780*/  @!UPT UIADD3 URZ, URZ, URZ, URZ ;  /* 0x0000003f3f3ff290 */ /* 0x000ff4000fffe03f */
        /* <DEDUP_REMOVED lines=16> */
[----:B0-----:R-:W2:Y:S01]  /*46890*/  LDL.LU.64 R10, [R1+0x6238] ;  /* 0x00623800010a7983 */ /* 0x001ea20000300a00 */
[----:B------:R-:W2:Y:S02]  /*468a0*/  LDL.LU.64 R8, [R1+0x6230] ;  /* 0x0062300001087983 */ /* 0x000ea40000300a00 */
[C---:B--2---:R-:W-:Y:S11]  /*468b0*/  HMMA.16816.F32.BF16 R8, R20.reuse, R14, R8 ;  /* 0x0000000e1408723c */ /* 0x044ff60000041808 */
[----:B------:R-:W-:Y:S11]  /*468c0*/  @!UPT UIADD3 URZ, URZ, URZ, URZ ;  /* 0x0000003f3f3ff290 */ /* 0x000ff6000fffe03f */
[----:B------:R-:W-:Y:S01]  /*468d0*/  @!UPT UIADD3 URZ, URZ, URZ, URZ ;  /* 0x0000003f3f3ff290 */ /* 0x000fe2000fffe03f */
[----:B------:R-:W-:Y:S01]  /*468e0*/  STL.64 [R1+0x1f0], R8 ;  /* 0x0001f00801007387 */ /* 0x000fe20000100a00 */
[----:B------:R0:W-:Y:S03]  /*468f0*/  STL.64 [R1+0x1f8], R10 ;  /* 0x0001f80a01007387 */ /* 0x0001e60000100a00 */
[----:B0-----:R-:W4:Y:S01]  /*46900*/  LDL.LU.64 R10, [R1+0x6228] ;  /* 0x00622800010a7983 */ /* 0x001f220000300a00 */
[----:B------:R-:W2:Y:S02]  /*46910*/  LDL.LU.64 R8, [R1+0x6220] ;  /* 0x0062200001087983 */ /* 0x000ea40000300a00 */
[----:B------:R-:W-:Y:S01]  /*46920*/  STL.64 [R1+0x61a0], R14 ;  /* 0x0061a00e01007387 */ /* 0x000fe20000100a00 */
[----:B----4-:R-:W-:Y:S11]  /*46930*/  HMMA.16816.F32.BF16 R16, R20, R10, R16 ;  /* 0x0000000a1410723c */ /* 0x010ff60000041810 */
[----:B------:R-:W-:Y:S11]  /*46940*/  @!UPT UIADD3 URZ, URZ, URZ, URZ ;  /* 0x0000003f3f3ff290 */ /* 0x000ff6000fffe03f */
[----:B------:R-:W-:Y:S01]  /*46950*/  @!UPT UIADD3 URZ, URZ, URZ, URZ ;  /* 0x0000003f3f3ff290 */ /* 0x000fe2000fffe03f */
[----:B------:R-:W-:Y:S01]  /*46960*/  STL.64 [R1+0x1e0], R16 ;  /* 0x0001e01001007387 */ /* 0x000fe20000100a00 */
[----:B------:R0:W-:Y:S02]  /*46970*/  STL.64 [R1+0x1e8], R18 ;  /* 0x0001e81201007387 */ /* 0x0001e40000100a00 */
[----:B0-----:R-:W-:Y:S02]  /*46980*/  IMAD.MOV.U32 R18, RZ, RZ, R25 ;  /* 0x000000ffff127224 */ /* 0x001fe400078e0019 */
[----:B------:R-:W-:-:S05]  /*46990*/  IMAD.MOV.U32 R19, RZ, RZ, R24 ;  /* 0x000000ffff137224 */ /* 0x000fca00078e0018 */
[----:B------:R0:W-:Y:S04]  /*469a0*/  STL.64 [R1+0x6168], R18 ;  /* 0x0061681201007387 */ /* 0x0001e80000100a00 */
[----:B0-----:R-:W4:Y:S04]  /*469b0*/  LDL.64 R18, [R1+0x78] ;  /* 0x0000780001127983 */ /* 0x001f280000100a00 */
[----:B----4-:R0:W-:Y:S02]  /*469c0*/  STL.64 [R1+0x6180], R18 ;  /* 0x0061801201007387 */ /* 0x0101e40000100a00 */
[----:B0-----:R-:W-:-:S02]  /*469d0*/  IMAD.MOV.U32 R18, RZ, RZ, R13 ;  /* 0x000000ffff127224 */ /* 0x001fc400078e000d */
[----:B------:R-:W-:-:S05]  /*469e0*/  IMAD.MOV.U32 R19, RZ, RZ, R12 ;  /* 0x000000ffff137224 */ /* 0x000fca00078e000c */
[----:B------:R-:W-:Y:S01]  /*469f0*/  STL.64 [R1+0x6198], R18 ;  /* 0x0061981201007387 */ /* 0x000fe20000100a00 */
[----:B------:R-:W4:Y:S02]  /*46a00*/  LDL.LU R24, [R1+0x150] ;  /* 0x0001500001187983 */ /* 0x000f240000300800 */
[----:B------:R-:W4:Y:S02]  /*46a10*/  LDL.LU R25, [R1+0x154] ;  /* 0x0001540001197983 */ /* 0x000f240000300800 */
[----:B------:R-:W2:Y:S01]  /*46a20*/  LDL.LU R26, [R1+0x158] ;  /* 0x00015800011a7983 */ /* 0x000ea20000300800 */
[----:B------:R-:W2:Y:S01]  /*46a30*/  LDL.LU R27, [R1+0x15c] ;  /* 0x00015c00011b7983 */ /* 0x000ea20000300800 */
[----:B------:R-:W2:Y:S02]  /*46a40*/  LDL.LU R12, [R1+0x180] ;  /* 0x00018000010c7983 */ /* 0x000ea40000300800 */
[----:B------:R-:W2:Y:S02]  /*46a50*/  LDL.LU R13, [R1+0x184] ;  /* 0x00018400010d7983 */ /* 0x000ea40000300800 */
[----:B------:R-:W2:Y:S01]  /*46a60*/  LDL.LU R14, [R1+0x188] ;  /* 0x00018800010e7983 */ /* 0x000ea20000300800 */
[----:B------:R-:W2:Y:S04]  /*46a70*/  LDL.LU R15, [R1+0x18c] ;  /* 0x00018c00010f7983 */ /* 0x000ea80000300800 */
[----:B--2---:R3:W-:Y:S01]  /*46a80*/  STL.64 [R1+0x61b0], R14 ;  /* 0x0061b00e01007387 */ /* 0x0047e20000100a00 */
[----:B------:R-:W-:Y:S02]  /*46a90*/  STL.64 [R1+0x61a8], R12 ;  /* 0x0061a80c01007387 */ /* 0x000fe40000100a00 */
[----:B---3--:R-:W-:-:S02]  /*46aa0*/  IMAD.MOV.U32 R14, RZ, RZ, R6 ;  /* 0x000000ffff0e7224 */ /* 0x008fc400078e0006 */
[----:B------:R-:W-:Y:S01]  /*46ab0*/  IMAD.MOV.U32 R15, RZ, RZ, R7 ;  /* 0x000000ffff0f7224 */ /* 0x000fe200078e0007 */
[----:B------:R-:W2:Y:S01]  /*46ac0*/  LDL.LU R6, [R1+0x6218] ;  /* 0x0062180001067983 */ /* 0x000ea20000300800 */
[----:B------:R-:W2:Y:S03]  /*46ad0*/  LDL.LU R7, [R1+0x6214] ;  /* 0x0062140001077983 */ /* 0x000ea60000300800 */
[----:B------:R0:W-:Y:S04]  /*46ae0*/  STL.64 [R1+0x61c0], R14 ;  /* 0x0061c00e01007387 */ /* 0x0001e80000100a00 */
[----:B0-----:R-:W3:Y:S04]  /*46af0*/  LDL.64 R14, [R1+0xb8] ;  /* 0x0000b800010e7983 */ /* 0x001ee80000100a00 */
[----:B---3--:R0:W-:Y:S02]  /*46b00*/  STL.64 [R1+0x61d8], R14 ;  /* 0x0061d80e01007387 */ /* 0x0081e40000100a00 */
[----:B0-----:R-:W-:-:S02]  /*46b10*/  IMAD.MOV.U32 R14, RZ, RZ, R9 ;  /* 0x000000ffff0e7224 */ /* 0x001fc400078e0009 */
[----:B------:R-:W-:Y:S01]  /*46b20*/  IMAD.MOV.U32 R15, RZ, RZ, R29 ;  /* 0x000000ffff0f7224 */ /* 0x000fe200078e001d */
[----:B------:R-:W3:Y:S04]  /*46b30*/  LDL.LU R9, [R1+0x6210] ;  /* 0x0062100001097983 */ /* 0x000ee80000300800 */
[----:B------:R-:W-:Y:S01]  /*46b40*/  STL.64 [R1+0x61f0], R14 ;  /* 0x0061f00e01007387 */ /* 0x000fe20000100a00 */
[----:B------:R-:W2:Y:S03]  /*46b50*/  LDL.64 R18, [R1+0x98] ;  /* 0x0000980001127983 */ /* 0x000ea60000100a00 */
[----:B--2---:R0:W-:Y:S01]  /*46b60*/  STL.64 [R1+0x61b8], R18 ;  /* 0x0061b81201007387 */ /* 0x0041e20000100a00 */
[----:B------:R-:W2:Y:S02]  /*46b70*/  LDL.LU R16, [R1+0x190] ;  /* 0x0001900001107983 */ /* 0x000ea40000300800 */
[----:B------:R-:W2:Y:S01]  /*46b80*/  LDL.LU R17, [R1+0x194] ;  /* 0x0001940001117983 */ /* 0x000ea20000300800 */
[----:B0-----:R-:W2:Y:S01]  /*46b90*/  LDL.LU R18, [R1+0x198] ;  /* 0x0001980001127983 */ /* 0x001ea20000300800 */
[----:B------:R-:W2:Y:S02]  /*46ba0*/  LDL.LU R19, [R1+0x19c] ;  /* 0x00019c0001137983 */ /* 0x000ea40000300800 */
[----:B------:R-:W-:-:S02]  /*46bb0*/  IMAD.MOV.U32 R14, RZ, RZ, R8 ;  /* 0x000000ffff0e7224 */ /* 0x000fc400078e0008 */
[----:B------:R-:W-:-:S05]  /*46bc0*/  IMAD.MOV.U32 R15, RZ, RZ, R3 ;  /* 0x000000ffff0f7224 */ /* 0x000fca00078e0003 */
[----:B------:R-:W-:Y:S04]  /*46bd0*/  STL.64 [R1+0x6208], R14 ;  /* 0x0062080e01007387 */ /* 0x000fe80000100a00 */
[----:B--2---:R-:W-:Y:S01]  /*46be0*/  STL.64 [R1+0x61d0], R18 ;  /* 0x0061d01201007387 */ /* 0x004fe20000100a00 */
[----:B------:R0:W-:Y:S03]  /*46bf0*/  STL.64 [R1+0x61c8], R16 ;  /* 0x0061c81001007387 */ /* 0x0001e60000100a00 */
        /* <DEDUP_REMOVED lines=8> */
[----:B--2---:R-:W-:Y:S01]  /*46c80*/  STL.64 [R1+0x61e8], R18 ;  /* 0x0061e81201007387 */ /* 0x004fe20000100a00 */
[----:B------:R0:W-:Y:S03]  /*46c90*/  STL.64 [R1+0x61e0], R16 ;  /* 0x0061e01001007387 */ /* 0x0001e60000100a00 */
[----:B0-----:R-:W2:Y:S01]  /*46ca0*/  LDL.LU R16, [R1+0x1b0] ;  /* 0x0001b00001107983 */ /* 0x001ea20000300800 */
[----:B------:R-:W2:Y:S02]  /*46cb0*/  LDL.LU R17, [R1+0x1b4] ;  /* 0x0001b40001117983 */ /* 0x000ea40000300800 */
[----:B------:R-:W2:Y:S02]  /*46cc0*/  LDL.LU R18, [R1+0x1b8] ;  /* 0x0001b80001127983 */ /* 0x000ea40000300800 */
[----:B------:R-:W2:Y:S02]  /*46cd0*/  LDL.LU R19, [R1+0x1bc] ;  /* 0x0001bc0001137983 */ /* 0x000ea40000300800 */
[----:B--2---:R-:W-:Y:S01]  /*46ce0*/  STL.64 [R1+0x6200], R18 ;  /* 0x0062001201007387 */ /* 0x004fe20000100a00 */
[----:B------:R0:W-:Y:S03]  /*46cf0*/  STL.64 [R1+0x61f8], R16 ;  /* 0x0061f81001007387 */ /* 0x0001e60000100a00 */
[----:B0-----:R-:W2:Y:S01]  /*46d00*/  LDL.LU R16, [R1+0x1c0] ;  /* 0x0001c00001107983 */ /* 0x001ea20000300800 */
[----:B------:R-:W2:Y:S02]  /*46d10*/  LDL.LU R17, [R1+0x1c4] ;  /* 0x0001c40001117983 */ /* 0x000ea40000300800 */
[----:B------:R-:W2:Y:S02]  /*46d20*/  LDL.LU R18, [R1+0x1c8] ;  /* 0x0001c80001127983 */ /* 0x000ea40000300800 */
[----:B------:R-:W2:Y:S01]  /*46d30*/  LDL.LU R19, [R1+0x1cc] ;  /* 0x0001cc0001137983 */ /* 0x000ea20000300800 */
[----:B------:R-:W-:Y:S01]  /*46d40*/  STL.64 [R1+0x6178], R26 ;  /* 0x0061781a01007387 */ /* 0x000fe20000100a00 */
[----:B----4-:R0:W-:Y:S03]  /*46d50*/  STL.64 [R1+0x6170], R24 ;  /* 0x0061701801007387 */ /* 0x0101e60000100a00 */
[----:B0-----:R-:W4:Y:S01]  /*46d60*/  LDL.LU R24, [R1+0x160] ;  /* 0x0001600001187983 */ /* 0x001f220000300800 */
[----:B------:R-:W4:Y:S02]  /*46d70*/  LDL.LU R25, [R1+0x164] ;  /* 0x0001640001197983 */ /* 0x000f240000300800 */
[----:B------:R-:W2:Y:S02]  /*46d80*/  LDL.LU R26, [R1+0x168] ;  /* 0x00016800011a7983 */ /* 0x000ea40000300800 */
[----:B------:R-:W2:Y:S01]  /*46d90*/  LDL.LU R27, [R1+0x16c] ;  /* 0x00016c00011b7983 */ /* 0x000ea20000300800 */
[C---:B---3--:R-:W-:Y:S01]  /*46da0*/  HMMA.16816.F32.BF16 R12, R20.reuse, R6, R12 ;  /* 0x00000006140c723c */ /* 0x048fe2000004180c */
[----:B--2---:R-:W-:Y:S01]  /*46db0*/  STL.64 [R1+0x6190], R26 ;  /* 0x0061901a01007387 */ /* 0x004fe20000100a00 */
[----:B----4-:R0:W-:Y:S03]  /*46dc0*/  STL.64 [R1+0x6188], R24 ;  /* 0x0061881801007387 */ /* 0x0101e60000100a00 */
[----:B0-----:R-:W2:Y:S01]  /*46dd0*/  LDL.LU R24, [R1+0x170] ;  /* 0x0001700001187983 */ /* 0x001ea20000300800 */
[----:B------:R-:W2:Y:S02]  /*46de0*/  LDL.LU R25, [R1+0x174] ;  /* 0x0001740001197983 */ /* 0x000ea40000300800 */
[----:B------:R-:W2:Y:S02]  /*46df0*/  LDL.LU R26, [R1+0x178] ;  /* 0x00017800011a7983 */ /* 0x000ea40000300800 */
[----:B------:R-:W2:Y:S01]  /*46e00*/  LDL.LU R27, [R1+0x17c] ;  /* 0x00017c00011b7983 */ /* 0x000ea20000300800 */
[----:B------:R-:W-:Y:S01]  /*46e10*/  STL.64 [R1+0x6110], R10 ;  /* 0x0061100a01007387 */ /* 0x000fe20000100a00 */
[----:B------:R0:W-:Y:S02]  /*46e20*/  STL [R1+0x6108], R9 ;  /* 0x0061080901007387 */ /* 0x0001e40000100800 */
[----:B------:R-:W3:Y:S01]  /*46e30*/  LDL.LU R8, [R1+0x140] ;  /* 0x0001400001087983 */ /* 0x000ee20000300800 */
[----:B0-----:R-:W3:Y:S01]  /*46e40*/  LDL.LU R9, [R1+0x144] ;  /* 0x0001440001097983 */ /* 0x001ee20000300800 */
[----:B------:R-:W3:Y:S02]  /*46e50*/  LDL.LU R10, [R1+0x148] ;  /* 0x00014800010a7983 */ /* 0x000ee40000300800 */
[----:B------:R-:W3:Y:S05]  /*46e60*/  LDL.LU R11, [R1+0x14c] ;  /* 0x00014c00010b7983 */ /* 0x000eea0000300800 */
[----:B------:R-:W-:Y:S01]  /*46e70*/  STL.64 [R1+0x1d0], R12 ;  /* 0x0001d00c01007387 */ /* 0x000fe20000100a00 */
[----:B------:R0:W-:Y:S04]  /*46e80*/  STL.64 [R1+0x1d8], R14 ;  /* 0x0001d80e01007387 */ /* 0x0001e80000100a00 */
[----:B0-----:R-:W4:Y:S01]  /*46e90*/  LDL.LU.64 R14, [R1+0x6208] ;  /* 0x00620800010e7983 */ /* 0x001f220000300a00 */
[----:B------:R-:W-:Y:S01]  /*46ea0*/  STL.64 [R1+0x6100], R6 ;  /* 0x0061000601007387 */ /* 0x000fe20000100a00 */
[C---:B----4-:R-:W-:Y:S02]  /*46eb0*/  HMMA.16816.F32.BF16 R12, R20.reuse, R14, R16 ;  /* 0x0000000e140c723c */ /* 0x050fe40000041810 */
[----:B------:R-:W4:Y:S01]  /*46ec0*/  LDL.LU.64 R18, [R1+0x6200] ;  /* 0x0062000001127983 */ /* 0x000f220000300a00 */
[----:B------:R-:W4:Y:S11]  /*46ed0*/  LDL.LU.64 R16, [R1+0x61f8] ;  /* 0x0061f80001107983 */ /* 0x000f360000300a00 */
[----:B------:R-:W-:Y:S09]  /*46ee0*/  @!UPT UIADD3 URZ, URZ, URZ, URZ ;  /* 0x0000003f3f3ff290 */ /* 0x000ff2000fffe03f */
[----:B------:R-:W-:Y:S01]  /*46ef0*/  STL.64 [R1+0x1c0], R12 ;  /* 0x0001c00c01007387 */ /* 0x000fe20000100a00 */
[----:B------:R0:W-:Y:S03]  /*46f00*/  STL.64 [R1+0x1c8], R14 ;  /* 0x0001c80e01007387 */ /* 0x0001e60000100a00 */
[----:B0-----:R-:W4:Y:S02]  /*46f10*/  LDL.LU.64 R14, [R1+0x61f0] ;  /* 0x0061f000010e7983 */ /* 0x001f240000300a00 */
[C---:B----4-:R-:W-:Y:S02]  /*46f20*/  HMMA.16816.F32.BF16 R12, R20.reuse, R14, R16 ;  /* 0x0000000e140c723c */ /* 0x050fe40000041810 */
[----:B------:R-:W4:Y:S01]  /*46f30*/  LDL.LU.64 R18, [R1+0x61e8] ;  /* 0x0061e80001127983 */ /* 0x000f220000300a00 */
[----:B------:R-:W4:Y:S11]  /*46f40*/  LDL.LU.64 R16, [R1+0x61e0] ;  /* 0x0061e00001107983 */ /* 0x000f360000300a00 */
[----:B------:R-:W-:Y:S09]  /*46f50*/  @!UPT UIADD3 URZ, URZ, URZ, URZ ;  /* 0x0000003f3f3ff290 */ /* 0x000ff2000fffe03f */
[----:B------:R-:W-:Y:S01]  /*46f60*/  STL.64 [R1+0x1b0], R12 ;  /* 0x0001b00c01007387 */ /* 0x000fe20000100a00 */
[----:B------:R0:W-:Y:S03]  /*46f70*/  STL.64 [R1+0x1b8], R14 ;  /* 0x0001b80e01007387 */ /* 0x0001e60000100a00 */
[----:B0-----:R-:W4:Y:S01]  /*46f80*/  LDL.LU.64 R14, [R1+0x61d8] ;  /* 0x0061d800010e7983 */ /* 0x001f220000300a00 */
[----:B------:R-:W-:Y:S02]  /*46f90*/  IMAD.MOV.U32 R6, RZ, RZ, R2 ;  /* 0x000000ffff067224 */ /* 0x000fe400078e0002 */
[----:B------:R-:W-:Y:S01]  /*46fa0*/  IMAD.MOV.U32 R7, RZ, RZ, R0 ;  /* 0x000000ffff077224 */ /* 0x000fe200078e0000 */
[C---:B----4-:R-:W-:Y:S01]  /*46fb0*/  HMMA.16816.F32.BF16 R16, R20.reuse, R14, R16 ;  /* 0x0000000e1410723c */ /* 0x050fe20000041810 */
[----:B------:R-:W-:Y:S02]  /*46fc0*/  IMAD.MOV.U32 R2, RZ, RZ, R14 ;  /* 0x000000ffff027224 */ /* 0x000fe400078e000e */
[----:B------:R-:W-:Y:S11]  /*46fd0*/  IMAD.MOV.U32 R0, RZ, RZ, R15 ;  /* 0x000000ffff007224 */ /* 0x000ff600078e000f */
[----:B------:R-:W-:Y:S09]  /*46fe0*/  @!UPT UIADD3 URZ, URZ, URZ, URZ ;  /* 0x0000003f3f3ff290 */ /* 0x000ff2000fffe03f */
[----:B------:R-:W-:Y:S01]  /*46ff0*/  STL.64 [R1+0x1a0], R16 ;  /* 0x0001a01001007387 */ /* 0x000fe20000100a00 */
[----:B------:R0:W-:Y:S03]  /*47000*/  STL.64 [R1+0x1a8], R18 ;  /* 0x0001a81201007387 */ /* 0x0001e60000100a00 */
[----:B0-----:R-:W4:Y:S01]  /*47010*/  LDL.LU.64 R18, [R1+0x61d0] ;  /* 0x0061d00001127983 */ /* 0x001f220000300a00 */
[----:B------:R-:W4:Y:S02]  /*47020*/  LDL.LU.64 R16, [R1+0x61c8] ;  /* 0x0061c80001107983 */ /* 0x000f240000300a00 */
[----:B------:R-:W4:Y:S02]  /*47030*/  LDL.LU.64 R14, [R1+0x61c0] ;  /* 0x0061c000010e7983 */ /* 0x000f240000300a00 */
[----:B------:R-:W-:Y:S01]  /*47040*/  STL [R1+0x60d4], R0 ;  /* 0x0060d40001007387 */ /* 0x000fe20000100800 */
[----:B------:R-:W-:Y:S01]  /*47050*/  STL [R1+0x60d0], R2 ;  /* 0x0060d00201007387 */ /* 0x000fe20000100800 */
[C---:B----4-:R-:W-:Y:S03]  /*47060*/  HMMA.16816.F32.BF16 R12, R20.reuse, R14, R16 ;  /* 0x0000000e140c723c */ /* 0x050fe60000041810 */
[----:B------:R-:W4:Y:S11]  /*47070*/  LDL.LU.64 R18, [R1+0x61b8] ;  /* 0x0061b80001127983 */ /* 0x000f360000300a00 */
[----:B------:R-:W-:Y:S09]  /*47080*/  @!UPT UIADD3 URZ, URZ, URZ, URZ ;  /* 0x0000003f3f3ff290 */ /* 0x000ff2000fffe03f */
[----:B------:R-:W-:Y:S01]  /*47090*/  STL.64 [R1+0x190], R12 ;  /* 0x0001900c01007387 */ /* 0x000fe20000100a00 */
[----:B------:R0:W-:Y:S03]  /*470a0*/  STL.64 [R1+0x198], R14 ;  /* 0x0001980e01007387 */ /* 0x0001e60000100a00 */
[----:B0-----:R-:W2:Y:S01]  /*470b0*/  LDL.LU.64 R14, [R1+0x61b0] ;  /* 0x0061b000010e7983 */ /* 0x001ea20000300a00 */
[----:B------:R-:W2:Y:S02]  /*470c0*/  LDL.LU.64 R12, [R1+0x61a8] ;  /* 0x0061a800010c7983 */ /* 0x000ea40000300a00 */
[----:B----4-:R-:W-:Y:S01]  /*470d0*/  IMAD.MOV.U32 R3, RZ, RZ, R19 ;  /* 0x000000ffff037224 */ /* 0x010fe200078e0013 */
[C---:B--2---:R-:W-:Y:S11]  /*470e0*/  HMMA.16816.F32.BF16 R12, R20.reuse, R18, R12 ;  /* 0x00000012140c723c */ /* 0x044ff6000004180c */
[----:B------:R-:W-:Y:S11]  /*470f0*/  @!UPT UIADD3 URZ, URZ, URZ, URZ ;  /* 0x0000003f3f3ff290 */ /* 0x000ff6000fffe03f */
[----:B------:R-:W-:Y:S01]  /*47100*/  @!UPT UIADD3 URZ, URZ, URZ, URZ ;  /* 0x0000003f3f3ff290 */ /* 0x000fe2000fffe03f */
[----:B------:R0:W-:Y:S01]  /*47110*/  STL.64 [R1+0x180], R12 ;  /* 0x0001800c01007387 */ /* 0x0001e20000100a00 */
[----:B------:R1:W-:Y:S02]  /*47120*/  STL.64 [R1+0x188], R14 ;  /* 0x0001880e01007387 */ /* 0x0003e40000100a00 */
[----:B0-----:R-:W-:Y:S01]  /*47130*/  IMAD.MOV.U32 R12, RZ, RZ, R18 ;  /* 0x000000ffff0c7224 */ /* 0x001fe200078e0012 */
[----:B-1----:R-:W2:Y:S01]  /*47140*/  LDL.LU.64 R14, [R1+0x61a0] ;  /* 0x0061a000010e7983 */ /* 0x002ea20000300a00 */
        /* <DEDUP_REMOVED lines=17> */
[----:B--2---:R-:W-:Y:S01]  /*47260*/  STL.64 [R1+0x6120], R14 ;  /* 0x0061200e01007387 */ /* 0x004fe20000100a00 */
[----:B------:R0:W-:Y:S04]  /*47270*/  STL.64 [R1+0x6118], R12 ;  /* 0x0061180c01007387 */ /* 0x0001e80000100a00 */
[----:B0-----:R-:W2:Y:S01]  /*47280*/  LDL.LU R12, [R1+0x500] ;  /* 0x00050000010c7983 */ /* 0x001ea20000300800 */
[----:B------:R-:W2:Y:S02]  /*47290*/  LDL.LU R13, [R1+0x504] ;  /* 0x00050400010d7983 */ /* 0x000ea40000300800 */
[----:B------:R-:W2:Y:S02]  /*472a0*/  LDL.LU R14, [R1+0x508] ;  /* 0x00050800010e7983 */ /* 0x000ea40000300800 */
[----:B------:R-:W2:Y:S01]  /*472b0*/  LDL.LU R15, [R1+0x50c] ;  /* 0x00050c00010f7983 */ /* 0x000ea20000300800 */
[C---:B----4-:R-:W-:Y:S01]  /*472c0*/  HMMA.16816.F32.BF16 R16, R20.reuse, R18, R24 ;  /* 0x000000121410723c */ /* 0x050fe20000041818 */
[----:B------:R-:W4:Y:S01]  /*472d0*/  LDL.LU.64 R26, [R1+0x6160] ;  /* 0x00616000011a7983 */ /* 0x000f220000300a00 */
[----:B------:R-:W4:Y:S11]  /*472e0*/  LDL.LU.64 R24, [R1+0x6158] ;  /* 0x0061580001187983 */ /* 0x000f360000300a00 */
[----:B------:R-:W-:Y:S10]  /*472f0*/  @!UPT UIADD3 URZ, URZ, URZ, URZ ;  /* 0x0000003f3f3ff290 */ /* 0x000ff4000fffe03f */
[----:B------:R-:W-:Y:S01]  /*47300*/  STL.64 [R1+0x7a0], R16 ;  /* 0x0007a01001007387 */ /* 0x000fe20000100a00 */
[----:B------:R-:W-:Y:S02]  /*47310*/  STL.64 [R1+0x7a8], R18 ;  /* 0x0007a81201007387 */ /* 0x000fe40000100a00 */
[----:B------:R-:W0:Y:S01]  /*47320*/  LDSM.16.MT88.4 R16, [R28+0x2080] ;  /* 0x002080001c10783b */ /* 0x000e220000004200 */
[----:B--2---:R-:W-:Y:S01]  /*47330*/  HMMA.16816.F32.BF16 R12, R20, R6, R12 ;  /* 0x00000006140c723c */ /* 0x004fe2000004180c */
[----:B0-----:R-:W-:Y:S02]  /*47340*/  STL.64 [R1+0x6028], R18 ;  /* 0x0060281201007387 */ /* 0x001fe40000100a00 */
[----:B------:R-:W-:Y:S11]  /*47350*/  STL.64 [R1+0x6020], R16 ;  /* 0x0060201001007387 */ /* 0x000ff60000100a00 */
[----:B------:R-:W-:Y:S09]  /*47360*/  @!UPT UIADD3 URZ, URZ, URZ, URZ ;  /* 0x0000003f3f3ff290 */ /* 0x000ff2000fffe03f */
[----:B------:R-:W-:Y:S02]  /*47370*/  STL.64 [R1+0x510], R12 ;  /* 0x0005100c01007387 */ /* 0x000fe40000100a00 */
[----:B------:R0:W-:Y:S02]  /*47380*/  STL.64 [R1+0x518], R14 ;  /* 0x0005180e01007387 */ /* 0x0001e40000100a00 */
[----:B0-----:R-:W2:Y:S01]  /*47390*/  LDL.64 R14, [R1+0x8] ;  /* 0x00000800010e7983 */ /* 0x001ea20000100a00 */
[----:B------:R-:W-:Y:S02]  /*473a0*/  IMAD.MOV.U32 R18, RZ, RZ, R5 ;  /* 0x000000ffff127224 */ /* 0x000fe400078e0005 */
[----:B------:R-:W-:-:S07]  /*473b0*/  IMAD.MOV.U32 R19, RZ, RZ, R4 ;  /* 0x000000ffff137224 */ /* 0x000fce00078e0004 */
[----:B---3--:R-:W-:Y:S01]  /*473c0*/  HMMA.16816.F32.BF16 R4, R20, R18, R8 ;  /* 0x000000121404723c */ /* 0x008fe20000041808 */
[----:B--2---:R0:W-:Y:S11]  /*473d0*/  STL.64 [R1+0x6138], R14 ;  /* 0x0061380e01007387 */ /* 0x0041f60000100a00 */
[----:B------:R-:W-:Y:S11]  /*473e0*/  @!UPT UIADD3 URZ, URZ, URZ, URZ ;  /* 0x0000003f3f3ff290 */ /* 0x000ff6000fffe03f */
[----:B------:R-:W-:Y:S02]  /*473f0*/  STL.64 [R1+0x690], R4 ;  /* 0x0006900401007387 */ /* 0x000fe40000100a00 */
[----:B------:R-:W-:Y:S01]  /*47400*/  STL.64 [R1+0x698], R6 ;  /* 0x0006980601007387 */ /* 0x000fe20000100a00 */
[----:B0-----:R-:W2:Y:S04]  /*47410*/  LDL.64 R14, [R1+0x18] ;  /* 0x00001800010e7983 */ /* 0x001ea80000100a00 */
[----:B--2---:R0:W-:Y:S04]  /*47420*/  STL.64 [R1+0x6150], R14 ;  /* 0x0061500e01007387 */ /* 0x0041e80000100a00 */
[----:B0-----:R-:W4:Y:S01]  /*47430*/  LDL.64 R14, [R1+0x28] ;  /* 0x00002800010e7983 */ /* 0x001f220000100a00 */
[----:B------:R-:W2:Y:S02]  /*47440*/  LDL.LU R8, [R1+0x450] ;  /* 0x0004500001087983 */ /* 0x000ea40000300800 */
[----:B------:R-:W2:Y:S02]  /*47450*/  LDL.LU R9, [R1+0x454] ;  /* 0x0004540001097983 */ /* 0x000ea40000300800 */
[----:B------:R-:W3:Y:S01]  /*47460*/  LDL.LU R10, [R1+0x458] ;  /* 0x00045800010a7983 */ /* 0x000ee20000300800 */
[----:B------:R-:W3:Y:S04]  /*47470*/  LDL.LU R11, [R1+0x45c] ;  /* 0x00045c00010b7983 */ /* 0x000ee80000300800 */
[----:B---3--:R-:W-:Y:S01]  /*47480*/  STL.64 [R1+0x6130], R10 ;  /* 0x0061300a01007387 */ /* 0x008fe20000100a00 */
[----:B--2---:R0:W-:Y:S03]  /*47490*/  STL.64 [R1+0x6128], R8 ;  /* 0x0061280801007387 */ /* 0x0041e60000100a00 */
        /* <DEDUP_REMOVED lines=14> */
[----:B------:R-:W2:Y:S04]  /*47580*/  LDL.64 R22, [R1+0x38] ;  /* 0x0000380001167983 */ /* 0x000ea80000100a00 */
[----:B--2---:R0:W-:Y:S01]  /*47590*/  STL.64 [R1+0x60f8], R22 ;  /* 0x0060f81601007387 */ /* 0x0041e20000100a00 */
[----:B------:R-:W2:Y:S02]  /*475a0*/  LDL.LU R20, [R1+0x430] ;  /* 0x0004300001147983 */ /* 0x000ea40000300800 */
[----:B------:R-:W2:Y:S01]  /*475b0*/  LDL.LU R21, [R1+0x434] ;  /* 0x0004340001157983 */ /* 0x000ea20000300800 */
[----:B0-----:R-:W2:Y:S01]  /*475c0*/  LDL.LU R22, [R1+0x438] ;  /* 0x0004380001167983 */ /* 0x001ea20000300800 */
[----:B------:R-:W2:Y:S02]  /*475d0*/  LDL.LU R23, [R1+0x43c] ;  /* 0x00043c0001177983 */ /* 0x000ea40000300800 */
[----:B------:R0:W-:Y:S02]  /*475e0*/  STL.64 [R1+0x6040], R18 ;  /* 0x0060401201007387 */ /* 0x0001e40000100a00 */
[----:B------:R-:W4:Y:S01]  /*475f0*/  LDL.LU R16, [R1+0x480] ;  /* 0x0004800001107983 */ /* 0x000f220000300800 */
[----:B------:R-:W4:Y:S04]  /*47600*/  LDL.LU R17, [R1+0x484] ;  /* 0x0004840001117983 */ /* 0x000f280000300800 */
[----:B0-----:R-:W4:Y:S01]  /*47610*/  LDL.LU R18, [R1+0x488] ;  /* 0x0004880001127983 */ /* 0x001f220000300800 */
[----:B------:R-:W4:Y:S02]  /*47620*/  LDL.LU R19, [R1+0x48c] ;  /* 0x00048c0001137983 */ /* 0x000f240000300800 */
[C---:B----4-:R-:W-:Y:S11]  /*47630*/  HMMA.16816.F32.BF16 R16, R24.reuse, R14, R16 ;  /* 0x0000000e1810723c */ /* 0x050ff60000041810 */
[----:B------:R-:W-:Y:S11]  /*47640*/  @!UPT UIADD3 URZ, URZ, URZ, URZ ;  /* 0x0000003f3f3ff290 */ /* 0x000ff6000fffe03f */
[----:B------:R-:W-:Y:S01]  /*47650*/  @!UPT UIADD3 URZ, URZ, URZ, URZ ;  /* 0x0000003f3f3ff290 */ /* 0x000fe2000fffe03f */
[----:B------:R0:W-:Y:S01]  /*47660*/  STL.64 [R1+0x480], R16 ;  /* 0x0004801001007387 */ /* 0x0001e20000100a00 */
[----:B------:R1:W-:Y:S02]  /*47670*/  STL.64 [R1+0x488], R18 ;  /* 0x0004881201007387 */ /* 0x0003e40000100a00 */
[----:B0-----:R-:W-:Y:S02]  /*47680*/  IMAD.MOV.U32 R17, RZ, RZ, R14 ;  /* 0x000000ffff117224 */ /* 0x001fe400078e000e */
[----:B------:R-:W-:Y:S02]  /*47690*/  IMAD.MOV.U32 R16, RZ, RZ, R15 ;  /* 0x000000ffff107224 */ /* 0x000fe400078e000f */
[----:B------:R-:W4:Y:S02]  /*476a0*/  LDL.LU.64 R14, [R1+0x6150] ;  /* 0x00615000010e7983 */ /* 0x000f240000300a00 */
[----:B----4-:R-:W-:Y:S01]  /*476b0*/  HMMA.16816.F32.BF16 R8, R24, R14, R8 ;  /* 0x0000000e1808723c */ /* 0x010fe20000041808 */
[----:B-1----:R-:W-:-:S02]  /*476c0*/  IMAD.MOV.U32 R19, RZ, RZ, R14 ;  /* 0x000000ffff137224 */ /* 0x002fc400078e000e */
[----:B------:R-:W-:Y:S11]  /*476d0*/  IMAD.MOV.U32 R18, RZ, RZ, R15 ;  /* 0x000000ffff127224 */ /* 0x000ff600078e000f */
[----:B------:R-:W-:Y:S09]  /*476e0*/  @!UPT UIADD3 URZ, URZ, URZ, URZ ;  /* 0x0000003f3f3ff290 */ /* 0x000ff2000fffe03f */
[----:B------:R-:W-:Y:S01]  /*476f0*/  STL.64 [R1+0x470], R8 ;  /* 0x0004700801007387 */ /* 0x000fe20000100a00 */
[----:B------:R0:W-:Y:S03]  /*47700*/  STL.64 [R1+0x478], R10 ;  /* 0x0004780a01007387 */ /* 0x0001e60000100a00 */
[----:B0-----:R-:W4:Y:S01]  /*47710*/  LDL.LU.64 R10, [R1+0x6148] ;  /* 0x00614800010a7983 */ /* 0x001f220000300a00 */
[----:B------:R-:W4:Y:S02]  /*47720*/  LDL.LU.64 R8, [R1+0x6140] ;  /* 0x0061400001087983 */ /* 0x000f240000300a00 */
[----:B------:R-:W4:Y:S02]  /*47730*/  LDL.LU.64 R14, [R1+0x6138] ;  /* 0x00613800010e7983 */ /* 0x000f240000300a00 */
[----:B------:R-:W-:Y:S01]  /*47740*/  STL.64 [R1+0x60e0], R18 ;  /* 0x0060e01201007387 */ /* 0x000fe20000100a00 */
[----:B------:R0:W-:Y:S04]  /*47750*/  STL.64 [R1+0x60d8], R16 ;  /* 0x0060d81001007387 */ /* 0x0001e80000100a00 */
[----:B0-----:R-:W2:Y:S01]  /*47760*/  LDL.LU R16, [R1+0x790] ;  /* 0x0007900001107983 */ /* 0x001ea20000300800 */
[----:B------:R-:W2:Y:S02]  /*47770*/  LDL.LU R17, [R1+0x794] ;  /* 0x0007940001117983 */ /* 0x000ea40000300800 */
[----:B------:R-:W2:Y:S02]  /*47780*/  LDL.LU R18, [R1+0x798] ;  /* 0x0007980001127983 */ /* 0x000ea40000300800 */
[----:B------:R-:W2:Y:S01]  /*47790*/  LDL.LU R19, [R1+0x79c] ;  /* 0x00079c0001137983 */ /* 0x000ea20000300800 */
[----:B----4-:R-:W-:Y:S01]  /*477a0*/  HMMA.16816.F32.BF16 R8, R24, R14, R8 ;  /* 0x0000000e1808723c */ /* 0x010fe20000041808 */
[----:B------:R-:W-:-:S02]  /*477b0*/  IMAD.MOV.U32 R0, RZ, RZ, R14 ;  /* 0x000000ffff007224 */ /* 0x000fc400078e000e */
[----:B------:R-:W-:Y:S01]  /*477c0*/  IMAD.MOV.U32 R2, RZ, RZ, R15 ;  /* 0x000000ffff027224 */ /* 0x000fe200078e000f */
[----:B--2---:R-:W-:Y:S01]  /*477d0*/  STL.64 [R1+0x60f0], R18 ;  /* 0x0060f01201007387 */ /* 0x004fe20000100a00 */
[----:B------:R0:W-:Y:S03]  /*477e0*/  STL.64 [R1+0x60e8], R16 ;  /* 0x0060e81001007387 */ /* 0x0001e60000100a00 */
[----:B0-----:R-:W2:Y:S01]  /*477f0*/  LDL.LU R16, [R1+0x420] ;  /* 0x0004200001107983 */ /* 0x001ea20000300800 */
[----:B------:R-:W2:Y:S02]  /*47800*/  LDL.LU R17, [R1+0x424] ;  /* 0x0004240001117983 */ /* 0x000ea40000300800 */
[----:B------:R-:W2:Y:S02]  /*47810*/  LDL.LU R18, [R1+0x428] ;  /* 0x0004280001127983 */ /* 0x000ea40000300800 */
[----:B------:R-:W2:Y:S10]  /*47820*/  LDL.LU R19, [R1+0x42c] ;  /* 0x00042c0001137983 */ /* 0x000eb40000300800 */
[----:B------:R-:W-:Y:S01]  /*47830*/  STL.64 [R1+0x460], R8 ;  /* 0x0004600801007387 */ /* 0x000fe20000100a00 */
[----:B------:R0:W-:Y:S03]  /*47840*/  STL.64 [R1+0x468], R10 ;  /* 0x0004680a01007387 */ /* 0x0001e60000100a00 */
[----:B0-----:R-:W4:Y:S01]  /*47850*/  LDL.LU.64 R10, [R1+0x6130] ;  /* 0x00613000010a7983 */ /* 0x001f220000300a00 */
[----:B------:R-:W4:Y:S02]  /*47860*/  LDL.LU.64 R8, [R1+0x6128] ;  /* 0x0061280001087983 */ /* 0x000f240000300a00 */
[----:B------:R-:W4:Y:S02]  /*47870*/  LDL.LU.64 R14, [R1+0x6120] ;  /* 0x00612000010e7983 */ /* 0x000f240000300a00 */
[----:B------:R-:W2:Y:S01]  /*47880*/  LDL.LU.64 R12, [R1+0x6118] ;  /* 0x00611800010c7983 */ /* 0x000ea20000300a00 */
[C---:B----4-:R-:W-:Y:S11]  /*47890*/  HMMA.16816.F32.BF16 R8, R24.reuse, R14, R8 ;  /* 0x0000000e1808723c */ /* 0x050ff60000041808 */
[----:B------:R-:W-:Y:S11]  /*478a0*/  @!UPT UIADD3 URZ, URZ, URZ, URZ ;  /* 0x0000003f3f3ff290 */ /* 0x000ff6000fffe03f */
[----:B------:R-:W-:Y:S01]  /*478b0*/  @!UPT UIADD3 URZ, URZ, URZ, URZ ;  /* 0x0000003f3f3ff290 */ /* 0x000fe2000fffe03f */
[----:B------:R-:W-:Y:S01]  /*478c0*/  STL.64 [R1+0x450], R8 ;  /* 0x0004500801007387 */ /* 0x000fe20000100a00 */
[----:B------:R0:W-:Y:S03]  /*478d0*/  STL.64 [R1+0x458], R10 ;  /* 0x0004580a01007387 */ /* 0x0001e60000100a00 */
[----:B0-----:R-:W3:Y:S01]  /*478e0*/  LDL.LU.64 R10, [R1+0x6110] ;  /* 0x00611000010a7983 */ /* 0x001ee20000300a00 */
[----:B------:R-:W4:Y:S02]  /*478f0*/  LDL.LU R9, [R1+0x6108] ;  /* 0x0061080001097983 */ /* 0x000f240000300800 */
[----:B------:R-:W-:Y:S01]  /*47900*/  STL.64 [R1+0x60b0], R14 ;  /* 0x0060b00e01007387 */ /* 0x000fe20000100a00 */
[C---:B---3--:R-:W-:Y:S11]  /*47910*/  HMMA.16816.F32.BF16 R4, R24.reuse, R10, R4 ;  /* 0x0000000a1804723c */ /* 0x048ff60000041804 */
[----:B------:R-:W-:Y:S11]  /*47920*/  @!UPT UIADD3 URZ, URZ, URZ, URZ ;  /* 0x0000003f3f3ff290 */ /* 0x000ff6000fffe03f */
[----:B------:R-:W-:Y:S01]  /*47930*/  @!UPT UIADD3 URZ, URZ, URZ, URZ ;  /* 0x0000003f3f3ff290 */ /* 0x000fe2000fffe03f */
[----:B------:R-:W-:Y:S01]  /*47940*/  STL.64 [R1+0x440], R4 ;  /* 0x0004400401007387 */ /* 0x000fe20000100a00 */
[----:B------:R0:W-:Y:S03]  /*47950*/  STL.64 [R1+0x448], R6 ;  /* 0x0004480601007387 */ /* 0x0001e60000100a00 */
[----:B0-----:R-:W3:Y:S02]  /*47960*/  LDL.LU.64 R6, [R1+0x6100] ;  /* 0x0061000001067983 */ /* 0x001ee40000300a00 */
[C---:B---3--:R-:W-:Y:S11]  /*47970*/  HMMA.16816.F32.BF16 R20, R24.reuse, R6, R20 ;  /* 0x000000061814723c */ /* 0x048ff60000041814 */
[----:B------:R-:W-:Y:S11]  /*47980*/  @!UPT UIADD3 URZ, URZ, URZ, URZ ;  /* 0x0000003f3f3ff290 */ /* 0x000ff6000fffe03f */
[----:B------:R-:W-:Y:S01]  /*47990*/  @!UPT UIADD3 URZ, URZ, URZ, URZ ;  /* 0x0000003f3f3ff290 */ /* 0x000fe2000fffe03f */
[----:B------:R-:W-:Y:S01]  /*479a0*/  STL.64 [R1+0x430], R20 ;  /* 0x0004301401007387 */ /* 0x000fe20000100a00 */
[----:B------:R0:W-:Y:S03]  /*479b0*/  STL.64 [R1+0x438], R22 ;  /* 0x0004381601007387 */ /* 0x0001e60000100a00 */
        /* <DEDUP_REMOVED lines=9> */
[----:B------:R-:W-:Y:S02]  /*47a50*/  STL.64 [R1+0x5fd8], R6 ;  /* 0x005fd80601007387 */ /* 0x000fe40000100a00 */
[----:B------:R0:W-:Y:S02]  /*47a60*/  STL.64 [R1+0x5fd0], R4 ;  /* 0x005fd00401007387 */ /* 0x0001e40000100a00 */
[----:B0-----:R-:W3:Y:S04]  /*47a70*/  LDL R5, [R1+0x1de0] ;  /* 0x001de00001057983 */ /* 0x001ee80000100800 */
[----:B---3--:R-:W0:Y:S04]  /*47a80*/  LDSM.16.MT88.4 R20, [R5+0x2100] ;  /* 0x002100000514783b */ /* 0x008e280000004200 */
[----:B0-----:R0:W-:Y:S01]  /*47a90*/  STL.64 [R1+0x5f10], R22 ;  /* 0x005f101601007387 */ /* 0x0011e20000100a00 */
[----:B------:R-:W-:Y:S03]  /*47aa0*/  STL.64 [R1+0x5f08], R20 ;  /* 0x005f081401007387 */ /* 0x000fe60000100a00 */
[----:B0-----:R-:W3:Y:S04]  /*47ab0*/  LDL.64 R22, [R1+0x58] ;  /* 0x0000580001167983 */ /* 0x001ee80000100a00 */
[----:B---3--:R0:W-:Y:S04]  /*47ac0*/  STL.64 [R1+0x6048], R22 ;  /* 0x0060481601007387 */ /* 0x0081e80000100a00 */
[----:B0-----:R-:W2:Y:S02]  /*47ad0*/  LDL.64 R22, [R1+0xc8] ;  /* 0x0000c80001167983 */ /* 0x001ea40000100a00 */
[----:B--2---:R-:W-:Y:S11]  /*47ae0*/  HMMA.16816.F32.BF16 R16, R24, R22, R16 ;  /* 0x000000161810723c */ /* 0x004ff60000041810 */
[----:B------:R-:W-:Y:S11]  /*47af0*/  @!UPT UIADD3 URZ, URZ, URZ, URZ ;  /* 0x0000003f3f3ff290 */ /* 0x000ff6000fffe03f */
[----:B------:R-:W-:Y:S01]  /*47b00*/  @!UPT UIADD3 URZ, URZ, URZ, URZ ;  /* 0x0000003f3f3ff290 */ /* 0x000fe2000fffe03f */
[----:B------:R-:W-:Y:S01]  /*47b10*/  STL.64 [R1+0x9d0], R16 ;  /* 0x0009d01001007387 */ /* 0x000fe20000100a00 */
[----:B------:R0:W-:Y:S03]  /*47b20*/  STL.64 [R1+0x9d8], R18 ;  /* 0x0009d81201007387 */ /* 0x0001e60000100a00 */
[----:B0-----:R-:W2:Y:S01]  /*47b30*/  LDL.LU.64 R18, [R1+0x60e0] ;  /* 0x0060e00001127983 */ /* 0x001ea20000300a00 */
[----:B------:R-:W-:Y:S02]  /*47b40*/  IMAD.MOV.U32 R8, RZ, RZ, R23 ;  /* 0x000000ffff087224 */ /* 0x000fe400078e0017 */
[----:B------:R-:W3:Y:S02]  /*47b50*/  LDL.LU.64 R16, [R1+0x60d8] ;  /* 0x0060d80001107983 */ /* 0x000ee40000300a00 */
[----:B------:R-:W-:Y:S02]  /*47b60*/  IMAD.MOV.U32 R6, RZ, RZ, R0 ;  /* 0x000000ffff067224 */ /* 0x000fe400078e0000 */
[----:B------:R-:W-:Y:S01]  /*47b70*/  IMAD.MOV.U32 R7, RZ, RZ, R2 ;  /* 0x000000ffff077224 */ /* 0x000fe200078e0002 */
[----:B------:R-:W-:Y:S01]  /*47b80*/  STL.64 [R1+0x5fe8], R10 ;  /* 0x005fe80a01007387 */ /* 0x000fe20000100a00 */
[----:B----4-:R-:W-:Y:S02]  /*47b90*/  STL.64 [R1+0x5fe0], R8 ;  /* 0x005fe00801007387 */ /* 0x010fe40000100a00 */
[----:B------:R-:W4:Y:S02]  /*47ba0*/  LDL.LU R0, [R1+0x60d4] ;  /* 0x0060d40001007983 */ /* 0x000f240000300800 */
[----:B------:R-:W3:Y:S01]  /*47bb0*/  LDL.LU R2, [R1+0x60d0] ;  /* 0x0060d00001027983 */ /* 0x000ee20000300800 */
[----:B------:R2:W-:Y:S01]  /*47bc0*/  STL.64 [R1+0x5ff0], R6 ;  /* 0x005ff00601007387 */ /* 0x0005e20000100a00 */
[----:B------:R-:W-:-:S02]  /*47bd0*/  IMAD.MOV.U32 R28, RZ, RZ, R22 ;  /* 0x000000ffff1c7224 */ /* 0x000fc400078e0016 */
[----:B--2---:R-:W-:Y:S02]  /*47be0*/  IMAD.MOV.U32 R6, RZ, RZ, R19 ;  /* 0x000000ffff067224 */ /* 0x004fe400078e0013 */
[----:B------:R-:W-:-:S05]  /*47bf0*/  IMAD.MOV.U32 R7, RZ, RZ, R18 ;  /* 0x000000ffff077224 */ /* 0x000fca00078e0012 */
[----:B------:R3:W-:Y:S01]  /*47c00*/  STL.64 [R1+0x6008], R6 ;  /* 0x0060080601007387 */ /* 0x0007e20000100a00 */
[----:B------:R-:W2:Y:S02]  /*47c10*/  LDL.LU R8, [R1+0x660] ;  /* 0x0006600001087983 */ /* 0x000ea40000300800 */
[----:B------:R-:W2:Y:S02]  /*47c20*/  LDL.LU R9, [R1+0x664] ;  /* 0x0006640001097983 */ /* 0x000ea40000300800 */
[----:B------:R-:W2:Y:S01]  /*47c30*/  LDL.LU R10, [R1+0x668] ;  /* 0x00066800010a7983 */ /* 0x000ea20000300800 */
[----:B------:R-:W2:Y:S01]  /*47c40*/  LDL.LU R11, [R1+0x66c] ;  /* 0x00066c00010b7983 */ /* 0x000ea20000300800 */
[----:B------:R-:W2:Y:S02]  /*47c50*/  LDL.64 R22, [R1+0x68] ;  /* 0x0000680001167983 */ /* 0x000ea40000100a00 */
[----:B---3--:R-:W-:Y:S02]  /*47c60*/  IMAD.MOV.U32 R7, RZ, RZ, R16 ;  /* 0x000000ffff077224 */ /* 0x008fe400078e0010 */
[----:B------:R-:W-:Y:S01]  /*47c70*/  IMAD.MOV.U32 R6, RZ, RZ, R17 ;  /* 0x000000ffff067224 */ /* 0x000fe200078e0011 */
[----:B--2---:R0:W-:Y:S01]  /*47c80*/  STL.64 [R1+0x6060], R22 ;  /* 0x0060601601007387 */ /* 0x0041e20000100a00 */
[----:B------:R-:W2:Y:S02]  /*47c90*/  LDL.LU R16, [R1+0x720] ;  /* 0x0007200001107983 */ /* 0x000ea40000300800 */
[----:B------:R-:W2:Y:S02]  /*47ca0*/  LDL.LU R17, [R1+0x724] ;  /* 0x0007240001117983 */ /* 0x000ea40000300800 */
[----:B------:R-:W3:Y:S01]  /*47cb0*/  LDL.LU R18, [R1+0x728] ;  /* 0x0007280001127983 */ /* 0x000ee20000300800 */
[----:B------:R-:W3:Y:S01]  /*47cc0*/  LDL.LU R19, [R1+0x72c] ;  /* 0x00072c0001137983 */ /* 0x000ee20000300800 */
[----:B0-----:R-:W-:-:S02]  /*47cd0*/  IMAD.MOV.U32 R22, RZ, RZ, R29 ;  /* 0x000000ffff167224 */ /* 0x001fc400078e001d */
[----:B------:R-:W-:-:S05]  /*47ce0*/  IMAD.MOV.U32 R23, RZ, RZ, R13 ;  /* 0x000000ffff177224 */ /* 0x000fca00078e000d */
[----:B------:R0:W-:Y:S04]  /*47cf0*/  STL.64 [R1+0x6078], R22 ;  /* 0x0060781601007387 */ /* 0x0001e80000100a00 */
[----:B0-----:R-:W2:Y:S04]  /*47d00*/  LDL.64 R22, [R1+0x88] ;  /* 0x0000880001167983 */ /* 0x001ea80000100a00 */
[----:B--2---:R-:W-:Y:S01]  /*47d10*/  STL.64 [R1+0x6090], R22 ;  /* 0x0060901601007387 */ /* 0x004fe20000100a00 */
[----:B---3--:R-:W-:Y:S02]  /*47d20*/  STL.64 [R1+0x6058], R18 ;  /* 0x0060581201007387 */ /* 0x008fe40000100a00 */
[----:B------:R0:W-:Y:S02]  /*47d30*/  STL.64 [R1+0x6050], R16 ;  /* 0x0060501001007387 */ /* 0x0001e40000100a00 */
[----:B0-----:R-:W2:Y:S01]  /*47d40*/  LDL.LU R16, [R1+0x730] ;  /* 0x0007300001107983 */ /* 0x001ea20000300800 */
[----:B------:R-:W2:Y:S02]  /*47d50*/  LDL.LU R17, [R1+0x734] ;  /* 0x0007340001117983 */ /* 0x000ea40000300800 */
[----:B------:R-:W3:Y:S02]  /*47d60*/  LDL.LU R18, [R1+0x738] ;  /* 0x0007380001127983 */ /* 0x000ee40000300800 */
[----:B------:R-:W3:Y:S02]  /*47d70*/  LDL.LU R19, [R1+0x73c] ;  /* 0x00073c0001137983 */ /* 0x000ee40000300800 */
[----:B------:R-:W-:-:S02]  /*47d80*/  IMAD.MOV.U32 R22, RZ, RZ, R12 ;  /* 0x000000ffff167224 */ /* 0x000fc400078e000c */
[----:B------:R-:W-:-:S05]  /*47d90*/  IMAD.MOV.U32 R23, RZ, RZ, R3 ;  /* 0x000000ffff177224 */ /* 0x000fca00078e0003 */
[----:B------:R-:W-:Y:S04]  /*47da0*/  STL.64 [R1+0x60a8], R22 ;  /* 0x0060a81601007387 */ /* 0x000fe80000100a00 */
[----:B---3--:R-:W-:Y:S01]  /*47db0*/  STL.64 [R1+0x6070], R18 ;  /* 0x0060701201007387 */ /* 0x008fe20000100a00 */
[----:B--2---:R0:W-:Y:S03]  /*47dc0*/  STL.64 [R1+0x6068], R16 ;  /* 0x0060681001007387 */ /* 0x0041e60000100a00 */
[----:B0-----:R-:W2:Y:S01]  /*47dd0*/  LDL.LU R16, [R1+0x740] ;  /* 0x0007400001107983 */ /* 0x001ea20000300800 */
[----:B------:R-:W2:Y:S02]  /*47de0*/  LDL.LU R17, [R1+0x744] ;  /* 0x0007440001117983 */ /* 0x000ea40000300800 */
[----:B------:R-:W3:Y:S02]  /*47df0*/  LDL.LU R18, [R1+0x748] ;  /* 0x0007480001127983 */ /* 0x000ee40000300800 */
[----:B------:R-:W3:Y:S01]  /*47e00*/  LDL.LU R19, [R1+0x74c] ;  /* 0x00074c0001137983 */ /* 0x000ee20000300800 */
[----:B------:R-:W2:Y:S01]  /*47e10*/  LDL.LU R12, [R1+0x770] ;  /* 0x00077000010c7983 */ /* 0x000ea20000300800 */
[----:B------:R-:W2:Y:S02]  /*47e20*/  LDL.LU R13, [R1+0x774] ;  /* 0x00077400010d7983 */ /* 0x000ea40000300800 */
[----:B------:R-:W2:Y:S02]  /*47e30*/  LDL.LU R14, [R1+0x778] ;  /* 0x00077800010e7983 */ /* 0x000ea40000300800 */
[----:B------:R-:W2:Y:S02]  /*47e40*/  LDL.LU R15, [R1+0x77c] ;  /* 0x00077c00010f7983 */ /* 0x000ea40000300800 */
[----:B--2---:R-:W-:Y:S01]  /*47e50*/  STL.64 [R1+0x60c0], R14 ;  /* 0x0060c00e01007387 */ /* 0x004fe20000100a00 */
[----:B------:R-:W-:Y:S02]  /*47e60*/  STL.64 [R1+0x60b8], R12 ;  /* 0x0060b80c01007387 */ /* 0x000fe40000100a00 */
[----:B------:R-:W2:Y:S02]  /*47e70*/  LDL.64 R22, [R1+0xa8] ;  /* 0x0000a80001167983 */ /* 0x000ea40000100a00 */
[----:B--2---:R0:W-:Y:S01]  /*47e80*/  STL.64 [R1+0x60c8], R22 ;  /* 0x0060c81601007387 */ /* 0x0041e20000100a00 */
[----:B------:R-:W2:Y:S02]  /*47e90*/  LDL.LU R20, [R1+0x780] ;  /* 0x0007800001147983 */ /* 0x000ea40000300800 */
[----:B------:R-:W2:Y:S01]  /*47ea0*/  LDL.LU R21, [R1+0x784] ;  /* 0x0007840001157983 */ /* 0x000ea20000300800 */
[----:B0-----:R-:W2:Y:S01]  /*47eb0*/  LDL.LU R22, [R1+0x788] ;  /* 0x0007880001167983 */ /* 0x001ea20000300800 */
[----:B------:R-:W2:Y:S02]  /*47ec0*/  LDL.LU R23, [R1+0x78c] ;  /* 0x00078c0001177983 */ /* 0x000ea40000300800 */
[----:B---3--:R-:W-:Y:S02]  /*47ed0*/  STL.64 [R1+0x6088], R18 ;  /* 0x0060881201007387 */ /* 0x008fe40000100a00 */
[----:B------:R0:W-:Y:S02]  /*47ee0*/  STL.64 [R1+0x6080], R16 ;  /* 0x0060801001007387 */ /* 0x0001e40000100a00 */
[----:B0-----:R-:W3:Y:S01]  /*47ef0*/  LDL.LU R16, [R1+0x750] ;  /* 0x0007500001107983 */ /* 0x001ee20000300800 */
[----:B------:R-:W3:Y:S02]  /*47f00*/  LDL.LU R17, [R1+0x754] ;  /* 0x0007540001117983 */ /* 0x000ee40000300800 */
[----:B------:R-:W2:Y:S02]  /*47f10*/  LDL.LU R18, [R1+0x758] ;  /* 0x0007580001127983 */ /* 0x000ea40000300800 */
[----:B------:R-:W2:Y:S02]  /*47f20*/  LDL.LU R19, [R1+0x75c] ;  /* 0x00075c0001137983 */ /* 0x000ea40000300800 */
[----:B------:R-:W-:-:S02]  /*47f30*/  IMAD.MOV.U32 R14, RZ, RZ, R2 ;  /* 0x000000ffff0e7224 */ /* 0x000fc400078e0002 */
[----:B----4-:R-:W-:Y:S01]  /*47f40*/  IMAD.MOV.U32 R15, RZ, RZ, R0 ;  /* 0x000000ffff0f7224 */ /* 0x010fe200078e0000 */
[----:B--2---:R-:W-:Y:S01]  /*47f50*/  STL.64 [R1+0x60a0], R18 ;  /* 0x0060a01201007387 */ /* 0x004fe20000100a00 */
[----:B---3--:R0:W-:Y:S03]  /*47f60*/  STL.64 [R1+0x6098], R16 ;  /* 0x0060981001007387 */ /* 0x0081e60000100a00 */
        /* <DEDUP_REMOVED lines=9> */
[----:B------:R-:W3:Y:S02]  /*48000*/  LDL.LU R7, [R1+0x41c] ;  /* 0x00041c0001077983 */ /* 0x000ee40000300800 */
[----:B------:R-:W-:Y:S01]  /*48010*/  STL.64 [R1+0x6000], R10 ;  /* 0x0060000a01007387 */ /* 0x000fe20000100a00 */
[----:B------:R0:W-:Y:S04]  /*48020*/  STL.64 [R1+0x5ff8], R8 ;  /* 0x005ff80801007387 */ /* 0x0001e80000100a00 */
[----:B0-----:R-:W4:Y:S01]  /*48030*/  LDL.LU R8, [R1+0x670] ;  /* 0x0006700001087983 */ /* 0x001f220000300800 */
[----:B------:R-:W4:Y:S02]  /*48040*/  LDL.LU R9, [R1+0x674] ;  /* 0x0006740001097983 */ /* 0x000f240000300800 */
[----:B------:R-:W2:Y:S02]  /*48050*/  LDL.LU R10, [R1+0x678] ;  /* 0x00067800010a7983 */ /* 0x000ea40000300800 */
[----:B------:R-:W2:Y:S01]  /*48060*/  LDL.LU R11, [R1+0x67c] ;  /* 0x00067c00010b7983 */ /* 0x000ea20000300800 */
[C---:B------:R-:W-:Y:S01]  /*48070*/  HMMA.16816.F32.BF16 R12, R24.reuse, R14, R20 ;  /* 0x0000000e180c723c */ /* 0x040fe20000041814 */
[----:B--2---:R-:W-:Y:S01]  /*48080*/  STL.64 [R1+0x6018], R10 ;  /* 0x0060180a01007387 */ /* 0x004fe20000100a00 */
[----:B----4-:R0:W-:Y:S03]  /*48090*/  STL.64 [R1+0x6010], R8 ;  /* 0x0060100801007387 */ /* 0x0101e60000100a00 */
[----:B0-----:R-:W2:Y:S01]  /*480a0*/  LDL.LU R8, [R1+0x680] ;  /* 0x0006800001087983 */ /* 0x001ea20000300800 */
[----:B------:R-:W2:Y:S02]  /*480b0*/  LDL.LU R9, [R1+0x684] ;  /* 0x0006840001097983 */ /* 0x000ea40000300800 */
[----:B------:R-:W2:Y:S02]  /*480c0*/  LDL.LU R10, [R1+0x688] ;  /* 0x00068800010a7983 */ /* 0x000ea40000300800 */
[----:B------:R-:W2:Y:S01]  /*480d0*/  LDL.LU R11, [R1+0x68c] ;  /* 0x00068c00010b7983 */ /* 0x000ea20000300800 */
[----:B------:R-:W4:Y:S11]  /*480e0*/  LDL.LU.64 R22, [R1+0x60c8] ;  /* 0x0060c80001167983 */ /* 0x000f360000300a00 */
[----:B------:R-:W-:Y:S01]  /*480f0*/  @!UPT UIADD3 URZ, URZ, URZ, URZ ;  /* 0x0000003f3f3ff290 */ /* 0x000fe2000fffe03f */
[----:B------:R-:W-:Y:S02]  /*48100*/  STL.64 [R1+0x790], R12 ;  /* 0x0007900c01007387 */ /* 0x000fe40000100a00 */
[----:B------:R0:W-:Y:S02]  /*48110*/  STL.64 [R1+0x798], R14 ;  /* 0x0007980e01007387 */ /* 0x0001e40000100a00 */
[----:B0-----:R-:W4:Y:S01]  /*48120*/  LDL.LU.64 R14, [R1+0x60c0] ;  /* 0x0060c000010e7983 */ /* 0x001f220000300a00 */
[----:B------:R-:W4:Y:S02]  /*48130*/  LDL.LU.64 R12, [R1+0x60b8] ;  /* 0x0060b800010c7983 */ /* 0x000f240000300a00 */
        /* <DEDUP_REMOVED lines=41> */
[C---:B--2---:R-:W-:Y:S11]  /*483d0*/  HMMA.16816.F32.BF16 R16, R24.reuse, R22, R16 ;  /* 0x000000161810723c */ /* 0x044ff60000041810 */
[----:B------:R-:W-:Y:S11]  /*483e0*/  @!UPT UIADD3 URZ, URZ, URZ, URZ ;  /* 0x0000003f3f3ff290 */ /* 0x000ff6000fffe03f */
[----:B------:R-:W-:Y:S01]  /*483f0*/  @!UPT UIADD3 URZ, URZ, URZ, URZ ;  /* 0x0000003f3f3ff290 */ /* 0x000fe2000fffe03f */
[----:B------:R-:W-:Y:S01]  /*48400*/  STL.64 [R1+0x730], R16 ;  /* 0x0007301001007387 */ /* 0x000fe20000100a00 */
[----:B------:R0:W-:Y:S03]  /*48410*/  STL.64 [R1+0x738], R18 ;  /* 0x0007381201007387 */ /* 0x0001e60000100a00 */
[----:B0-----:R-:W3:Y:S01]  /*48420*/  LDL.LU.64 R18, [R1+0x6040] ;  /* 0x0060400001127983 */ /* 0x001ee20000300a00 */
[----:B------:R0:W-:Y:S02]  /*48430*/  STL.64 [R1+0x5f18], R22 ;  /* 0x005f181601007387 */ /* 0x0001e40000100a00 */
[----:B------:R-:W2:Y:S02]  /*48440*/  LDL.LU R20, [R1+0x640] ;  /* 0x0006400001147983 */ /* 0x000ea40000300800 */
[----:B------:R-:W2:Y:S01]  /*48450*/  LDL.LU R21, [R1+0x644] ;  /* 0x0006440001157983 */ /* 0x000ea20000300800 */
[----:B0-----:R-:W2:Y:S01]  /*48460*/  LDL.LU R22, [R1+0x648] ;  /* 0x0006480001167983 */ /* 0x001ea20000300800 */
[----:B------:R-:W2:Y:S01]  /*48470*/  LDL.LU R23, [R1+0x64c] ;  /* 0x00064c0001177983 */ /* 0x000ea20000300800 */
[----:B---3--:R-:W-:Y:S02]  /*48480*/  HMMA.16816.F32.BF16 R24, R24, R18, R4 ;  /* 0x000000121818723c */ /* 0x008fe40000041804 */
[----:B------:R-:W3:Y:S01]  /*48490*/  LDL.LU.64 R6, [R1+0x6038] ;  /* 0x0060380001067983 */ /* 0x000ee20000300a00 */
[----:B------:R-:W2:Y:S02]  /*484a0*/  LDL.LU R5, [R1+0x6030] ;  /* 0x0060300001057983 */ /* 0x000ea40000300800 */
[----:B------:R-:W3:Y:S02]  /*484b0*/  LDL.LU.64 R18, [R1+0x6028] ;  /* 0x0060280001127983 */ /* 0x000ee40000300a00 */
[----:B------:R-:W3:Y:S11]  /*484c0*/  LDL.LU.64 R16, [R1+0x6020] ;  /* 0x0060200001107983 */ /* 0x000ef60000300a00 */
[----:B------:R-:W-:Y:S05]  /*484d0*/  @!UPT UIADD3 URZ, URZ, URZ, URZ ;  /* 0x0000003f3f3ff290 */ /* 0x000fea000fffe03f */
[----:B------:R-:W-:Y:S01]  /*484e0*/  STL.64 [R1+0x410], R24 ;  /* 0x0004101801007387 */ /* 0x000fe20000100a00 */
[----:B------:R-:W-:Y:S03]  /*484f0*/  STL.64 [R1+0x418], R26 ;  /* 0x0004181a01007387 */ /* 0x000fe60000100a00 */
[----:B--2---:R-:W0:Y:S04]  /*48500*/  LDSM.16.MT88.4 R24, [R5+0x2180] ;  /* 0x002180000518783b */ /* 0x004e280000004200 */
[----:B0-----:R0:W-:Y:S01]  /*48510*/  STL.64 [R1+0x5d98], R26 ;  /* 0x005d981a01007387 */ /* 0x0011e20000100a00 */
[----:B------:R1:W-:Y:S03]  /*48520*/  STL.64 [R1+0x5d90], R24 ;  /* 0x005d901801007387 */ /* 0x0003e60000100a00 */
[----:B0-----:R-:W2:Y:S01]  /*48530*/  LDL.LU.64 R26, [R1+0x48] ;  /* 0x00004800011a7983 */ /* 0x001ea20000300a00 */
[C---:B---3--:R-:W-:Y:S03]  /*48540*/  HMMA.16816.F32.BF16 R4, R16.reuse, R6, R8 ;  /* 0x000000061004723c */ /* 0x048fe60000041808 */
[----:B--2---:R0:W-:Y:S01]  /*48550*/  STL.64 [R1+0x5f60], R26 ;  /* 0x005f601a01007387 */ /* 0x0041e20000100a00 */
[----:B-1----:R-:W4:Y:S02]  /*48560*/  LDL.LU R24, [R1+0x650] ;  /* 0x0006500001187983 */ /* 0x002f240000300800 */
[----:B------:R-:W4:Y:S01]  /*48570*/  LDL.LU R25, [R1+0x654] ;  /* 0x0006540001197983 */ /* 0x000f220000300800 */
[----:B0-----:R-:W4:Y:S01]  /*48580*/  LDL.LU R26, [R1+0x658] ;  /* 0x00065800011a7983 */ /* 0x001f220000300800 */
[----:B------:R-:W4:Y:S02]  /*48590*/  LDL.LU R27, [R1+0x65c] ;  /* 0x00065c00011b7983 */ /* 0x000f240000300800 */
[----:B------:R-:W2:Y:S02]  /*485a0*/  LDL.LU.64 R10, [R1+0x6018] ;  /* 0x00601800010a7983 */ /* 0x000ea40000300a00 */
[----:B------:R-:W2:Y:S11]  /*485b0*/  LDL.LU.64 R8, [R1+0x6010] ;  /* 0x0060100001087983 */ /* 0x000eb60000300a00 */
        /* <DEDUP_REMOVED lines=10> */
[C---:B----4-:R-:W-:Y:S08]  /*48660*/  HMMA.16816.F32.BF16 R24, R16.reuse, R14, R24 ;  /* 0x0000000e1018723c */ /* 0x050ff00000041818 */
[C---:B--2---:R-:W-:Y:S01]  /*48670*/  HMMA.16816.F32.BF16 R4, R16.reuse, R6, R8 ;  /* 0x000000061004723c */ /* 0x044fe20000041808 */
[----:B------:R-:W2:Y:S01]  /*48680*/  LDL.LU.64 R10, [R1+0x5fe8] ;  /* 0x005fe800010a7983 */ /* 0x000ea20000300a00 */
[----:B------:R-:W3:Y:S11]  /*48690*/  LDL.LU.64 R8, [R1+0x5fe0] ;  /* 0x005fe00001087983 */ /* 0x000ef60000300a00 */
[----:B------:R-:W-:Y:S10]  /*486a0*/  @!UPT UIADD3 URZ, URZ, URZ, URZ ;  /* 0x0000003f3f3ff290 */ /* 0x000ff4000fffe03f */
[----:B------:R-:W-:Y:S01]  /*486b0*/  STL.64 [R1+0x660], R4 ;  /* 0x0006600401007387 */ /* 0x000fe20000100a00 */
[----:B------:R0:W-:Y:S03]  /*486c0*/  STL.64 [R1+0x668], R6 ;  /* 0x0006680601007387 */ /* 0x0001e60000100a00 */
[----:B0-----:R-:W4:Y:S01]  /*486d0*/  LDL.LU.64 R6, [R1+0x5fd8] ;  /* 0x005fd80001067983 */ /* 0x001f220000300a00 */
[----:B------:R-:W3:Y:S02]  /*486e0*/  LDL.LU.64 R4, [R1+0x5fd0] ;  /* 0x005fd00001047983 */ /* 0x000ee40000300a00 */
[----:B------:R-:W-:Y:S02]  /*486f0*/  STL.64 [R1+0x5f88], R14 ;  /* 0x005f880e01007387 */ /* 0x000fe40000100a00 */
[----:B------:R-:W-:Y:S01]  /*48700*/  STL.64 [R1+0x650], R24 ;  /* 0x0006501801007387 */ /* 0x000fe20000100a00 */
[----:B------:R2:W-:Y:S02]  /*48710*/  STL.64 [R1+0x658], R26 ;  /* 0x0006581a01007387 */ /* 0x0005e40000100a00 */
[----:B--2---:R-:W-:Y:S02]  /*48720*/  HMMA.16816.F32.BF16 R24, R16, R10, R20 ;  /* 0x0000000a1018723c */ /* 0x004fe40000041814 */
[----:B------:R-:W2:Y:S11]  /*48730*/  LDL.LU R20, [R1+0x5b0] ;  /* 0x0005b00001147983 */ /* 0x000eb60000300800 */
[----:B------:R-:W-:Y:S10]  /*48740*/  @!UPT UIADD3 URZ, URZ, URZ, URZ ;  /* 0x0000003f3f3ff290 */ /* 0x000ff4000fffe03f */
[----:B------:R-:W-:Y:S01]  /*48750*/  STL.64 [R1+0x640], R24 ;  /* 0x0006401801007387 */ /* 0x000fe20000100a00 */
[----:B------:R-:W-:Y:S02]  /*48760*/  STL.64 [R1+0x648], R26 ;  /* 0x0006481a01007387 */ /* 0x000fe40000100a00 */
[----:B------:R-:W2:Y:S02]  /*48770*/  LDL.LU R21, [R1+0x5b4] ;  /* 0x0005b40001157983 */ /* 0x000ea40000300800 */
[----:B------:R-:W2:Y:S01]  /*48780*/  LDL.LU R22, [R1+0x5b8] ;  /* 0x0005b80001167983 */ /* 0x000ea20000300800 */
[----:B------:R-:W2:Y:S04]  /*48790*/  LDL.LU R23, [R1+0x5bc] ;  /* 0x0005bc0001177983 */ /* 0x000ea80000300800 */
[----:B--2---:R0:W-:Y:S01]  /*487a0*/  STL.64 [R1+0x5f28], R22 ;  /* 0x005f281601007387 */ /* 0x0041e20000100a00 */
[----:B------:R-:W-:Y:S03]  /*487b0*/  STL.64 [R1+0x5f20], R20 ;  /* 0x005f201401007387 */ /* 0x000fe60000100a00 */
[----:B0-----:R-:W2:Y:S04]  /*487c0*/  LDL.64 R22, [R1+0x78] ;  /* 0x0000780001167983 */ /* 0x001ea80000100a00 */
[----:B--2---:R0:W-:Y:S02]  /*487d0*/  STL.64 [R1+0x5f40], R22 ;  /* 0x005f401601007387 */ /* 0x0041e40000100a00 */
[----:B0-----:R-:W-:-:S02]  /*487e0*/  IMAD.MOV.U32 R22, RZ, RZ, R3 ;  /* 0x000000ffff167224 */ /* 0x001fc400078e0003 */
[----:B------:R-:W2:Y:S01]  /*487f0*/  LDL.LU R3, [R1+0x5fc8] ;  /* 0x005fc80001037983 */ /* 0x000ea20000300800 */
[----:B------:R-:W2:Y:S02]  /*48800*/  LDL.LU R24, [R1+0x5e0] ;  /* 0x0005e00001187983 */ /* 0x000ea40000300800 */
[----:B------:R-:W2:Y:S02]  /*48810*/  LDL.LU R25, [R1+0x5e4] ;  /* 0x0005e40001197983 */ /* 0x000ea40000300800 */
[----:B------:R-:W2:Y:S01]  /*48820*/  LDL.LU R26, [R1+0x5e8] ;  /* 0x0005e800011a7983 */ /* 0x000ea20000300800 */
[----:B------:R-:W2:Y:S04]  /*48830*/  LDL.LU R27, [R1+0x5ec] ;  /* 0x0005ec00011b7983 */ /* 0x000ea80000300800 */
[----:B--2---:R0:W-:Y:S01]  /*48840*/  STL.64 [R1+0x5f70], R26 ;  /* 0x005f701a01007387 */ /* 0x0041e20000100a00 */
[----:B------:R-:W-:Y:S02]  /*48850*/  STL.64 [R1+0x5f68], R24 ;  /* 0x005f681801007387 */ /* 0x000fe40000100a00 */
[----:B0-----:R-:W-:-:S02]  /*48860*/  IMAD.MOV.U32 R27, RZ, RZ, R12 ;  /* 0x000000ffff1b7224 */ /* 0x001fc400078e000c */
[----:B------:R-:W-:Y:S01]  /*48870*/  IMAD.MOV.U32 R26, RZ, RZ, R13 ;  /* 0x000000ffff1a7224 */ /* 0x000fe200078e000d */
[----:B------:R-:W2:Y:S01]  /*48880*/  LDL.LU R12, [R1+0x600] ;  /* 0x00060000010c7983 */ /* 0x000ea20000300800 */
[----:B------:R-:W2:Y:S02]  /*48890*/  LDL.LU R13, [R1+0x604] ;  /* 0x00060400010d7983 */ /* 0x000ea40000300800 */
[----:B------:R-:W2:Y:S02]  /*488a0*/  LDL.LU R14, [R1+0x608] ;  /* 0x00060800010e7983 */ /* 0x000ea40000300800 */
[----:B------:R-:W2:Y:S02]  /*488b0*/  LDL.LU R15, [R1+0x60c] ;  /* 0x00060c00010f7983 */ /* 0x000ea40000300800 */
[----:B--2---:R0:W-:Y:S01]  /*488c0*/  STL.64 [R1+0x5f98], R14 ;  /* 0x005f980e01007387 */ /* 0x0041e20000100a00 */
[----:B------:R-:W-:Y:S02]  /*488d0*/  STL.64 [R1+0x5f90], R12 ;  /* 0x005f900c01007387 */ /* 0x000fe40000100a00 */
[----:B0-----:R-:W-:-:S02]  /*488e0*/  IMAD.MOV.U32 R14, RZ, RZ, R28 ;  /* 0x000000ffff0e7224 */ /* 0x001fc400078e001c */
[----:B---3--:R-:W-:-:S05]  /*488f0*/  IMAD.MOV.U32 R15, RZ, RZ, R8 ;  /* 0x000000ffff0f7224 */ /* 0x008fca00078e0008 */
[----:B------:R0:W-:Y:S02]  /*48900*/  STL.64 [R1+0x5fa8], R14 ;  /* 0x005fa80e01007387 */ /* 0x0001e40000100a00 */
[----:B0-----:R-:W-:Y:S02]  /*48910*/  IMAD.MOV.U32 R14, RZ, RZ, R5 ;  /* 0x000000ffff0e7224 */ /* 0x001fe400078e0005 */
[----:B------:R-:W-:-:S05]  /*48920*/  IMAD.MOV.U32 R15, RZ, RZ, R4 ;  /* 0x000000ffff0f7224 */ /* 0x000fca00078e0004 */
[----:B------:R-:W-:Y:S01]  /*48930*/  STL.64 [R1+0x5fc0], R14 ;  /* 0x005fc00e01007387 */ /* 0x000fe20000100a00 */
[----:B------:R0:W-:Y:S03]  /*48940*/  STL.64 [R1+0x5f80], R26 ;  /* 0x005f801a01007387 */ /* 0x0001e60000100a00 */
[----:B0-----:R-:W2:Y:S04]  /*48950*/  LDL.64 R26, [R1+0xb8] ;  /* 0x0000b800011a7983 */ /* 0x001ea80000100a00 */
[----:B--2---:R0:W-:Y:S01]  /*48960*/  STL.64 [R1+0x5fa0], R26 ;  /* 0x005fa01a01007387 */ /* 0x0041e20000100a00 */
[----:B------:R-:W2:Y:S02]  /*48970*/  LDL.LU R24, [R1+0x610] ;  /* 0x0006100001187983 */ /* 0x000ea40000300800 */
[----:B------:R-:W2:Y:S01]  /*48980*/  LDL.LU R25, [R1+0x614] ;  /* 0x0006140001197983 */ /* 0x000ea20000300800 */
[----:B0-----:R-:W3:Y:S01]  /*48990*/  LDL.LU R26, [R1+0x618] ;  /* 0x00061800011a7983 */ /* 0x001ee20000300800 */
[----:B------:R-:W3:Y:S02]  /*489a0*/  LDL.LU R27, [R1+0x61c] ;  /* 0x00061c00011b7983 */ /* 0x000ee40000300800 */
[----:B------:R-:W4:Y:S02]  /*489b0*/  LDL.LU R12, [R1+0x630] ;  /* 0x00063000010c7983 */ /* 0x000f240000300800 */
[----:B------:R-:W4:Y:S01]  /*489c0*/  LDL.LU R13, [R1+0x634] ;  /* 0x00063400010d7983 */ /* 0x000f220000300800 */
[----:B------:R-:W4:Y:S01]  /*489d0*/  LDL.LU R14, [R1+0x638] ;  /* 0x00063800010e7983 */ /* 0x000f220000300800 */
[----:B------:R-:W4:Y:S02]  /*489e0*/  LDL.LU R15, [R1+0x63c] ;  /* 0x00063c00010f7983 */ /* 0x000f240000300800 */
[----:B------:R-:W-:Y:S01]  /*489f0*/  IMAD.MOV.U32 R23, RZ, RZ, R29 ;  /* 0x000000ffff177224 */ /* 0x000fe200078e001d */
[----:B---3--:R-:W-:Y:S01]  /*48a00*/  STL.64 [R1+0x5fb8], R26 ;  /* 0x005fb81a01007387 */ /* 0x008fe20000100a00 */
[----:B--2---:R0:W-:Y:S03]  /*48a10*/  STL.64 [R1+0x5fb0], R24 ;  /* 0x005fb01801007387 */ /* 0x0041e60000100a00 */
[----:B0-----:R-:W2:Y:S01]  /*48a20*/  LDL.LU R24, [R1+0x620] ;  /* 0x0006200001187983 */ /* 0x001ea20000300800 */
[----:B------:R-:W2:Y:S02]  /*48a30*/  LDL.LU R25, [R1+0x624] ;  /* 0x0006240001197983 */ /* 0x000ea40000300800 */
[----:B------:R-:W2:Y:S02]  /*48a40*/  LDL.LU R26, [R1+0x628] ;  /* 0x00062800011a7983 */ /* 0x000ea40000300800 */
[----:B------:R-:W2:Y:S01]  /*48a50*/  LDL.LU R27, [R1+0x62c] ;  /* 0x00062c00011b7983 */ /* 0x000ea20000300800 */
[----:B------:R0:W-:Y:S04]  /*48a60*/  STL.64 [R1+0x5f58], R22 ;  /* 0x005f581601007387 */ /* 0x0001e80000100a00 */
[----:B0-----:R-:W3:Y:S04]  /*48a70*/  LDL.64 R22, [R1+0x98] ;  /* 0x0000980001167983 */ /* 0x001ee80000100a00 */
[----:B---3--:R0:W-:Y:S01]  /*48a80*/  STL.64 [R1+0x5f78], R22 ;  /* 0x005f781601007387 */ /* 0x0081e20000100a00 */
[----:B------:R-:W3:Y:S02]  /*48a90*/  LDL.LU R20, [R1+0x5f0] ;  /* 0x0005f00001147983 */ /* 0x000ee40000300800 */
[----:B------:R-:W3:Y:S01]  /*48aa0*/  LDL.LU R21, [R1+0x5f4] ;  /* 0x0005f40001157983 */ /* 0x000ee20000300800 */
[----:B0-----:R-:W3:Y:S01]  /*48ab0*/  LDL.LU R22, [R1+0x5f8] ;  /* 0x0005f80001167983 */ /* 0x001ee20000300800 */
[----:B------:R-:W3:Y:S02]  /*48ac0*/  LDL.LU R23, [R1+0x5fc] ;  /* 0x0005fc0001177983 */ /* 0x000ee40000300800 */
[----:B------:R-:W-:Y:S02]  /*48ad0*/  STL.64 [R1+0x5eb8], R10 ;  /* 0x005eb80a01007387 */ /* 0x000fe40000100a00 */
[----:B------:R0:W-:Y:S01]  /*48ae0*/  STL [R1+0x5eb0], R9 ;  /* 0x005eb00901007387 */ /* 0x0001e20000100800 */
[----:B------:R-:W2:Y:S04]  /*48af0*/  LDL.LU R8, [R1+0x390] ;  /* 0x0003900001087983 */ /* 0x000ea80000300800 */
[----:B0-----:R-:W2:Y:S01]  /*48b00*/  LDL.LU R9, [R1+0x394] ;  /* 0x0003940001097983 */ /* 0x001ea20000300800 */
[----:B------:R-:W2:Y:S02]  /*48b10*/  LDL.LU R10, [R1+0x398] ;  /* 0x00039800010a7983 */ /* 0x000ea40000300800 */
[----:B------:R-:W2:Y:S01]  /*48b20*/  LDL.LU R11, [R1+0x39c] ;  /* 0x00039c00010b7983 */ /* 0x000ea20000300800 */
[C---:B----4-:R-:W-:Y:S01]  /*48b30*/  HMMA.16816.F32.BF16 R12, R16.reuse, R6, R12 ;  /* 0x00000006100c723c */ /* 0x050fe2000004180c */
[----:B--2---:R-:W-:Y:S01]  /*48b40*/  STL.64 [R1+0x5f38], R10 ;  /* 0x005f380a01007387 */ /* 0x004fe20000100a00 */
[----:B------:R0:W-:Y:S03]  /*48b50*/  STL.64 [R1+0x5f30], R8 ;  /* 0x005f300801007387 */ /* 0x0001e60000100a00 */
[----:B0-----:R-:W2:Y:S01]  /*48b60*/  LDL.LU R8, [R1+0x5c0] ;  /* 0x0005c00001087983 */ /* 0x001ea20000300800 */
[----:B------:R-:W2:Y:S02]  /*48b70*/  LDL.LU R9, [R1+0x5c4] ;  /* 0x0005c40001097983 */ /* 0x000ea40000300800 */
[----:B------:R-:W4:Y:S02]  /*48b80*/  LDL.LU R10, [R1+0x5c8] ;  /* 0x0005c800010a7983 */ /* 0x000f240000300800 */
[----:B------:R-:W4:Y:S02]  /*48b90*/  LDL.LU R11, [R1+0x5cc] ;  /* 0x0005cc00010b7983 */ /* 0x000f240000300800 */
[----:B----4-:R-:W-:Y:S01]  /*48ba0*/  STL.64 [R1+0x5f50], R10 ;  /* 0x005f500a01007387 */ /* 0x010fe20000100a00 */
[----:B--2---:R0:W-:Y:S03]  /*48bb0*/  STL.64 [R1+0x5f48], R8 ;  /* 0x005f480801007387 */ /* 0x0041e60000100a00 */
[----:B0-----:R-:W2:Y:S01]  /*48bc0*/  LDL.LU R8, [R1+0x5d0] ;  /* 0x0005d00001087983 */ /* 0x001ea20000300800 */
[----:B------:R-:W2:Y:S02]  /*48bd0*/  LDL.LU R9, [R1+0x5d4] ;  /* 0x0005d40001097983 */ /* 0x000ea40000300800 */
[----:B------:R-:W2:Y:S02]  /*48be0*/  LDL.LU R10, [R1+0x5d8] ;  /* 0x0005d800010a7983 */ /* 0x000ea40000300800 */
[----:B------:R-:W2:Y:S02]  /*48bf0*/  LDL.LU R11, [R1+0x5dc] ;  /* 0x0005dc00010b7983 */ /* 0x000ea40000300800 */
        /* <DEDUP_REMOVED lines=25> */
[----:B------:R-:W3:Y:S02]  /*48d90*/  LDL.LU.64 R26, [R1+0x5f80] ;  /* 0x005f8000011a7983 */ /* 0x000ee40000300a00 */
[----:B------:R0:W-:Y:S02]  /*48da0*/  STL [R1+0x5e60], R4 ;  /* 0x005e600401007387 */ /* 0x0001e40000100800 */
[----:B------:R1:W-:Y:S01]  /*48db0*/  STL.64 [R1+0x5ee8], R6 ;  /* 0x005ee80601007387 */ /* 0x0003e20000100a00 */
[----:B0-----:R-:W4:Y:S01]  /*48dc0*/  LDL.LU R4, [R1+0x5a0] ;  /* 0x0005a00001047983 */ /* 0x001f220000300800 */
[----:B------:R-:W4:Y:S02]  /*48dd0*/  LDL.LU R5, [R1+0x5a4] ;  /* 0x0005a40001057983 */ /* 0x000f240000300800 */
[----:B-1----:R-:W4:Y:S02]  /*48de0*/  LDL.LU R6, [R1+0x5a8] ;  /* 0x0005a80001067983 */ /* 0x002f240000300800 */
[----:B------:R-:W4:Y:S01]  /*48df0*/  LDL.LU R7, [R1+0x5ac] ;  /* 0x0005ac0001077983 */ /* 0x000f220000300800 */
[----:B------:R-:W-:Y:S01]  /*48e00*/  STL [R1+0x5e5c], R12 ;  /* 0x005e5c0c01007387 */ /* 0x000fe20000100800 */
[C---:B---3--:R-:W-:Y:S03]  /*48e10*/  HMMA.16816.F32.BF16 R24, R16.reuse, R26, R20 ;  /* 0x0000001a1018723c */ /* 0x048fe60000041814 */
[----:B------:R-:W3:Y:S11]  /*48e20*/  LDL.LU.64 R22, [R1+0x5f78] ;  /* 0x005f780001167983 */ /* 0x000ef60000300a00 */
[----:B------:R-:W-:Y:S09]  /*48e30*/  @!UPT UIADD3 URZ, URZ, URZ, URZ ;  /* 0x0000003f3f3ff290 */ /* 0x000ff2000fffe03f */
[----:B------:R-:W-:Y:S01]  /*48e40*/  STL.64 [R1+0x600], R24 ;  /* 0x0006001801007387 */ /* 0x000fe20000100a00 */
[----:B------:R0:W-:Y:S03]  /*48e50*/  STL.64 [R1+0x608], R26 ;  /* 0x0006081a01007387 */ /* 0x0001e60000100a00 */
[----:B0-----:R-:W2:Y:S01]  /*48e60*/  LDL.LU.64 R26, [R1+0x5f70] ;  /* 0x005f7000011a7983 */ /* 0x001ea20000300a00 */
[----:B------:R-:W2:Y:S02]  /*48e70*/  LDL.LU.64 R24, [R1+0x5f68] ;  /* 0x005f680001187983 */ /* 0x000ea40000300a00 */
[----:B---3--:R-:W-:Y:S01]  /*48e80*/  IMAD.MOV.U32 R13, RZ, RZ, R23 ;  /* 0x000000ffff0d7224 */ /* 0x008fe200078e0017 */
        /* <DEDUP_REMOVED lines=8> */
[----:B------:R-:W-:Y:S02]  /*48f10*/  STL [R1+0x5e68], R13 ;  /* 0x005e680d01007387 */ /* 0x000fe40000100800 */
[----:B------:R-:W-:Y:S01]  /*48f20*/  STL.64 [R1+0x5ee0], R14 ;  /* 0x005ee00e01007387 */ /* 0x000fe20000100a00 */
[----:B------:R-:W-:Y:S01]  /*48f30*/  STL [R1+0x5e64], R24 ;  /* 0x005e641801007387 */ /* 0x000fe20000100800 */
[C---:B---3--:R-:W-:Y:S03]  /*48f40*/  HMMA.16816.F32.BF16 R20, R16.reuse, R22, R8 ;  /* 0x000000161014723c */ /* 0x048fe60000041808 */
[----:B------:R-:W3:Y:S01]  /*48f50*/  LDL.LU.64 R10, [R1+0x5f50] ;  /* 0x005f5000010a7983 */ /* 0x000ee20000300a00 */
[----:B------:R-:W3:Y:S11]  /*48f60*/  LDL.LU.64 R8, [R1+0x5f48] ;  /* 0x005f480001087983 */ /* 0x000ef60000300a00 */
[----:B------:R-:W-:Y:S08]  /*48f70*/  @!UPT UIADD3 URZ, URZ, URZ, URZ ;  /* 0x0000003f3f3ff290 */ /* 0x000ff0000fffe03f */
[----:B------:R-:W-:Y:S01]  /*48f80*/  STL.64 [R1+0x5e0], R20 ;  /* 0x0005e01401007387 */ /* 0x000fe20000100a00 */
[----:B------:R0:W-:Y:S03]  /*48f90*/  STL.64 [R1+0x5e8], R22 ;  /* 0x0005e81601007387 */ /* 0x0001e60000100a00 */
[----:B0-----:R-:W3:Y:S02]  /*48fa0*/  LDL.LU.64 R22, [R1+0x5f40] ;  /* 0x005f400001167983 */ /* 0x001ee40000300a00 */
[----:B---3--:R-:W-:Y:S01]  /*48fb0*/  HMMA.16816.F32.BF16 R8, R16, R22, R8 ;  /* 0x000000161008723c */ /* 0x008fe20000041808 */
[----:B------:R-:W-:Y:S02]  /*48fc0*/  IMAD.MOV.U32 R29, RZ, RZ, R22 ;  /* 0x000000ffff1d7224 */ /* 0x000fe400078e0016 */
        /* <DEDUP_REMOVED lines=8> */
[----:B------:R-:W-:-:S02]  /*49050*/  IMAD.MOV.U32 R14, RZ, RZ, R2 ;  /* 0x000000ffff0e7224 */ /* 0x000fc400078e0002 */
[----:B------:R-:W-:-:S07]  /*49060*/  IMAD.MOV.U32 R15, RZ, RZ, R0 ;  /* 0x000000ffff0f7224 */ /* 0x000fce00078e0000 */
[C---:B---3--:R-:W-:Y:S01]  /*49070*/  HMMA.16816.F32.BF16 R12, R16.reuse, R14, R20 ;  /* 0x0000000e100c723c */ /* 0x048fe20000041814 */
[----:B------:R-:W4:Y:S07]  /*49080*/  LDL.LU.64 R22, [R1+0x5f18] ;  /* 0x005f180001167983 */ /* 0x000f2e0000300a00 */
[C---:B--2---:R-:W-:Y:S11]  /*49090*/  HMMA.16816.F32.BF16 R8, R16.reuse, R26, R8 ;  /* 0x0000001a1008723c */ /* 0x044ff60000041808 */
[----:B------:R-:W-:Y:S04]  /*490a0*/  @!UPT UIADD3 URZ, URZ, URZ, URZ ;  /* 0x0000003f3f3ff290 */ /* 0x000fe8000fffe03f */
[----:B------:R-:W-:Y:S01]  /*490b0*/  STL.64 [R1+0x5c0], R12 ;  /* 0x0005c00c01007387 */ /* 0x000fe20000100a00 */
[----:B------:R-:W-:Y:S01]  /*490c0*/  STL.64 [R1+0x5c8], R14 ;  /* 0x0005c80e01007387 */ /* 0x000fe20000100a00 */
[----:B----4-:R-:W-:Y:S01]  /*490d0*/  HMMA.16816.F32.BF16 R4, R16, R22, R4 ;  /* 0x000000161004723c */ /* 0x010fe20000041804 */
[----:B------:R-:W-:Y:S02]  /*490e0*/  IMAD.MOV.U32 R2, RZ, RZ, R22 ;  /* 0x000000ffff027224 */ /* 0x000fe400078e0016 */
[----:B------:R-:W-:Y:S11]  /*490f0*/  IMAD.MOV.U32 R28, RZ, RZ, R23 ;  /* 0x000000ffff1c7224 */ /* 0x000ff600078e0017 */
[----:B------:R-:W-:Y:S09]  /*49100*/  @!UPT UIADD3 URZ, URZ, URZ, URZ ;  /* 0x0000003f3f3ff290 */ /* 0x000ff2000fffe03f */
[----:B------:R0:W-:Y:S01]  /*49110*/  STL.64 [R1+0x5b0], R4 ;  /* 0x0005b00401007387 */ /* 0x0001e20000100a00 */
[----:B------:R1:W-:Y:S02]  /*49120*/  STL.64 [R1+0x5b8], R6 ;  /* 0x0005b80601007387 */ /* 0x0003e40000100a00 */
[----:B------:R-:W2:Y:S02]  /*49130*/  LDL.LU.64 R22, [R1+0x5f10] ;  /* 0x005f100001167983 */ /* 0x000ea40000300a00 */
[----:B------:R-:W2:Y:S01]  /*49140*/  LDL.LU.64 R20, [R1+0x5f08] ;  /* 0x005f080001147983 */ /* 0x000ea20000300a00 */
[----:B0-----:R-:W3:Y:S01]  /*49150*/  LDL.LU R4, [R1+0x300] ;  /* 0x0003000001047983 */ /* 0x001ee20000300800 */
[----:B------:R-:W-:Y:S02]  /*49160*/  STL.64 [R1+0x390], R8 ;  /* 0x0003900801007387 */ /* 0x000fe40000100a00 */
[----:B------:R-:W-:Y:S02]  /*49170*/  STL.64 [R1+0x398], R10 ;  /* 0x0003980a01007387 */ /* 0x000fe40000100a00 */
[----:B------:R-:W3:Y:S01]  /*49180*/  LDL.LU R5, [R1+0x304] ;  /* 0x0003040001057983 */ /* 0x000ee20000300800 */
[----:B-1----:R-:W4:Y:S01]  /*49190*/  LDL.LU R6, [R1+0x308] ;  /* 0x0003080001067983 */ /* 0x002f220000300800 */
[----:B------:R-:W4:Y:S03]  /*491a0*/  LDL.LU R7, [R1+0x30c] ;  /* 0x00030c0001077983 */ /* 0x000f260000300800 */
[----:B----4-:R0:W-:Y:S01]  /*491b0*/  STL.64 [R1+0x5ef8], R6 ;  /* 0x005ef80601007387 */ /* 0x0101e20000100a00 */
[----:B---3--:R-:W-:Y:S03]  /*491c0*/  STL.64 [R1+0x5ef0], R4 ;  /* 0x005ef00401007387 */ /* 0x008fe60000100a00 */
[----:B0-----:R-:W2:Y:S01]  /*491d0*/  LDL.LU.64 R6, [R1+0x28] ;  /* 0x0000280001067983 */ /* 0x001ea20000300a00 */
[----:B------:R-:W3:Y:S03]  /*491e0*/  LDL.LU.64 R14, [R1+0x18] ;  /* 0x00001800010e7983 */ /* 0x000ee60000300a00 */
[----:B---3--:R0:W-:Y:S01]  /*491f0*/  STL.64 [R1+0x5f00], R14 ;  /* 0x005f000e01007387 */ /* 0x0081e20000100a00 */
[----:B------:R-:W2:Y:S02]  /*49200*/  LDL.LU R12, [R1+0x310] ;  /* 0x00031000010c7983 */ /* 0x000ea40000300800 */
[----:B------:R-:W2:Y:S01]  /*49210*/  LDL.LU R13, [R1+0x314] ;  /* 0x00031400010d7983 */ /* 0x000ea20000300800 */
[----:B0-----:R-:W2:Y:S01]  /*49220*/  LDL.LU R14, [R1+0x318] ;  /* 0x00031800010e7983 */ /* 0x001ea20000300800 */
[----:B------:R-:W2:Y:S02]  /*49230*/  LDL.LU R15, [R1+0x31c] ;  /* 0x00031c00010f7983 */ /* 0x000ea40000300800 */
[----:B------:R-:W3:Y:S02]  /*49240*/  LDL.LU R8, [R1+0x2e0] ;  /* 0x0002e00001087983 */ /* 0x000ee40000300800 */
[----:B------:R-:W3:Y:S01]  /*49250*/  LDL.LU R9, [R1+0x2e4] ;  /* 0x0002e40001097983 */ /* 0x000ee20000300800 */
[----:B------:R-:W4:Y:S01]  /*49260*/  LDL.LU R10, [R1+0x2e8] ;  /* 0x0002e800010a7983 */ /* 0x000f220000300800 */
[----:B------:R-:W4:Y:S03]  /*49270*/  LDL.LU R11, [R1+0x2ec] ;  /* 0x0002ec00010b7983 */ /* 0x000f260000300800 */
[----:B----4-:R0:W-:Y:S01]  /*49280*/  STL.64 [R1+0x5ec8], R10 ;  /* 0x005ec80a01007387 */ /* 0x0101e20000100a00 */
[----:B---3--:R-:W-:Y:S03]  /*49290*/  STL.64 [R1+0x5ec0], R8 ;  /* 0x005ec00801007387 */ /* 0x008fe60000100a00 */
[----:B0-----:R-:W3:Y:S01]  /*492a0*/  LDL.LU.64 R10, [R1+0x8] ;  /* 0x00000800010a7983 */ /* 0x001ee20000300a00 */
[----:B------:R-:W4:Y:S03]  /*492b0*/  LDL.LU.64 R18, [R1+0xc8] ;  /* 0x0000c80001127983 */ /* 0x000f260000300a00 */
[----:B----4-:R0:W-:Y:S04]  /*492c0*/  STL.64 [R1+0x5e80], R18 ;  /* 0x005e801201007387 */ /* 0x0101e80000100a00 */
[----:B0-----:R-:W4:Y:S04]  /*492d0*/  LDL.LU.64 R18, [R1+0x38] ;  /* 0x0000380001127983 */ /* 0x001f280000300a00 */
[----:B----4-:R0:W-:Y:S01]  /*492e0*/  STL.64 [R1+0x5e98], R18 ;  /* 0x005e981201007387 */ /* 0x0101e20000100a00 */
[----:B------:R-:W4:Y:S02]  /*492f0*/  LDL.LU R16, [R1+0x2c0] ;  /* 0x0002c00001107983 */ /* 0x000f240000300800 */
[----:B------:R-:W4:Y:S01]  /*49300*/  LDL.LU R17, [R1+0x2c4] ;  /* 0x0002c40001117983 */ /* 0x000f220000300800 */
[----:B0-----:R-:W3:Y:S01]  /*49310*/  LDL.LU R18, [R1+0x2c8] ;  /* 0x0002c80001127983 */ /* 0x001ee20000300800 */
[----:B------:R-:W3:Y:S01]  /*49320*/  LDL.LU R19, [R1+0x2cc] ;  /* 0x0002cc0001137983 */ /* 0x000ee20000300800 */
[----:B--2---:R-:W-:Y:S02]  /*49330*/  HMMA.16816.F32.BF16 R12, R20, R6, R12 ;  /* 0x00000006140c723c */ /* 0x004fe4000004180c */
[----:B---3--:R-:W-:Y:S01]  /*49340*/  STL.64 [R1+0x5ea8], R18 ;  /* 0x005ea81201007387 */ /* 0x008fe20000100a00 */
[----:B----4-:R0:W-:Y:S03]  /*49350*/  STL.64 [R1+0x5ea0], R16 ;  /* 0x005ea01001007387 */ /* 0x0101e60000100a00 */
        /* <DEDUP_REMOVED lines=10> */
[----:B------:R0:W-:Y:S01]  /*49400*/  STL.64 [R1+0x5da8], R26 ;  /* 0x005da81a01007387 */ /* 0x0001e20000100a00 */
[----:B------:R-:W-:Y:S02]  /*49410*/  STL.64 [R1+0x310], R12 ;  /* 0x0003100c01007387 */ /* 0x000fe40000100a00 */
[----:B------:R1:W-:Y:S02]  /*49420*/  STL.64 [R1+0x318], R14 ;  /* 0x0003180e01007387 */ /* 0x0003e40000100a00 */
[----:B0-----:R-:W-:-:S02]  /*49430*/  IMAD.MOV.U32 R27, RZ, RZ, R6 ;  /* 0x000000ffff1b7224 */ /* 0x001fc400078e0006 */
[----:B------:R-:W-:Y:S01]  /*49440*/  IMAD.MOV.U32 R26, RZ, RZ, R7 ;  /* 0x000000ffff1a7224 */ /* 0x000fe200078e0007 */
[----:B-1----:R-:W3:Y:S01]  /*49450*/  LDL.LU.64 R14, [R1+0x5f00] ;  /* 0x005f0000010e7983 */ /* 0x002ee20000300a00 */
[----:B------:R-:W3:Y:S02]  /*49460*/  LDL.LU.64 R6, [R1+0x5ef8] ;  /* 0x005ef80001067983 */ /* 0x000ee40000300a00 */
[----:B------:R-:W3:Y:S02]  /*49470*/  LDL.LU.64 R4, [R1+0x5ef0] ;  /* 0x005ef00001047983 */ /* 0x000ee40000300a00 */
[----:B------:R-:W-:Y:S02]  /*49480*/  IMAD.MOV.U32 R13, RZ, RZ, R10 ;  /* 0x000000ffff0d7224 */ /* 0x000fe400078e000a */
[----:B------:R-:W-:Y:S01]  /*49490*/  IMAD.MOV.U32 R24, RZ, RZ, R11 ;  /* 0x000000ffff187224 */ /* 0x000fe200078e000b */
[C---:B--2---:R-:W-:Y:S08]  /*494a0*/  HMMA.16816.F32.BF16 R16, R20.reuse, R10, R16 ;  /* 0x0000000a1410723c */ /* 0x044ff00000041810 */
[C---:B---3--:R-:W-:Y:S01]  /*494b0*/  HMMA.16816.F32.BF16 R4, R20.reuse, R14, R4 ;  /* 0x0000000e1404723c */ /* 0x048fe20000041804 */
[----:B------:R-:W-:Y:S11]  /*494c0*/  IMAD.MOV.U32 R12, RZ, RZ, R15 ;  /* 0x000000ffff0c7224 */ /* 0x000ff600078e000f */
[----:B------:R-:W-:Y:S11]  /*494d0*/  @!UPT UIADD3 URZ, URZ, URZ, URZ ;  /* 0x0000003f3f3ff290 */ /* 0x000ff6000fffe03f */
[----:B------:R0:W-:Y:S01]  /*494e0*/  STL.64 [R1+0x300], R4 ;  /* 0x0003000401007387 */ /* 0x0001e20000100a00 */
[----:B------:R1:W-:Y:S02]  /*494f0*/  STL.64 [R1+0x308], R6 ;  /* 0x0003080601007387 */ /* 0x0003e40000100a00 */
[----:B0-----:R-:W-:Y:S01]  /*49500*/  IMAD.MOV.U32 R4, RZ, RZ, R14 ;  /* 0x000000ffff047224 */ /* 0x001fe200078e000e */
[----:B-1----:R-:W2:Y:S01]  /*49510*/  LDL.LU.64 R6, [R1+0x5ee8] ;  /* 0x005ee80001067983 */ /* 0x002ea20000300a00 */
[----:B------:R-:W3:Y:S02]  /*49520*/  LDL.LU.64 R14, [R1+0x5ee0] ;  /* 0x005ee000010e7983 */ /* 0x000ee40000300a00 */
[----:B------:R-:W-:Y:S02]  /*49530*/  STL.64 [R1+0x2f0], R16 ;  /* 0x0002f01001007387 */ /* 0x000fe40000100a00 */
[----:B------:R0:W-:Y:S02]  /*49540*/  STL.64 [R1+0x2f8], R18 ;  /* 0x0002f81201007387 */ /* 0x0001e40000100a00 */
[----:B0-----:R-:W4:Y:S01]  /*49550*/  LDL.LU.64 R18, [R1+0x5ed8] ;  /* 0x005ed80001127983 */ /* 0x001f220000300a00 */
[----:B------:R-:W4:Y:S02]  /*49560*/  LDL.LU.64 R16, [R1+0x5ed0] ;  /* 0x005ed00001107983 */ /* 0x000f240000300a00 */
[----:B------:R-:W3:Y:S02]  /*49570*/  LDL.LU.64 R10, [R1+0x5ec8] ;  /* 0x005ec800010a7983 */ /* 0x000ee40000300a00 */
[----:B------:R-:W3:Y:S01]  /*49580*/  LDL.LU.64 R8, [R1+0x5ec0] ;  /* 0x005ec00001087983 */ /* 0x000ee20000300a00 */
[----:B------:R-:W-:Y:S01]  /*49590*/  STL.64 [R1+0x5e78], R26 ;  /* 0x005e781a01007387 */ /* 0x000fe20000100a00 */
        /* <DEDUP_REMOVED lines=10> */
[----:B------:R-:W2:Y:S11]  /*49640*/  LDL.LU R26, [R1+0x2b8] ;  /* 0x0002b800011a7983 */ /* 0x000eb60000300800 */
[----:B------:R-:W-:Y:S04]  /*49650*/  @!UPT UIADD3 URZ, URZ, URZ, URZ ;  /* 0x0000003f3f3ff290 */ /* 0x000fe8000fffe03f */
[----:B------:R-:W-:Y:S01]  /*49660*/  STL.64 [R1+0x2e0], R8 ;  /* 0x0002e00801007387 */ /* 0x000fe20000100a00 */
[----:B------:R0:W-:Y:S04]  /*49670*/  STL.64 [R1+0x2e8], R10 ;  /* 0x0002e80a01007387 */ /* 0x0001e80000100a00 */
[----:B0-----:R-:W4:Y:S01]  /*49680*/  LDL.LU.64 R10, [R1+0x5eb8] ;  /* 0x005eb800010a7983 */ /* 0x001f220000300a00 */
[----:B------:R-:W3:Y:S02]  /*49690*/  LDL.LU R9, [R1+0x5eb0] ;  /* 0x005eb00001097983 */ /* 0x000ee40000300800 */
[----:B------:R-:W-:Y:S01]  /*496a0*/  STL.64 [R1+0x5d48], R14 ;  /* 0x005d480e01007387 */ /* 0x000fe20000100a00 */
[C---:B----4-:R-:W-:Y:S11]  /*496b0*/  HMMA.16816.F32.BF16 R16, R20.reuse, R10, R16 ;  /* 0x0000000a1410723c */ /* 0x050ff60000041810 */
[----:B------:R-:W-:Y:S11]  /*496c0*/  @!UPT UIADD3 URZ, URZ, URZ, URZ ;  /* 0x0000003f3f3ff290 */ /* 0x000ff6000fffe03f */
[----:B------:R-:W-:Y:S01]  /*496d0*/  @!UPT UIADD3 URZ, URZ, URZ, URZ ;  /* 0x0000003f3f3ff290 */ /* 0x000fe2000fffe03f */
[----:B------:R-:W-:Y:S01]  /*496e0*/  STL.64 [R1+0x2d0], R16 ;  /* 0x0002d01001007387 */ /* 0x000fe20000100a00 */
[----:B------:R0:W-:Y:S03]  /*496f0*/  STL.64 [R1+0x2d8], R18 ;  /* 0x0002d81201007387 */ /* 0x0001e60000100a00 */
[----:B0-----:R-:W4:Y:S01]  /*49700*/  LDL.LU.64 R18, [R1+0x5ea8] ;  /* 0x005ea80001127983 */ /* 0x001f220000300a00 */
[----:B------:R-:W4:Y:S02]  /*49710*/  LDL.LU.64 R16, [R1+0x5ea0] ;  /* 0x005ea00001107983 */ /* 0x000f240000300a00 */
[----:B------:R-:W-:Y:S01]  /*49720*/  IMAD.MOV.U32 R27, RZ, RZ, R3 ;  /* 0x000000ffff1b7224 */ /* 0x000fe200078e0003 */
[C---:B----4-:R-:W-:Y:S11]  /*49730*/  HMMA.16816.F32.BF16 R16, R20.reuse, R6, R16 ;  /* 0x000000061410723c */ /* 0x050ff60000041810 */
[----:B------:R-:W-:Y:S11]  /*49740*/  @!UPT UIADD3 URZ, URZ, URZ, URZ ;  /* 0x0000003f3f3ff290 */ /* 0x000ff6000fffe03f */
[----:B------:R-:W-:Y:S01]  /*49750*/  @!UPT UIADD3 URZ, URZ, URZ, URZ ;  /* 0x0000003f3f3ff290 */ /* 0x000fe2000fffe03f */
[----:B------:R-:W-:Y:S01]  /*49760*/  STL.64 [R1+0x2c0], R16 ;  /* 0x0002c01001007387 */ /* 0x000fe20000100a00 */
[----:B------:R0:W-:Y:S02]  /*49770*/  STL [R1+0x2c8], R18 ;  /* 0x0002c81201007387 */ /* 0x0001e40000100800 */
[----:B------:R-:W-:Y:S02]  /*49780*/  IMAD.MOV.U32 R3, RZ, RZ, R19 ;  /* 0x000000ffff037224 */ /* 0x000fe400078e0013 */
[----:B0-----:R-:W2:Y:S03]  /*49790*/  LDL.LU.64 R18, [R1+0x5e98] ;  /* 0x005e980001127983 */ /* 0x001ea60000300a00 */
[----:B------:R0:W-:Y:S01]  /*497a0*/  STL [R1+0x5578], R3 ;  /* 0x0055780301007387 */ /* 0x0001e20000100800 */
[----:B--2---:R-:W-:Y:S01]  /*497b0*/  HMMA.16816.F32.BF16 R24, R20, R18, R24 ;  /* 0x000000121418723c */ /* 0x004fe20000041818 */
[----:B------:R-:W-:-:S02]  /*497c0*/  IMAD.MOV.U32 R8, RZ, RZ, R18 ;  /* 0x000000ffff087224 */ /* 0x000fc400078e0012 */
[----:B0-----:R-:W-:Y:S11]  /*497d0*/  IMAD.MOV.U32 R3, RZ, RZ, R19 ;  /* 0x000000ffff037224 */ /* 0x001ff600078e0013 */
[----:B------:R-:W-:Y:S09]  /*497e0*/  @!UPT UIADD3 URZ, URZ, URZ, URZ ;  /* 0x0000003f3f3ff290 */ /* 0x000ff2000fffe03f */
[----:B------:R-:W-:Y:S01]  /*497f0*/  STL.64 [R1+0x2b0], R24 ;  /* 0x0002b01801007387 */ /* 0x000fe20000100a00 */
[----:B------:R0:W-:Y:S03]  /*49800*/  STL.64 [R1+0x2b8], R26 ;  /* 0x0002b81a01007387 */ /* 0x0001e60000100a00 */
[----:B0-----:R-:W2:Y:S01]  /*49810*/  LDL.LU.64 R26, [R1+0x5e90] ;  /* 0x005e9000011a7983 */ /* 0x001ea20000300a00 */
[----:B------:R-:W2:Y:S02]  /*49820*/  LDL.LU.64 R24, [R1+0x5e88] ;  /* 0x005e880001187983 */ /* 0x000ea40000300a00 */
[----:B------:R-:W2:Y:S02]  /*49830*/  LDL.LU.64 R18, [R1+0x5e80] ;  /* 0x005e800001127983 */ /* 0x000ea40000300a00 */
[----:B------:R-:W-:Y:S01]  /*49840*/  STL.64 [R1+0x5d40], R10 ;  /* 0x005d400a01007387 */ /* 0x000fe20000100a00 */
[----:B------:R-:W-:Y:S01]  /*49850*/  STL [R1+0x5d38], R8 ;  /* 0x005d380801007387 */ /* 0x000fe20000100800 */
[----:B--2---:R-:W-:Y:S01]  /*49860*/  HMMA.16816.F32.BF16 R24, R20, R18, R24 ;  /* 0x000000121418723c */ /* 0x004fe20000041818 */
[----:B------:R-:W-:Y:S11]  /*49870*/  IMAD.MOV.U32 R0, RZ, RZ, R18 ;  /* 0x000000ffff007224 */ /* 0x000ff600078e0012 */
[----:B------:R-:W-:Y:S11]  /*49880*/  @!UPT UIADD3 URZ, URZ, URZ, URZ ;  /* 0x0000003f3f3ff290 */ /* 0x000ff6000fffe03f */
[----:B------:R-:W-:Y:S01]  /*49890*/  STL.64 [R1+0x2a0], R24 ;  /* 0x0002a01801007387 */ /* 0x000fe20000100a00 */
[----:B------:R0:W-:Y:S03]  /*498a0*/  STL.64 [R1+0x2a8], R26 ;  /* 0x0002a81a01007387 */ /* 0x0001e60000100a00 */
[----:B0-----:R-:W2:Y:S01]  /*498b0*/  LDL.LU.64 R26, [R1+0x5e78] ;  /* 0x005e7800011a7983 */ /* 0x001ea20000300a00 */
[----:B------:R-:W4:Y:S02]  /*498c0*/  LDL.LU.64 R24, [R1+0x5e70] ;  /* 0x005e700001187983 */ /* 0x000f240000300a00 */
[----:B------:R-:W2:Y:S02]  /*498d0*/  LDL.LU R16, [R1+0xd0] ;  /* 0x0000d00001107983 */ /* 0x000ea40000300800 */
[----:B------:R-:W2:Y:S01]  /*498e0*/  LDL.LU R17, [R1+0xd4] ;  /* 0x0000d40001117983 */ /* 0x000ea20000300800 */
[----:B------:R-:W2:Y:S01]  /*498f0*/  LDL.LU R18, [R1+0xd8] ;  /* 0x0000d80001127983 */ /* 0x000ea20000300800 */
[----:B------:R-:W-:-:S02]  /*49900*/  IMAD.MOV.U32 R5, RZ, RZ, R19 ;  /* 0x000000ffff057224 */ /* 0x000fc400078e0013 */
[----:B---3--:R-:W-:-:S05]  /*49910*/  IMAD.MOV.U32 R19, RZ, RZ, R9 ;  /* 0x000000ffff137224 */ /* 0x008fca00078e0009 */
[----:B--2---:R-:W-:Y:S01]  /*49920*/  STL.64 [R1+0x5d58], R18 ;  /* 0x005d581201007387 */ /* 0x004fe20000100a00 */
[----:B------:R0:W-:Y:S02]  /*49930*/  STL.64 [R1+0x5d50], R16 ;  /* 0x005d501001007387 */ /* 0x0001e40000100a00 */
[----:B------:R-:W2:Y:S02]  /*49940*/  LDL.LU R8, [R1+0xf0] ;  /* 0x0000f00001087983 */ /* 0x000ea40000300800 */
[----:B------:R-:W2:Y:S01]  /*49950*/  LDL.LU R9, [R1+0xf4] ;  /* 0x0000f40001097983 */ /* 0x000ea20000300800 */
[----:B------:R-:W3:Y:S01]  /*49960*/  LDL.LU R10, [R1+0xf8] ;  /* 0x0000f800010a7983 */ /* 0x000ee20000300800 */
[----:B------:R-:W3:Y:S02]  /*49970*/  LDL.LU R11, [R1+0xfc] ;  /* 0x0000fc00010b7983 */ /* 0x000ee40000300800 */
[----:B------:R-:W-:Y:S02]  /*49980*/  IMAD.MOV.U32 R14, RZ, RZ, R13 ;  /* 0x000000ffff0e7224 */ /* 0x000fe400078e000d */
[----:B----4-:R-:W-:Y:S01]  /*49990*/  IMAD.MOV.U32 R15, RZ, RZ, R24 ;  /* 0x000000ffff0f7224 */ /* 0x010fe200078e0018 */
[----:B---3--:R1:W-:Y:S01]  /*499a0*/  STL.64 [R1+0x5d68], R10 ;  /* 0x005d680a01007387 */ /* 0x0083e20000100a00 */
[----:B--2---:R-:W-:Y:S02]  /*499b0*/  STL.64 [R1+0x5d60], R8 ;  /* 0x005d600801007387 */ /* 0x004fe40000100a00 */
[----:B------:R-:W2:Y:S02]  /*499c0*/  LDL.LU R13, [R1+0x5e68] ;  /* 0x005e6800010d7983 */ /* 0x000ea40000300800 */
[----:B------:R-:W3:Y:S01]  /*499d0*/  LDL.LU R24, [R1+0x5e64] ;  /* 0x005e640001187983 */ /* 0x000ee20000300800 */
[----:B------:R-:W-:Y:S01]  /*499e0*/  STL.64 [R1+0x5d70], R14 ;  /* 0x005d700e01007387 */ /* 0x000fe20000100a00 */
[----:B0-----:R-:W4:Y:S02]  /*499f0*/  LDL.LU R16, [R1+0x100] ;  /* 0x0001000001107983 */ /* 0x001f240000300800 */
[----:B------:R-:W4:Y:S02]  /*49a00*/  LDL.LU R17, [R1+0x104] ;  /* 0x0001040001117983 */ /* 0x000f240000300800 */
[----:B------:R-:W2:Y:S01]  /*49a10*/  LDL.LU R18, [R1+0x108] ;  /* 0x0001080001127983 */ /* 0x000ea20000300800 */
[----:B------:R-:W2:Y:S01]  /*49a20*/  LDL.LU R19, [R1+0x10c] ;  /* 0x00010c0001137983 */ /* 0x000ea20000300800 */
[----:B-1----:R-:W-:-:S02]  /*49a30*/  IMAD.MOV.U32 R10, RZ, RZ, R4 ;  /* 0x000000ffff0a7224 */ /* 0x002fc400078e0004 */
[----:B------:R-:W-:Y:S01]  /*49a40*/  IMAD.MOV.U32 R11, RZ, RZ, R12 ;  /* 0x000000ffff0b7224 */ /* 0x000fe200078e000c */
[----:B--2---:R0:W-:Y:S01]  /*49a50*/  STL.64 [R1+0x5d80], R18 ;  /* 0x005d801201007387 */ /* 0x0041e20000100a00 */
[----:B----4-:R1:W-:Y:S02]  /*49a60*/  STL.64 [R1+0x5d78], R16 ;  /* 0x005d781001007387 */ /* 0x0103e40000100a00 */
[----:B------:R-:W2:Y:S02]  /*49a70*/  LDL.LU R4, [R1+0x5e60] ;  /* 0x005e600001047983 */ /* 0x000ea40000300800 */
[----:B------:R-:W4:Y:S01]  /*49a80*/  LDL.LU R12, [R1+0x5e5c] ;  /* 0x005e5c00010c7983 */ /* 0x000f220000300800 */
[----:B------:R-:W-:Y:S01]  /*49a90*/  STL.64 [R1+0x5d88], R10 ;  /* 0x005d880a01007387 */ /* 0x000fe20000100a00 */
[----:B0-----:R-:W-:Y:S02]  /*49aa0*/  IMAD.MOV.U32 R18, RZ, RZ, R27 ;  /* 0x000000ffff127224 */ /* 0x001fe400078e001b */
[----:B------:R-:W-:-:S02]  /*49ab0*/  IMAD.MOV.U32 R19, RZ, RZ, R26 ;  /* 0x000000ffff137224 */ /* 0x000fc400078e001a */
[----:B------:R-:W-:Y:S02]  /*49ac0*/  IMAD.MOV.U32 R26, RZ, RZ, R2 ;  /* 0x000000ffff1a7224 */ /* 0x000fe400078e0002 */
[----:B------:R-:W-:Y:S01]  /*49ad0*/  IMAD.MOV.U32 R27, RZ, RZ, R28 ;  /* 0x000000ffff1b7224 */ /* 0x000fe200078e001c */
[----:B------:R-:W2:Y:S01]  /*49ae0*/  LDL.LU R2, [R1+0x5e58] ;  /* 0x005e580001027983 */ /* 0x000ea20000300800 */
[----:B------:R-:W2:Y:S03]  /*49af0*/  LDL.LU R28, [R1+0x5e54] ;  /* 0x005e5400011c7983 */ /* 0x000ea60000300800 */
[----:B------:R-:W-:Y:S01]  /*49b00*/  STL.64 [R1+0x5dc0], R26 ;  /* 0x005dc01a01007387 */ /* 0x000fe20000100a00 */
[----:B------:R0:W-:Y:S02]  /*49b10*/  STL.64 [R1+0x5da0], R18 ;  /* 0x005da01201007387 */ /* 0x0001e40000100a00 */
[----:B-1----:R-:W2:Y:S02]  /*49b20*/  LDL.LU R16, [R1+0x130] ;  /* 0x0001300001107983 */ /* 0x002ea40000300800 */
[----:B------:R-:W2:Y:S01]  /*49b30*/  LDL.LU R17, [R1+0x134] ;  /* 0x0001340001117983 */ /* 0x000ea20000300800 */
[----:B0-----:R-:W2:Y:S01]  /*49b40*/  LDL.LU R18, [R1+0x138] ;  /* 0x0001380001127983 */ /* 0x001ea20000300800 */
[----:B------:R-:W2:Y:S02]  /*49b50*/  LDL.LU R19, [R1+0x13c] ;  /* 0x00013c0001137983 */ /* 0x000ea40000300800 */
[----:B------:R-:W2:Y:S02]  /*49b60*/  LDL.LU.64 R26, [R1+0x68] ;  /* 0x00006800011a7983 */ /* 0x000ea40000300a00 */
[----:B--2---:R0:W-:Y:S02]  /*49b70*/  STL.64 [R1+0x5dd8], R26 ;  /* 0x005dd81a01007387 */ /* 0x0041e40000100a00 */
[----:B0-----:R-:W-:-:S02]  /*49b80*/  IMAD.MOV.U32 R26, RZ, RZ, R29 ;  /* 0x000000ffff1a7224 */ /* 0x001fc400078e001d */
[----:B------:R-:W-:Y:S01]  /*49b90*/  IMAD.MOV.U32 R27, RZ, RZ, R25 ;  /* 0x000000ffff1b7224 */ /* 0x000fe200078e0019 */
[----:B------:R-:W2:Y:S04]  /*49ba0*/  LDL.LU R29, [R1+0x5e50] ;  /* 0x005e5000011d7983 */ /* 0x000ea80000300800 */
[----:B------:R-:W-:Y:S01]  /*49bb0*/  STL.64 [R1+0x5df0], R26 ;  /* 0x005df01a01007387 */ /* 0x000fe20000100a00 */
[----:B------:R-:W-:Y:S02]  /*49bc0*/  STL.64 [R1+0x5db8], R18 ;  /* 0x005db81201007387 */ /* 0x000fe40000100a00 */
[----:B------:R0:W-:Y:S02]  /*49bd0*/  STL.64 [R1+0x5db0], R16 ;  /* 0x005db01001007387 */ /* 0x0001e40000100a00 */
[----:B0-----:R-:W2:Y:S01]  /*49be0*/  LDL.LU R16, [R1+0x230] ;  /* 0x0002300001107983 */ /* 0x001ea20000300800 */
[----:B------:R-:W2:Y:S02]  /*49bf0*/  LDL.LU R17, [R1+0x234] ;  /* 0x0002340001117983 */ /* 0x000ea40000300800 */
[----:B------:R-:W2:Y:S02]  /*49c00*/  LDL.LU R18, [R1+0x238] ;  /* 0x0002380001127983 */ /* 0x000ea40000300800 */
[----:B------:R-:W2:Y:S01]  /*49c10*/  LDL.LU R19, [R1+0x23c] ;  /* 0x00023c0001137983 */ /* 0x000ea20000300800 */
[----:B------:R-:W2:Y:S04]  /*49c20*/  LDL.LU.64 R26, [R1+0x88] ;  /* 0x00008800011a7983 */ /* 0x000ea80000300a00 */
[----:B--2---:R3:W-:Y:S02]  /*49c30*/  STL.64 [R1+0x5e08], R26 ;  /* 0x005e081a01007387 */ /* 0x0047e40000100a00 */
[----:B---3--:R-:W-:-:S02]  /*49c40*/  IMAD.MOV.U32 R26, RZ, RZ, R24 ;  /* 0x000000ffff1a7224 */ /* 0x008fc400078e0018 */
[----:B------:R-:W-:-:S05]  /*49c50*/  IMAD.MOV.U32 R27, RZ, RZ, R13 ;  /* 0x000000ffff1b7224 */ /* 0x000fca00078e000d */
[----:B------:R0:W-:Y:S04]  /*49c60*/  STL.64 [R1+0x5e20], R26 ;  /* 0x005e201a01007387 */ /* 0x0001e80000100a00 */
[----:B0-----:R-:W2:Y:S04]  /*49c70*/  LDL.LU.64 R26, [R1+0xa8] ;  /* 0x0000a800011a7983 */ /* 0x001ea80000300a00 */
[----:B--2---:R-:W-:Y:S01]  /*49c80*/  STL.64 [R1+0x5e38], R26 ;  /* 0x005e381a01007387 */ /* 0x004fe20000100a00 */
[----:B------:R-:W-:Y:S02]  /*49c90*/  STL.64 [R1+0x5dd0], R18 ;  /* 0x005dd01201007387 */ /* 0x000fe40000100a00 */
[----:B------:R0:W-:Y:S02]  /*49ca0*/  STL.64 [R1+0x5dc8], R16 ;  /* 0x005dc81001007387 */ /* 0x0001e40000100a00 */
        /* <DEDUP_REMOVED lines=28> */
[----:B----4-:R-:W-:-:S02]  /*49e70*/  IMAD.MOV.U32 R26, RZ, RZ, R12 ;  /* 0x000000ffff1a7224 */ /* 0x010fc400078e000c */
[----:B------:R-:W-:Y:S01]  /*49e80*/  IMAD.MOV.U32 R27, RZ, RZ, R4 ;  /* 0x000000ffff1b7224 */ /* 0x000fe200078e0004 */
        /* <DEDUP_REMOVED lines=10> */
[----:B------:R-:W4:Y:S01]  /*49f30*/  LDL.LU R12, [R1+0x110] ;  /* 0x00011000010c7983 */ /* 0x000f220000300800 */
[----:B------:R-:W4:Y:S02]  /*49f40*/  LDL.LU R13, [R1+0x114] ;  /* 0x00011400010d7983 */ /* 0x000f240000300800 */
[----:B------:R-:W4:Y:S02]  /*49f50*/  LDL.LU R14, [R1+0x118] ;  /* 0x00011800010e7983 */ /* 0x000f240000300800 */
[----:B------:R-:W4:Y:S01]  /*49f60*/  LDL.LU R15, [R1+0x11c] ;  /* 0x00011c00010f7983 */ /* 0x000f220000300800 */
[----:B------:R-:W-:Y:S01]  /*49f70*/  STL [R1+0x5d1c], R5 ;  /* 0x005d1c0501007387 */ /* 0x000fe20000100800 */
[----:B------:R-:W-:Y:S01]  /*49f80*/  STL [R1+0x5d18], R0 ;  /* 0x005d180001007387 */ /* 0x000fe20000100800 */
[C---:B--2---:R-:W-:Y:S02]  /*49f90*/  HMMA.16816.F32.BF16 R24, R20.reuse, R26, R16 ;  /* 0x0000001a1418723c */ /* 0x044fe40000041810 */
[----:B------:R-:W2:Y:S01]  /*49fa0*/  LDL.LU.64 R18, [R1+0x5e48] ;  /* 0x005e480001127983 */ /* 0x000ea20000300a00 */
[----:B------:R-:W2:Y:S11]  /*49fb0*/  LDL.LU.64 R16, [R1+0x5e40] ;  /* 0x005e400001107983 */ /* 0x000eb60000300a00 */
[----:B------:R-:W-:Y:S09]  /*49fc0*/  @!UPT UIADD3 URZ, URZ, URZ, URZ ;  /* 0x0000003f3f3ff290 */ /* 0x000ff2000fffe03f */
        /* <DEDUP_REMOVED lines=12> */
[----:B------:R-:W-:Y:S01]  /*4a090*/  STL [R1+0x5d24], R0 ;  /* 0x005d240001007387 */ /* 0x000fe20000100800 */
[----:B------:R-:W-:Y:S01]  /*4a0a0*/  STL [R1+0x5d20], R5 ;  /* 0x005d200501007387 */ /* 0x000fe20000100800 */
[----:B------:R-:W3:Y:S01]  /*4a0b0*/  LDL R4, [R1+0x97c] ;  /* 0x00097c0001047983 */ /* 0x000ee20000100800 */
        /* <DEDUP_REMOVED lines=43> */
[----:B--2---:R-:W-:Y:S02]  /*4a370*/  HMMA.16816.F32.BF16 R20, R20, R26, R16 ;  /* 0x0000001a1414723c */ /* 0x004fe40000041810 */
[----:B------:R-:W3:Y:S01]  /*4a380*/  LDL.LU.64 R18, [R1+0x5da0] ;  /* 0x005da00001127983 */ /* 0x000ee20000300a00 */
[----:B------:R-:W-:Y:S02]  /*4a390*/  IMAD.MOV.U32 R0, RZ, RZ, R26 ;  /* 0x000000ffff007224 */ /* 0x000fe400078e001a */
[----:B------:R-:W-:Y:S11]  /*4a3a0*/  IMAD.MOV.U32 R5, RZ, RZ, R27 ;  /* 0x000000ffff057224 */ /* 0x000ff600078e001b */
[----:B------:R-:W-:Y:S07]  /*4a3b0*/  @!UPT UIADD3 URZ, URZ, URZ, URZ ;  /* 0x0000003f3f3ff290 */ /* 0x000fee000fffe03f */
[----:B------:R0:W-:Y:S01]  /*4a3c0*/  STL.64 [R1+0x960], R20 ;  /* 0x0009601401007387 */ /* 0x0001e20000100a00 */
[----:B------:R1:W-:Y:S02]  /*4a3d0*/  STL.64 [R1+0x968], R22 ;  /* 0x0009681601007387 */ /* 0x0003e40000100a00 */
[----:B------:R-:W3:Y:S02]  /*4a3e0*/  LDL.LU.64 R26, [R1+0x5d98] ;  /* 0x005d9800011a7983 */ /* 0x000ee40000300a00 */
[----:B------:R-:W3:Y:S01]  /*4a3f0*/  LDL.LU.64 R24, [R1+0x5d90] ;  /* 0x005d900001187983 */ /* 0x000ee20000300a00 */
[----:B0-----:R-:W2:Y:S01]  /*4a400*/  LDL.LU R20, [R1+0xe0] ;  /* 0x0000e00001147983 */ /* 0x001ea20000300800 */
[----:B------:R-:W2:Y:S02]  /*4a410*/  LDL.LU R21, [R1+0xe4] ;  /* 0x0000e40001157983 */ /* 0x000ea40000300800 */
[----:B-1----:R-:W2:Y:S02]  /*4a420*/  LDL.LU R22, [R1+0xe8] ;  /* 0x0000e80001167983 */ /* 0x002ea40000300800 */
[----:B------:R-:W2:Y:S01]  /*4a430*/  LDL.LU R23, [R1+0xec] ;  /* 0x0000ec0001177983 */ /* 0x000ea20000300800 */
[C---:B---3--:R-:W-:Y:S01]  /*4a440*/  HMMA.16816.F32.BF16 R16, R24.reuse, R18, R8 ;  /* 0x000000121810723c */ /* 0x048fe20000041808 */
[----:B------:R-:W4:Y:S11]  /*4a450*/  LDL.LU.64 R10, [R1+0x5d88] ;  /* 0x005d8800010a7983 */ /* 0x000f360000300a00 */
[----:B------:R-:W-:Y:S11]  /*4a460*/  @!UPT UIADD3 URZ, URZ, URZ, URZ ;  /* 0x0000003f3f3ff290 */ /* 0x000ff6000fffe03f */
[----:B------:R-:W-:Y:S01]  /*4a470*/  STL.64 [R1+0x940], R16 ;  /* 0x0009401001007387 */ /* 0x000fe20000100a00 */
[----:B------:R0:W-:Y:S03]  /*4a480*/  STL.64 [R1+0x948], R18 ;  /* 0x0009481201007387 */ /* 0x0001e60000100a00 */
[----:B0-----:R-:W3:Y:S01]  /*4a490*/  LDL.LU.64 R18, [R1+0x5d80] ;  /* 0x005d800001127983 */ /* 0x001ee20000300a00 */
[----:B------:R-:W3:Y:S01]  /*4a4a0*/  LDL.LU.64 R16, [R1+0x5d78] ;  /* 0x005d780001107983 */ /* 0x000ee20000300a00 */
[C---:B----4-:R-:W-:Y:S02]  /*4a4b0*/  HMMA.16816.F32.BF16 R8, R24.reuse, R10, R12 ;  /* 0x0000000a1808723c */ /* 0x050fe4000004180c */
[----:B------:R-:W3:Y:S11]  /*4a4c0*/  LDL.LU.64 R14, [R1+0x5d70] ;  /* 0x005d7000010e7983 */ /* 0x000ef60000300a00 */
[----:B------:R-:W-:Y:S10]  /*4a4d0*/  @!UPT UIADD3 URZ, URZ, URZ, URZ ;  /* 0x0000003f3f3ff290 */ /* 0x000ff4000fffe03f */
[----:B------:R-:W-:Y:S01]  /*4a4e0*/  STL.64 [R1+0x920], R8 ;  /* 0x0009200801007387 */ /* 0x000fe20000100a00 */
[----:B------:R0:W-:Y:S03]  /*4a4f0*/  STL.64 [R1+0x928], R10 ;  /* 0x0009280a01007387 */ /* 0x0001e60000100a00 */
[----:B0-----:R-:W4:Y:S01]  /*4a500*/  LDL.LU.64 R10, [R1+0x5d68] ;  /* 0x005d6800010a7983 */ /* 0x001f220000300a00 */
[----:B------:R-:W4:Y:S01]  /*4a510*/  LDL.LU.64 R8, [R1+0x5d60] ;  /* 0x005d600001087983 */ /* 0x000f220000300a00 */
[C---:B---3--:R-:W-:Y:S02]  /*4a520*/  HMMA.16816.F32.BF16 R12, R24.reuse, R14, R16 ;  /* 0x0000000e180c723c */ /* 0x048fe40000041810 */
[----:B------:R-:W3:Y:S01]  /*4a530*/  LDL.LU.64 R18, [R1+0x5d58] ;  /* 0x005d580001127983 */ /* 0x000ee20000300a00 */
[----:B------:R-:W3:Y:S11]  /*4a540*/  LDL.LU.64 R16, [R1+0x5d50] ;  /* 0x005d500001107983 */ /* 0x000ef60000300a00 */
[----:B------:R-:W-:Y:S09]  /*4a550*/  @!UPT UIADD3 URZ, URZ, URZ, URZ ;  /* 0x0000003f3f3ff290 */ /* 0x000ff2000fffe03f */
[----:B------:R-:W-:Y:S01]  /*4a560*/  STL.64 [R1+0x900], R12 ;  /* 0x0009000c01007387 */ /* 0x000fe20000100a00 */
[----:B------:R0:W-:Y:S03]  /*4a570*/  STL.64 [R1+0x908], R14 ;  /* 0x0009080e01007387 */ /* 0x0001e60000100a00 */
[----:B0-----:R-:W4:Y:S02]  /*4a580*/  LDL.LU.64 R14, [R1+0x5d48] ;  /* 0x005d4800010e7983 */ /* 0x001f240000300a00 */
[C---:B----4-:R-:W-:Y:S02]  /*4a590*/  HMMA.16816.F32.BF16 R12, R24.reuse, R14, R8 ;  /* 0x0000000e180c723c */ /* 0x050fe40000041808 */
[----:B------:R-:W2:Y:S01]  /*4a5a0*/  LDL.LU.64 R10, [R1+0x5d40] ;  /* 0x005d4000010a7983 */ /* 0x000ea20000300a00 */
[----:B------:R-:W4:Y:S11]  /*4a5b0*/  LDL.LU R8, [R1+0x5d38] ;  /* 0x005d380001087983 */ /* 0x000f360000300800 */
[----:B------:R-:W-:Y:S09]  /*4a5c0*/  @!UPT UIADD3 URZ, URZ, URZ, URZ ;  /* 0x0000003f3f3ff290 */ /* 0x000ff2000fffe03f */
[----:B------:R-:W-:Y:S01]  /*4a5d0*/  STL.64 [R1+0x8f0], R12 ;  /* 0x0008f00c01007387 */ /* 0x000fe20000100a00 */
[----:B------:R3:W-:Y:S02]  /*4a5e0*/  STL.64 [R1+0x8f8], R14 ;  /* 0x0008f80e01007387 */ /* 0x0007e40000100a00 */
[C---:B---3--:R-:W-:Y:S01]  /*4a5f0*/  HMMA.16816.F32.BF16 R12, R24.reuse, R6, R16 ;  /* 0x00000006180c723c */ /* 0x048fe20000041810 */
[----:B------:R-:W-:Y:S07]  /*4a600*/  LDSM.16.M88.4 R16, [R4+0x13000] ;  /* 0x013000000410783b */ /* 0x000fee0000000200 */
[----:B--2---:R-:W-:Y:S11]  /*4a610*/  HMMA.16816.F32.BF16 R20, R24, R10, R20 ;  /* 0x0000000a1814723c */ /* 0x004ff60000041814 */
[----:B------:R-:W-:Y:S11]  /*4a620*/  @!UPT UIADD3 URZ, URZ, URZ, URZ ;  /* 0x0000003f3f3ff290 */ /* 0x000ff6000fffe03f */
[----:B------:R-:W-:Y:S01]  /*4a630*/  @!UPT UIADD3 URZ, URZ, URZ, URZ ;  /* 0x0000003f3f3ff290 */ /* 0x000fe2000fffe03f */
[----:B------:R-:W-:Y:S01]  /*4a640*/  STL.64 [R1+0x8e0], R20 ;  /* 0x0008e01401007387 */ /* 0x000fe20000100a00 */
[----:B------:R-:W-:Y:S02]  /*4a650*/  STL.64 [R1+0x8e8], R22 ;  /* 0x0008e81601007387 */ /* 0x000fe40000100a00 */
[----:B------:R-:W0:Y:S02]  /*4a660*/  LDSM.16.MT88.4 R20, [R2+0x4000] ;  /* 0x004000000214783b */ /* 0x000e240000004200 */
[----:B0-----:R-:W-:Y:S02]  /*4a670*/  STL.64 [R1+0x5c30], R22 ;  /* 0x005c301601007387 */ /* 0x001fe40000100a00 */
[----:B------:R-:W-:Y:S02]  /*4a680*/  STL.64 [R1+0x8d0], R12 ;  /* 0x0008d00c01007387 */ /* 0x000fe40000100a00 */
[----:B------:R-:W-:Y:S02]  /*4a690*/  STL.64 [R1+0x8d8], R14 ;  /* 0x0008d80e01007387 */ /* 0x000fe40000100a00 */
[----:B------:R-:W0:Y:S04]  /*4a6a0*/  LDSM.16.M88.4 R12, [R4+0x10000] ;  /* 0x01000000040c783b */ /* 0x000e280000000200 */
[----:B------:R-:W-:Y:S04]  /*4a6b0*/  STL.64 [R1+0x5c28], R20 ;  /* 0x005c281401007387 */ /* 0x000fe80000100a00 */
[----:B0-----:R-:W-:Y:S01]  /*4a6c0*/  STL.64 [R1+0x20], R12 ;  /* 0x0000200c01007387 */ /* 0x001fe20000100a00 */
[----:B------:R-:W-:-:S02]  /*4a6d0*/  IMAD.MOV.U32 R7, RZ, RZ, R12 ;  /* 0x000000ffff077224 */ /* 0x000fc400078e000c */
[----:B------:R-:W-:Y:S02]  /*4a6e0*/  STL.64 [R1+0x28], R14 ;  /* 0x0000280e01007387 */ /* 0x000fe40000100a00 */
[----:B------:R-:W-:Y:S02]  /*4a6f0*/  IMAD.MOV.U32 R6, RZ, RZ, R13 ;  /* 0x000000ffff067224 */ /* 0x000fe400078e000d */
[----:B------:R-:W0:Y:S04]  /*4a700*/  LDSM.16.M88.4 R12, [R4+0x11000] ;  /* 0x01100000040c783b */ /* 0x000e280000000200 */
[----:B0-----:R-:W-:Y:S01]  /*4a710*/  STL.64 [R1+0x10], R12 ;  /* 0x0000100c01007387 */ /* 0x001fe20000100a00 */
[----:B------:R-:W-:Y:S02]  /*4a720*/  IMAD.MOV.U32 R21, RZ, RZ, R12 ;  /* 0x000000ffff157224 */ /* 0x000fe400078e000c */
[----:B------:R-:W-:Y:S02]  /*4a730*/  STL.64 [R1+0x18], R14 ;  /* 0x0000180e01007387 */ /* 0x000fe40000100a00 */
[----:B------:R-:W-:-:S02]  /*4a740*/  IMAD.MOV.U32 R20, RZ, RZ, R13 ;  /* 0x000000ffff147224 */ /* 0x000fc400078e000d */
[----:B------:R-:W0:Y:S04]  /*4a750*/  LDSM.16.M88.4 R12, [R4+0x12000] ;  /* 0x01200000040c783b */ /* 0x000e280000000200 */
[----:B------:R-:W-:Y:S04]  /*4a760*/  STL [R1+0x5608], R18 ;  /* 0x0056081201007387 */ /* 0x000fe80000100800 */
[----:B0-----:R-:W-:Y:S01]  /*4a770*/  STL.64 [R1], R12 ;  /* 0x0000000c01007387 */ /* 0x001fe20000100a00 */
[----:B------:R-:W-:Y:S02]  /*4a780*/  STL.64 [R1+0x8], R14 ;  /* 0x0000080e01007387 */ /* 0x000fe40000100a00 */
[----:B------:R-:W0:Y:S04]  /*4a790*/  LDSM.16.M88.4 R12, [R4+0x14000] ;  /* 0x01400000040c783b */ /* 0x000e280000000200 */
[----:B------:R-:W-:Y:S01]  /*4a7a0*/  STL [R1+0x5604], R19 ;  /* 0x0056041301007387 */ /* 0x000fe20000100800 */
[----:B0-----:R4:W-:Y:S02]  /*4a7b0*/  STL [R1+0x528c], R14 ;  /* 0x00528c0e01007387 */ /* 0x0019e40000100800 */
[----:B----4-:R-:W-:-:S02]  /*4a7c0*/  IMAD.MOV.U32 R14, RZ, RZ, R8 ;  /* 0x000000ffff0e7224 */ /* 0x010fc400078e0008 */
[----:B------:R-:W0:Y:S04]  /*4a7d0*/  LDSM.16.M88.4 R8, [R4+0x15000] ;  /* 0x015000000408783b */ /* 0x000e280000000200 */
[----:B------:R-:W-:Y:S01]  /*4a7e0*/  STL [R1+0x5288], R15 ;  /* 0x0052880f01007387 */ /* 0x000fe20000100800 */
[----:B------:R-:W-:Y:S03]  /*4a7f0*/  STL.64 [R1+0x5bd0], R12 ;  /* 0x005bd00c01007387 */ /* 0x000fe60000100a00 */
[----:B0-----:R-:W-:Y:S01]  /*4a800*/  STL.64 [R1+0x5be0], R10 ;  /* 0x005be00a01007387 */ /* 0x001fe20000100a00 */
[----:B------:R0:W-:Y:S03]  /*4a810*/  STL.64 [R1+0x5bd8], R8 ;  /* 0x005bd80801007387 */ /* 0x0001e60000100a00 */
[----:B0-----:R-:W2:Y:S01]  /*4a820*/  LDL.LU R8, [R1+0x830] ;  /* 0x0008300001087983 */ /* 0x001ea20000300800 */
[----:B------:R-:W2:Y:S02]  /*4a830*/  LDL.LU R9, [R1+0x834] ;  /* 0x0008340001097983 */ /* 0x000ea40000300800 */
[----:B------:R-:W-:-:S02]  /*4a840*/  IMAD.MOV.U32 R15, RZ, RZ, R3 ;  /* 0x000000ffff0f7224 */ /* 0x000fc400078e0003 */
[----:B------:R-:W-:Y:S02]  /*4a850*/  IMAD.MOV.U32 R10, RZ, RZ, R29 ;  /* 0x000000ffff0a7224 */ /* 0x000fe400078e001d */
[----:B------:R-:W-:-:S07]  /*4a860*/  IMAD.MOV.U32 R11, RZ, RZ, R28 ;  /* 0x000000ffff0b7224 */ /* 0x000fce00078e001c */
[----:B--2---:R-:W-:Y:S01]  /*4a870*/  HMMA.16816.F32.BF16 R12, R24, R14, R8 ;  /* 0x0000000e180c723c */ /* 0x004fe20000041808 */
[----:B------:R-:W0:Y:S11]  /*4a880*/  LDSM.16.M88.4 R8, [R4+0x16000] ;  /* 0x016000000408783b */ /* 0x000e360000000200 */
[----:B------:R-:W-:Y:S11]  /*4a890*/  @!UPT UIADD3 URZ, URZ, URZ, URZ ;  /* 0x0000003f3f3ff290 */ /* 0x000ff6000fffe03f */
[----:B------:R-:W-:Y:S01]  /*4a8a0*/  @!UPT UIADD3 URZ, URZ, URZ, URZ ;  /* 0x0000003f3f3ff290 */ /* 0x000fe2000fffe03f */
[----:B------:R-:W-:Y:S02]  /*4a8b0*/  IMAD.MOV.U32 R28, RZ, RZ, R15 ;  /* 0x000000ffff1c7224 */ /* 0x000fe400078e000f */
[----:B------:R-:W-:Y:S01]  /*4a8c0*/  IMAD.MOV.U32 R29, RZ, RZ, R14 ;  /* 0x000000ffff1d7224 */ /* 0x000fe200078e000e */
[----:B------:R-:W-:Y:S01]  /*4a8d0*/  STL.64 [R1+0x880], R12 ;  /* 0x0008800c01007387 */ /* 0x000fe20000100a00 */
[----:B------:R-:W-:Y:S02]  /*4a8e0*/  STL.64 [R1+0x5d08], R26 ;  /* 0x005d081a01007387 */ /* 0x000fe40000100a00 */
[----:B------:R-:W-:Y:S02]  /*4a8f0*/  STL.64 [R1+0x5d00], R24 ;  /* 0x005d001801007387 */ /* 0x000fe40000100a00 */
[----:B------:R-:W-:Y:S01]  /*4a900*/  STL [R1+0x5494], R28 ;  /* 0x0054941c01007387 */ /* 0x000fe20000100800 */
[----:B------:R-:W1:Y:S04]  /*4a910*/  LDSM.16.M88.4 R24, [R4+0x17000] ;  /* 0x017000000418783b */ /* 0x000e680000000200 */
[----:B------:R-:W-:Y:S04]  /*4a920*/  STL [R1+0x5490], R29 ;  /* 0x0054901d01007387 */ /* 0x000fe80000100800 */
[----:B------:R-:W2:Y:S04]  /*4a930*/  LDSM.16.M88.4 R12, [R4+0x18000] ;  /* 0x01800000040c783b */ /* 0x000ea80000000200 */
[----:B0-----:R-:W-:Y:S01]  /*4a940*/  STL.64 [R1+0x30], R8 ;  /* 0x0000300801007387 */ /* 0x001fe20000100a00 */
[----:B------:R-:W-:Y:S02]  /*4a950*/  STL.64 [R1+0x38], R10 ;  /* 0x0000380a01007387 */ /* 0x000fe40000100a00 */
[----:B------:R-:W0:Y:S01]  /*4a960*/  LDSM.16.M88.4 R8, [R4+0x19000] ;  /* 0x019000000408783b */ /* 0x000e220000000200 */
[----:B-1----:R-:W-:Y:S03]  /*4a970*/  STL.64 [R1+0x150], R24 ;  /* 0x0001501801007387 */ /* 0x002fe60000100a00 */
[----:B------:R-:W-:Y:S02]  /*4a980*/  STL.64 [R1+0x158], R26 ;  /* 0x0001581a01007387 */ /* 0x000fe40000100a00 */
[----:B--2---:R-:W-:Y:S02]  /*4a990*/  STL.64 [R1+0x140], R12 ;  /* 0x0001400c01007387 */ /* 0x004fe40000100a00 */
[----:B------:R-:W-:Y:S02]  /*4a9a0*/  STL.64 [R1+0x148], R14 ;  /* 0x0001480e01007387 */ /* 0x000fe40000100a00 */
[----:B------:R-:W1:Y:S01]  /*4a9b0*/  LDSM.16.M88.4 R12, [R4+0x1a000] ;  /* 0x01a00000040c783b */ /* 0x000e620000000200 */
[----:B------:R-:W-:-:S02]  /*4a9c0*/  IMAD.MOV.U32 R22, RZ, RZ, R0 ;  /* 0x000000ffff167224 */ /* 0x000fc400078e0000 */
[----:B------:R-:W-:Y:S01]  /*4a9d0*/  IMAD.MOV.U32 R23, RZ, RZ, R5 ;  /* 0x000000ffff177224 */ /* 0x000fe200078e0005 */
[----:B------:R-:W2:Y:S04]  /*4a9e0*/  LDSM.16.M88.4 R24, [R4+0x1b000] ;  /* 0x01b000000418783b */ /* 0x000ea80000000200 */
[----:B0-----:R0:W-:Y:S01]  /*4a9f0*/  STL.64 [R1+0x130], R8 ;  /* 0x0001300801007387 */ /* 0x0011e20000100a00 */
[----:B------:R-:W-:Y:S02]  /*4aa00*/  IMAD.MOV.U32 R28, RZ, RZ, R8 ;  /* 0x000000ffff1c7224 */ /* 0x000fe400078e0008 */
[----:B------:R-:W-:Y:S02]  /*4aa10*/  STL.64 [R1+0x138], R10 ;  /* 0x0001380a01007387 */ /* 0x000fe40000100a00 */
[----:B------:R-:W-:-:S02]  /*4aa20*/  IMAD.MOV.U32 R3, RZ, RZ, R9 ;  /* 0x000000ffff037224 */ /* 0x000fc400078e0009 */
[----:B0-----:R-:W3:Y:S04]  /*4aa30*/  LDL.64 R8, [R1] ;  /* 0x0000000001087983 */ /* 0x001ee80000100a00 */
[----:B---3--:R-:W-:Y:S01]  /*4aa40*/  STL.64 [R1+0x5bf8], R8 ;  /* 0x005bf80801007387 */ /* 0x008fe20000100a00 */
[----:B-1----:R0:W-:Y:S02]  /*4aa50*/  STL.64 [R1+0x120], R12 ;  /* 0x0001200c01007387 */ /* 0x0021e40000100a00 */
[----:B------:R1:W-:Y:S01]  /*4aa60*/  STL.64 [R1+0x128], R14 ;  /* 0x0001280e01007387 */ /* 0x0003e20000100a00 */
[----:B0-----:R-:W3:Y:S01]  /*4aa70*/  LDL.LU R12, [R1+0x4c0] ;  /* 0x0004c000010c7983 */ /* 0x001ee20000300800 */
[----:B------:R-:W3:Y:S02]  /*4aa80*/  LDL.LU R13, [R1+0x4c4] ;  /* 0x0004c400010d7983 */ /* 0x000ee40000300800 */
[----:B-1----:R-:W4:Y:S02]  /*4aa90*/  LDL.LU R14, [R1+0x4c8] ;  /* 0x0004c800010e7983 */ /* 0x002f240000300800 */
[----:B------:R-:W4:Y:S02]  /*4aaa0*/  LDL.LU R15, [R1+0x4cc] ;  /* 0x0004cc00010f7983 */ /* 0x000f240000300800 */
[----:B------:R-:W-:-:S02]  /*4aab0*/  IMAD.MOV.U32 R8, RZ, RZ, R21 ;  /* 0x000000ffff087224 */ /* 0x000fc400078e0015 */
[----:B------:R-:W-:-:S05]  /*4aac0*/  IMAD.MOV.U32 R9, RZ, RZ, R20 ;  /* 0x000000ffff097224 */ /* 0x000fca00078e0014 */
[----:B------:R0:W-:Y:S02]  /*4aad0*/  STL.64 [R1+0x5c10], R8 ;  /* 0x005c100801007387 */ /* 0x0001e40000100a00 */
[----:B0-----:R-:W-:Y:S02]  /*4aae0*/  IMAD.MOV.U32 R8, RZ, RZ, R7 ;  /* 0x000000ffff087224 */ /* 0x001fe400078e0007 */
[----:B------:R-:W-:Y:S01]  /*4aaf0*/  IMAD.MOV.U32 R9, RZ, RZ, R6 ;  /* 0x000000ffff097224 */ /* 0x000fe200078e0006 */
[----:B----4-:R-:W-:Y:S01]  /*4ab00*/  STL.64 [R1+0x5bf0], R14 ;  /* 0x005bf00e01007387 */ /* 0x010fe20000100a00 */
[----:B---3--:R0:W-:Y:S03]  /*4ab10*/  STL.64 [R1+0x5be8], R12 ;  /* 0x005be80c01007387 */ /* 0x0081e60000100a00 */
[----:B0-----:R-:W3:Y:S01]  /*4ab20*/  LDL.LU R12, [R1+0x4d0] ;  /* 0x0004d000010c7983 */ /* 0x001ee20000300800 */
[----:B------:R-:W3:Y:S02]  /*4ab30*/  LDL.LU R13, [R1+0x4d4] ;  /* 0x0004d400010d7983 */ /* 0x000ee40000300800 */
[----:B------:R-:W4:Y:S02]  /*4ab40*/  LDL.LU R14, [R1+0x4d8] ;  /* 0x0004d800010e7983 */ /* 0x000f240000300800 */
[----:B------:R-:W4:Y:S01]  /*4ab50*/  LDL.LU R15, [R1+0x4dc] ;  /* 0x0004dc00010f7983 */ /* 0x000f220000300800 */
[----:B------:R0:W-:Y:S01]  /*4ab60*/  STL.64 [R1+0x5c38], R8 ;  /* 0x005c380801007387 */ /* 0x0001e20000100a00 */
[----:B------:R-:W2:Y:S02]  /*4ab70*/  LDL.LU R0, [R1+0x5d34] ;  /* 0x005d340001007983 */ /* 0x000ea40000300800 */
[----:B------:R-:W2:Y:S02]  /*4ab80*/  LDL.LU R5, [R1+0x5d30] ;  /* 0x005d300001057983 */ /* 0x000ea40000300800 */
[----:B------:R1:W-:Y:S01]  /*4ab90*/  STL.64 [R1+0x5c40], R22 ;  /* 0x005c401601007387 */ /* 0x0003e20000100a00 */
[----:B0-----:R-:W2:Y:S01]  /*4aba0*/  LDL.LU R8, [R1+0x980] ;  /* 0x0009800001087983 */ /* 0x001ea20000300800 */
[----:B------:R-:W2:Y:S02]  /*4abb0*/  LDL.LU R9, [R1+0x984] ;  /* 0x0009840001097983 */ /* 0x000ea40000300800 */
[----:B------:R-:W2:Y:S02]  /*4abc0*/  LDL.LU R10, [R1+0x988] ;  /* 0x00098800010a7983 */ /* 0x000ea40000300800 */
[----:B------:R-:W2:Y:S02]  /*4abd0*/  LDL.LU R11, [R1+0x98c] ;  /* 0x00098c00010b7983 */ /* 0x000ea40000300800 */
[----:B--2---:R-:W-:Y:S01]  /*4abe0*/  STL.64 [R1+0x5c50], R10 ;  /* 0x005c500a01007387 */ /* 0x004fe20000100a00 */
[----:B------:R0:W-:Y:S02]  /*4abf0*/  STL.64 [R1+0x5c48], R8 ;  /* 0x005c480801007387 */ /* 0x0001e40000100a00 */
[----:B-1----:R-:W2:Y:S02]  /*4ac00*/  LDL.LU R22, [R1+0x58] ;  /* 0x0000580001167983 */ /* 0x002ea40000300800 */
[----:B------:R-:W2:Y:S02]  /*4ac10*/  LDL.LU R23, [R1+0x5c] ;  /* 0x00005c0001177983 */ /* 0x000ea40000300800 */
[----:B--2---:R1:W-:Y:S01]  /*4ac20*/  STL.64 [R1+0x5c58], R22 ;  /* 0x005c581601007387 */ /* 0x0043e20000100a00 */
[----:B0-----:R-:W2:Y:S02]  /*4ac30*/  LDL.LU R8, [R1+0x990] ;  /* 0x0009900001087983 */ /* 0x001ea40000300800 */
[----:B------:R-:W2:Y:S02]  /*4ac40*/  LDL.LU R9, [R1+0x994] ;  /* 0x0009940001097983 */ /* 0x000ea40000300800 */
[----:B------:R-:W2:Y:S01]  /*4ac50*/  LDL.LU R10, [R1+0x998] ;  /* 0x00099800010a7983 */ /* 0x000ea20000300800 */
[----:B------:R-:W2:Y:S01]  /*4ac60*/  LDL.LU R11, [R1+0x99c] ;  /* 0x00099c00010b7983 */ /* 0x000ea20000300800 */
[----:B-1----:R-:W-:-:S02]  /*4ac70*/  IMAD.MOV.U32 R22, RZ, RZ, R5 ;  /* 0x000000ffff167224 */ /* 0x002fc400078e0005 */
[----:B------:R-:W-:Y:S01]  /*4ac80*/  IMAD.MOV.U32 R23, RZ, RZ, R0 ;  /* 0x000000ffff177224 */ /* 0x000fe200078e0000 */
[----:B--2---:R-:W-:Y:S01]  /*4ac90*/  STL.64 [R1+0x5c68], R10 ;  /* 0x005c680a01007387 */ /* 0x004fe20000100a00 */
[----:B------:R0:W-:Y:S02]  /*4aca0*/  STL.64 [R1+0x5c60], R8 ;  /* 0x005c600801007387 */ /* 0x0001e40000100a00 */
[----:B------:R-:W2:Y:S02]  /*4acb0*/  LDL.LU R5, [R1+0x5d2c] ;  /* 0x005d2c0001057983 */ /* 0x000ea40000300800 */
[----:B------:R-:W2:Y:S01]  /*4acc0*/  LDL.LU R0, [R1+0x5d28] ;  /* 0x005d280001007983 */ /* 0x000ea20000300800 */
[----:B------:R1:W-:Y:S04]  /*4acd0*/  STL.64 [R1+0x5c70], R22 ;  /* 0x005c701601007387 */ /* 0x0003e80000100a00 */
        /* <DEDUP_REMOVED lines=16> */
[----:B------:R-:W-:Y:S02]  /*4ade0*/  STL.64 [R1+0x5c90], R8 ;  /* 0x005c900801007387 */ /* 0x000fe40000100a00 */
[----:B------:R-:W2:Y:S02]  /*4adf0*/  LDL.LU R0, [R1+0x5d24] ;  /* 0x005d240001007983 */ /* 0x000ea40000300800 */
[----:B------:R-:W2:Y:S01]  /*4ae00*/  LDL.LU R5, [R1+0x5d20] ;  /* 0x005d200001057983 */ /* 0x000ea20000300800 */
[----:B------:R0:W-:Y:S04]  /*4ae10*/  STL.64 [R1+0x5ca0], R22 ;  /* 0x005ca01601007387 */ /* 0x0001e80000100a00 */
[----:B0-----:R-:W2:Y:S01]  /*4ae20*/  LDL.LU R22, [R1+0x98] ;  /* 0x0000980001167983 */ /* 0x001ea20000300800 */
[----:B------:R-:W2:Y:S03]  /*4ae30*/  LDL.LU R23, [R1+0x9c] ;  /* 0x00009c0001177983 */ /* 0x000ea60000300800 */
[----:B--2---:R0:W-:Y:S01]  /*4ae40*/  STL.64 [R1+0x5cb8], R22 ;  /* 0x005cb81601007387 */ /* 0x0041e20000100a00 */
[----:B------:R-:W2:Y:S02]  /*4ae50*/  LDL.LU R8, [R1+0x910] ;  /* 0x0009100001087983 */ /* 0x000ea40000300800 */
[----:B------:R-:W2:Y:S02]  /*4ae60*/  LDL.LU R9, [R1+0x914] ;  /* 0x0009140001097983 */ /* 0x000ea40000300800 */
[----:B------:R-:W2:Y:S01]  /*4ae70*/  LDL.LU R10, [R1+0x918] ;  /* 0x00091800010a7983 */ /* 0x000ea20000300800 */
[----:B------:R-:W2:Y:S01]  /*4ae80*/  LDL.LU R11, [R1+0x91c] ;  /* 0x00091c00010b7983 */ /* 0x000ea20000300800 */
[----:B0-----:R-:W-:-:S02]  /*4ae90*/  IMAD.MOV.U32 R22, RZ, RZ, R5 ;  /* 0x000000ffff167224 */ /* 0x001fc400078e0005 */
[----:B------:R-:W-:Y:S01]  /*4aea0*/  IMAD.MOV.U32 R23, RZ, RZ, R0 ;  /* 0x000000ffff177224 */ /* 0x000fe200078e0000 */
[----:B------:R-:W3:Y:S01]  /*4aeb0*/  LDL.LU R5, [R1+0x5d1c] ;  /* 0x005d1c0001057983 */ /* 0x000ee20000300800 */
[----:B------:R-:W3:Y:S03]  /*4aec0*/  LDL.LU R0, [R1+0x5d18] ;  /* 0x005d180001007983 */ /* 0x000ee60000300800 */
[----:B------:R-:W-:Y:S04]  /*4aed0*/  STL.64 [R1+0x5cd0], R22 ;  /* 0x005cd01601007387 */ /* 0x000fe80000100a00 */
[----:B--2---:R-:W-:Y:S01]  /*4aee0*/  STL.64 [R1+0x5cb0], R10 ;  /* 0x005cb00a01007387 */ /* 0x004fe20000100a00 */
[----:B------:R0:W-:Y:S03]  /*4aef0*/  STL.64 [R1+0x5ca8], R8 ;  /* 0x005ca80801007387 */ /* 0x0001e60000100a00 */
[----:B0-----:R-:W2:Y:S01]  /*4af00*/  LDL.LU R8, [R1+0x870] ;  /* 0x0008700001087983 */ /* 0x001ea20000300800 */
[----:B------:R-:W2:Y:S02]  /*4af10*/  LDL.LU R9, [R1+0x874] ;  /* 0x0008740001097983 */ /* 0x000ea40000300800 */
[----:B------:R-:W2:Y:S02]  /*4af20*/  LDL.LU R10, [R1+0x878] ;  /* 0x00087800010a7983 */ /* 0x000ea40000300800 */
[----:B------:R-:W2:Y:S01]  /*4af30*/  LDL.LU R11, [R1+0x87c] ;  /* 0x00087c00010b7983 */ /* 0x000ea20000300800 */
[----:B------:R-:W2:Y:S01]  /*4af40*/  LDL.LU R22, [R1+0xb8] ;  /* 0x0000b80001167983 */ /* 0x000ea20000300800 */
[----:B------:R-:W2:Y:S03]  /*4af50*/  LDL.LU R23, [R1+0xbc] ;  /* 0x0000bc0001177983 */ /* 0x000ea60000300800 */
[----:B--2---:R-:W-:Y:S01]  /*4af60*/  STL.64 [R1+0x5ce8], R22 ;  /* 0x005ce81601007387 */ /* 0x004fe20000100a00 */
[----:B------:R-:W-:Y:S02]  /*4af70*/  STL.64 [R1+0x5cc8], R10 ;  /* 0x005cc80a01007387 */ /* 0x000fe40000100a00 */
[----:B------:R0:W-:Y:S02]  /*4af80*/  STL.64 [R1+0x5cc0], R8 ;  /* 0x005cc00801007387 */ /* 0x0001e40000100a00 */
[----:B0-----:R-:W2:Y:S01]  /*4af90*/  LDL.LU R8, [R1+0x860] ;  /* 0x0008600001087983 */ /* 0x001ea20000300800 */
[----:B------:R-:W2:Y:S02]  /*4afa0*/  LDL.LU R9, [R1+0x864] ;  /* 0x0008640001097983 */ /* 0x000ea40000300800 */
[----:B------:R-:W2:Y:S02]  /*4afb0*/  LDL.LU R10, [R1+0x868] ;  /* 0x00086800010a7983 */ /* 0x000ea40000300800 */
[----:B------:R-:W2:Y:S02]  /*4afc0*/  LDL.LU R11, [R1+0x86c] ;  /* 0x00086c00010b7983 */ /* 0x000ea40000300800 */
[----:B---3--:R-:W-:-:S02]  /*4afd0*/  IMAD.MOV.U32 R22, RZ, RZ, R0 ;  /* 0x000000ffff167224 */ /* 0x008fc400078e0000 */
[----:B------:R-:W-:Y:S01]  /*4afe0*/  IMAD.MOV.U32 R23, RZ, RZ, R5 ;  /* 0x000000ffff177224 */ /* 0x000fe200078e0005 */
[----:B------:R-:W3:Y:S01]  /*4aff0*/  LDL.LU R0, [R1+0x5d14] ;  /* 0x005d140001007983 */ /* 0x000ee20000300800 */
[----:B------:R-:W3:Y:S03]  /*4b000*/  LDL.LU R5, [R1+0x5d10] ;  /* 0x005d100001057983 */ /* 0x000ee60000300800 */
        /* <DEDUP_REMOVED lines=12> */
[----:B----4-:R-:W-:Y:S01]  /*4b0d0*/  STL.64 [R1+0x5c08], R14 ;  /* 0x005c080e01007387 */ /* 0x010fe20000100a00 */
[----:B------:R0:W-:Y:S03]  /*4b0e0*/  STL.64 [R1+0x5c00], R12 ;  /* 0x005c000c01007387 */ /* 0x0001e60000100a00 */
[----:B0-----:R-:W4:Y:S01]  /*4b0f0*/  LDL.LU R12, [R1+0x4e0] ;  /* 0x0004e000010c7983 */ /* 0x001f220000300800 */
[----:B------:R-:W4:Y:S02]  /*4b100*/  LDL.LU R13, [R1+0x4e4] ;  /* 0x0004e400010d7983 */ /* 0x000f240000300800 */
[----:B------:R-:W2:Y:S02]  /*4b110*/  LDL.LU R14, [R1+0x4e8] ;  /* 0x0004e800010e7983 */ /* 0x000ea40000300800 */
[----:B------:R-:W2:Y:S02]  /*4b120*/  LDL.LU R15, [R1+0x4ec] ;  /* 0x0004ec00010f7983 */ /* 0x000ea40000300800 */
[----:B------:R-:W-:-:S02]  /*4b130*/  IMAD.MOV.U32 R29, RZ, RZ, R24 ;  /* 0x000000ffff1d7224 */ /* 0x000fc400078e0018 */
[----:B------:R-:W-:Y:S01]  /*4b140*/  IMAD.MOV.U32 R19, RZ, RZ, R25 ;  /* 0x000000ffff137224 */ /* 0x000fe200078e0019 */
[----:B--2---:R-:W-:Y:S01]  /*4b150*/  STL.64 [R1+0x5c20], R14 ;  /* 0x005c200e01007387 */ /* 0x004fe20000100a00 */
[----:B----4-:R0:W-:Y:S03]  /*4b160*/  STL.64 [R1+0x5c18], R12 ;  /* 0x005c180c01007387 */ /* 0x0101e60000100a00 */
[----:B0-----:R-:W2:Y:S01]  /*4b170*/  LDL.LU R12, [R1+0x4f0] ;  /* 0x0004f000010c7983 */ /* 0x001ea20000300800 */
[----:B------:R-:W2:Y:S02]  /*4b180*/  LDL.LU R13, [R1+0x4f4] ;  /* 0x0004f400010d7983 */ /* 0x000ea40000300800 */
[----:B------:R-:W2:Y:S02]  /*4b190*/  LDL.LU R14, [R1+0x4f8] ;  /* 0x0004f800010e7983 */ /* 0x000ea40000300800 */
[----:B------:R-:W-:Y:S01]  /*4b1a0*/  STL.64 [R1+0x110], R24 ;  /* 0x0001101801007387 */ /* 0x000fe20000100a00 */
[----:B------:R-:W-:Y:S02]  /*4b1b0*/  STL.64 [R1+0x118], R26 ;  /* 0x0001181a01007387 */ /* 0x000fe40000100a00 */
[----:B------:R-:W0:Y:S02]  /*4b1c0*/  LDSM.16.M88.4 R24, [R4+0x1c000] ;  /* 0x01c000000418783b */ /* 0x000e240000000200 */
[----:B0-----:R-:W-:Y:S02]  /*4b1d0*/  STL.64 [R1+0x100], R24 ;  /* 0x0001001801007387 */ /* 0x001fe40000100a00 */
[----:B------:R-:W-:Y:S02]  /*4b1e0*/  STL.64 [R1+0x108], R26 ;  /* 0x0001081a01007387 */ /* 0x000fe40000100a00 */
[----:B------:R-:W0:Y:S02]  /*4b1f0*/  LDSM.16.M88.4 R24, [R4+0x1d000] ;  /* 0x01d000000418783b */ /* 0x000e240000000200 */
[----:B0-----:R-:W-:Y:S02]  /*4b200*/  STL.64 [R1+0xf0], R24 ;  /* 0x0000f01801007387 */ /* 0x001fe40000100a00 */
[----:B------:R-:W-:Y:S02]  /*4b210*/  STL.64 [R1+0xf8], R26 ;  /* 0x0000f81a01007387 */ /* 0x000fe40000100a00 */
[----:B------:R-:W0:Y:S02]  /*4b220*/  LDSM.16.M88.4 R24, [R4+0x1e000] ;  /* 0x01e000000418783b */ /* 0x000e240000000200 */
[----:B0-----:R-:W-:Y:S02]  /*4b230*/  STL.64 [R1+0xe0], R24 ;  /* 0x0000e01801007387 */ /* 0x001fe40000100a00 */
[----:B------:R0:W-:Y:S02]  /*4b240*/  STL.64 [R1+0xe8], R26 ;  /* 0x0000e81a01007387 */ /* 0x0001e40000100a00 */
[----:B0-----:R-:W4:Y:S01]  /*4b250*/  LDL.LU.64 R26, [R1+0x5d08] ;  /* 0x005d0800011a7983 */ /* 0x001f220000300a00 */
[----:B------:R-:W4:Y:S02]  /*4b260*/  LDL.LU.64 R24, [R1+0x5d00] ;  /* 0x005d000001187983 */ /* 0x000f240000300a00 */
[----:B---3--:R-:W-:-:S02]  /*4b270*/  IMAD.MOV.U32 R15, RZ, RZ, R5 ;  /* 0x000000ffff0f7224 */ /* 0x008fc400078e0005 */
[----:B------:R-:W0:Y:S04]  /*4b280*/  LDSM.16.M88.4 R4, [R4+0x1f000] ;  /* 0x01f000000404783b */ /* 0x000e280000000200 */
[----:B0-----:R-:W-:Y:S01]  /*4b290*/  STL.64 [R1+0xd0], R4 ;  /* 0x0000d00401007387 */ /* 0x001fe20000100a00 */
[----:B------:R-:W-:Y:S02]  /*4b2a0*/  STL.64 [R1+0xd8], R6 ;  /* 0x0000d80601007387 */ /* 0x000fe40000100a00 */
[----:B------:R-:W0:Y:S02]  /*4b2b0*/  LDSM.16.MT88.4 R4, [R2+0x4080] ;  /* 0x004080000204783b */ /* 0x000e240000004200 */
[----:B0-----:R-:W-:Y:S02]  /*4b2c0*/  STL.64 [R1+0x5b10], R6 ;  /* 0x005b100601007387 */ /* 0x001fe40000100a00 */
[----:B------:R0:W-:Y:S02]  /*4b2d0*/  STL.64 [R1+0x5b08], R4 ;  /* 0x005b080401007387 */ /* 0x0001e40000100a00 */
[----:B0-----:R-:W3:Y:S01]  /*4b2e0*/  LDL.LU R4, [R1+0x4a0] ;  /* 0x0004a00001047983 */ /* 0x001ee20000300800 */
[----:B------:R-:W3:Y:S02]  /*4b2f0*/  LDL.LU R5, [R1+0x4a4] ;  /* 0x0004a40001057983 */ /* 0x000ee40000300800 */
[----:B------:R-:W3:Y:S02]  /*4b300*/  LDL.LU R6, [R1+0x4a8] ;  /* 0x0004a80001067983 */ /* 0x000ee40000300800 */
[----:B------:R-:W3:Y:S01]  /*4b310*/  LDL.LU R7, [R1+0x4ac] ;  /* 0x0004ac0001077983 */ /* 0x000ee20000300800 */
        /* <DEDUP_REMOVED lines=56> */
[----:B----4-:R-:W-:Y:S02]  /*4b6a0*/  HMMA.16816.F32.BF16 R24, R24, R22, R8 ;  /* 0x000000161818723c */ /* 0x010fe40000041808 */
[----:B------:R-:W2:Y:S01]  /*4b6b0*/  LDL.LU.64 R8, [R1+0x5c38] ;  /* 0x005c380001087983 */ /* 0x000ea20000300a00 */
[----:B------:R-:W2:Y:S02]  /*4b6c0*/  LDL.LU.64 R22, [R1+0x5c30] ;  /* 0x005c300001167983 */ /* 0x000ea40000300a00 */
[----:B------:R-:W2:Y:S11]  /*4b6d0*/  LDL.LU.64 R20, [R1+0x5c28] ;  /* 0x005c280001147983 */ /* 0x000eb60000300a00 */
[----:B------:R-:W-:Y:S07]  /*4b6e0*/  @!UPT UIADD3 URZ, URZ, URZ, URZ ;  /* 0x0000003f3f3ff290 */ /* 0x000fee000fffe03f */
[----:B------:R0:W-:Y:S01]  /*4b6f0*/  STL.64 [R1+0x500], R24 ;  /* 0x0005001801007387 */ /* 0x0001e20000100a00 */
[----:B------:R1:W-:Y:S03]  /*4b700*/  STL.64 [R1+0x508], R26 ;  /* 0x0005081a01007387 */ /* 0x0003e60000100a00 */
        /* <DEDUP_REMOVED lines=16> */
[----:B------:R-:W-:Y:S03]  /*4b810*/  STL.64 [R1+0x4e8], R10 ;  /* 0x0004e80a01007387 */ /* 0x000fe60000100a00 */
[----:B0-----:R-:W2:Y:S02]  /*4b820*/  LDL.LU.64 R8, [R1+0x5bf8] ;  /* 0x005bf80001087983 */ /* 0x001ea40000300a00 */
[C---:B--2---:R-:W-:Y:S11]  /*4b830*/  HMMA.16816.F32.BF16 R12, R20.reuse, R8, R12 ;  /* 0x00000008140c723c */ /* 0x044ff6000004180c */
[----:B------:R-:W-:Y:S11]  /*4b840*/  @!UPT UIADD3 URZ, URZ, URZ, URZ ;  /* 0x0000003f3f3ff290 */ /* 0x000ff6000fffe03f */
[----:B------:R-:W-:Y:S01]  /*4b850*/  @!UPT UIADD3 URZ, URZ, URZ, URZ ;  /* 0x0000003f3f3ff290 */ /* 0x000fe2000fffe03f */
[----:B------:R-:W-:Y:S01]  /*4b860*/  STL.64 [R1+0x4d0], R12 ;  /* 0x0004d00c01007387 */ /* 0x000fe20000100a00 */
[----:B------:R0:W-:Y:S03]  /*4b870*/  STL.64 [R1+0x4d8], R14 ;  /* 0x0004d80e01007387 */ /* 0x0001e60000100a00 */
[----:B0-----:R-:W2:Y:S01]  /*4b880*/  LDL.LU.64 R14, [R1+0x5bf0] ;  /* 0x005bf000010e7983 */ /* 0x001ea20000300a00 */
[----:B------:R-:W2:Y:S02]  /*4b890*/  LDL.LU.64 R12, [R1+0x5be8] ;  /* 0x005be800010c7983 */ /* 0x000ea40000300a00 */
[----:B------:R-:W-:Y:S02]  /*4b8a0*/  IMAD.MOV.U32 R18, RZ, RZ, R9 ;  /* 0x000000ffff127224 */ /* 0x000fe400078e0009 */
[----:B------:R-:W3:Y:S01]  /*4b8b0*/  LDL.LU.64 R10, [R1+0x5be0] ;  /* 0x005be000010a7983 */ /* 0x000ee20000300a00 */
[----:B------:R-:W3:Y:S01]  /*4b8c0*/  LDL.LU.64 R8, [R1+0x5bd8] ;  /* 0x005bd80001087983 */ /* 0x000ee20000300a00 */
[C---:B--2---:R-:W-:Y:S11]  /*4b8d0*/  HMMA.16816.F32.BF16 R12, R20.reuse, R16, R12 ;  /* 0x00000010140c723c */ /* 0x044ff6000004180c */
[----:B------:R-:W-:Y:S11]  /*4b8e0*/  @!UPT UIADD3 URZ, URZ, URZ, URZ ;  /* 0x0000003f3f3ff290 */ /* 0x000ff6000fffe03f */
[----:B------:R-:W-:Y:S01]  /*4b8f0*/  @!UPT UIADD3 URZ, URZ, URZ, URZ ;  /* 0x0000003f3f3ff290 */ /* 0x000fe2000fffe03f */
[----:B------:R0:W-:Y:S01]  /*4b900*/  STL.64 [R1+0x4c0], R12 ;  /* 0x0004c00c01007387 */ /* 0x0001e20000100a00 */
[----:B------:R1:W-:Y:S03]  /*4b910*/  STL.64 [R1+0x4c8], R14 ;  /* 0x0004c80e01007387 */ /* 0x0003e60000100a00 */
[----:B0-----:R-:W4:Y:S01]  /*4b920*/  LDL.LU.64 R12, [R1+0x5bd0] ;  /* 0x005bd000010c7983 */ /* 0x001f220000300a00 */
[----:B------:R-:W-:Y:S02]  /*4b930*/  STL [R1+0x5b50], R18 ;  /* 0x005b501201007387 */ /* 0x000fe40000100800 */
[----:B------:R-:W-:Y:S01]  /*4b940*/  STL.64 [R1+0x5b48], R16 ;  /* 0x005b481001007387 */ /* 0x000fe20000100a00 */
[C---:B----4-:R-:W-:Y:S11]  /*4b950*/  HMMA.16816.F32.BF16 R24, R20.reuse, R12, R24 ;  /* 0x0000000c1418723c */ /* 0x050ff60000041818 */
[----:B------:R-:W-:Y:S11]  /*4b960*/  @!UPT UIADD3 URZ, URZ, URZ, URZ ;  /* 0x0000003f3f3ff290 */ /* 0x000ff6000fffe03f */
[----:B------:R-:W-:Y:S02]  /*4b970*/  @!UPT UIADD3 URZ, URZ, URZ, URZ ;  /* 0x0000003f3f3ff290 */ /* 0x000fe4000fffe03f */
[----:B-1----:R-:W-:Y:S02]  /*4b980*/  IMAD.MOV.U32 R15, RZ, RZ, R27 ;  /* 0x000000ffff0f7224 */ /* 0x002fe400078e001b */
[----:B------:R-:W-:Y:S01]  /*4b990*/  IMAD.MOV.U32 R14, RZ, RZ, R26 ;  /* 0x000000ffff0e7224 */ /* 0x000fe200078e001a */
[----:B------:R-:W-:Y:S01]  /*4b9a0*/  STL.64 [R1+0x4b0], R24 ;  /* 0x0004b01801007387 */ /* 0x000fe20000100a00 */
[----:B------:R-:W-:Y:S02]  /*4b9b0*/  STL [R1+0x5af0], R13 ;  /* 0x005af00d01007387 */ /* 0x000fe40000100800 */
[----:B------:R-:W-:Y:S02]  /*4b9c0*/  STL [R1+0x5364], R15 ;  /* 0x0053640f01007387 */ /* 0x000fe40000100800 */
[----:B------:R-:W0:Y:S01]  /*4b9d0*/  LDSM.16.MT88.4 R24, [R2+0x4100] ;  /* 0x004100000218783b */ /* 0x000e220000004200 */
[----:B------:R-:W-:Y:S03]  /*4b9e0*/  STL [R1+0x5360], R14 ;  /* 0x0053600e01007387 */ /* 0x000fe60000100800 */
[----:B------:R3:W-:Y:S02]  /*4b9f0*/  STL [R1+0x5bc0], R12 ;  /* 0x005bc00c01007387 */ /* 0x0007e40000100800 */
[----:B---3--:R-:W-:Y:S01]  /*4ba00*/  HMMA.16816.F32.BF16 R12, R20, R8, R4 ;  /* 0x00000008140c723c */ /* 0x008fe20000041804 */
[----:B------:R-:W2:Y:S06]  /*4ba10*/  LDL.LU R4, [R1+0x490] ;  /* 0x0004900001047983 */ /* 0x000eac0000300800 */
[----:B------:R-:W-:Y:S11]  /*4ba20*/  IMAD.MOV.U32 R7, RZ, RZ, R0 ;  /* 0x000000ffff077224 */ /* 0x000ff600078e0000 */
[----:B------:R-:W-:Y:S05]  /*4ba30*/  @!UPT UIADD3 URZ, URZ, URZ, URZ ;  /* 0x0000003f3f3ff290 */ /* 0x000fea000fffe03f */
[----:B------:R-:W-:Y:S01]  /*4ba40*/  STL.64 [R1+0x4a0], R12 ;  /* 0x0004a00c01007387 */ /* 0x000fe20000100a00 */
[----:B------:R-:W-:Y:S02]  /*4ba50*/  STL.64 [R1+0x4a8], R14 ;  /* 0x0004a80e01007387 */ /* 0x000fe40000100a00 */
[----:B------:R-:W2:Y:S02]  /*4ba60*/  LDL.LU R5, [R1+0x494] ;  /* 0x0004940001057983 */ /* 0x000ea40000300800 */
[----:B------:R-:W3:Y:S01]  /*4ba70*/  LDL.LU R6, [R1+0x498] ;  /* 0x0004980001067983 */ /* 0x000ee20000300800 */
[----:B------:R-:W4:Y:S01]  /*4ba80*/  LDL.LU R0, [R1+0x5bc8] ;  /* 0x005bc80001007983 */ /* 0x000f220000300800 */
[----:B------:R-:W2:Y:S03]  /*4ba90*/  LDL.64 R16, [R1+0x100] ;  /* 0x0001000001107983 */ /* 0x000ea60000100a00 */
[----:B--2---:R-:W-:Y:S01]  /*4baa0*/  STL.64 [R1+0x5b60], R16 ;  /* 0x005b601001007387 */ /* 0x004fe20000100a00 */
[----:B---3--:R-:W-:Y:S02]  /*4bab0*/  STL.64 [R1+0x5b20], R6 ;  /* 0x005b200601007387 */ /* 0x008fe40000100a00 */
[----:B------:R1:W-:Y:S02]  /*4bac0*/  STL.64 [R1+0x5b18], R4 ;  /* 0x005b180401007387 */ /* 0x0003e40000100a00 */
[----:B-1----:R-:W2:Y:S04]  /*4bad0*/  LDL.64 R4, [R1+0xe0] ;  /* 0x0000e00001047983 */ /* 0x002ea80000100a00 */
[----:B--2---:R1:W-:Y:S04]  /*4bae0*/  STL.64 [R1+0x5b30], R4 ;  /* 0x005b300401007387 */ /* 0x0043e80000100a00 */
[----:B-1----:R-:W2:Y:S04]  /*4baf0*/  LDL.64 R4, [R1+0xf0] ;  /* 0x0000f00001047983 */ /* 0x002ea80000100a00 */
[----:B--2---:R1:W-:Y:S04]  /*4bb00*/  STL.64 [R1+0x5b58], R4 ;  /* 0x005b580401007387 */ /* 0x0043e80000100a00 */
[----:B-1----:R-:W2:Y:S01]  /*4bb10*/  LDL.LU R4, [R1+0x7d0] ;  /* 0x0007d00001047983 */ /* 0x002ea20000300800 */
[----:B------:R-:W2:Y:S02]  /*4bb20*/  LDL.LU R5, [R1+0x7d4] ;  /* 0x0007d40001057983 */ /* 0x000ea40000300800 */
[----:B------:R-:W3:Y:S02]  /*4bb30*/  LDL.LU R6, [R1+0x7d8] ;  /* 0x0007d80001067983 */ /* 0x000ee40000300800 */
[----:B------:R-:W3:Y:S02]  /*4bb40*/  LDL.LU R7, [R1+0x7dc] ;  /* 0x0007dc0001077983 */ /* 0x000ee40000300800 */
[----:B------:R-:W-:-:S02]  /*4bb50*/  IMAD.MOV.U32 R16, RZ, RZ, R29 ;  /* 0x000000ffff107224 */ /* 0x000fc400078e001d */
[----:B------:R-:W-:Y:S01]  /*4bb60*/  IMAD.MOV.U32 R17, RZ, RZ, R19 ;  /* 0x000000ffff117224 */ /* 0x000fe200078e0013 */
[----:B---3--:R-:W-:Y:S01]  /*4bb70*/  STL.64 [R1+0x5b70], R6 ;  /* 0x005b700601007387 */ /* 0x008fe20000100a00 */
[----:B--2---:R1:W-:Y:S03]  /*4bb80*/  STL.64 [R1+0x5b68], R4 ;  /* 0x005b680401007387 */ /* 0x0043e60000100a00 */
[----:B------:R2:W-:Y:S01]  /*4bb90*/  STL.64 [R1+0x5b78], R16 ;  /* 0x005b781001007387 */ /* 0x0005e20000100a00 */
[----:B-1----:R-:W3:Y:S01]  /*4bba0*/  LDL.LU R4, [R1+0x7e0] ;  /* 0x0007e00001047983 */ /* 0x002ee20000300800 */
[----:B------:R-:W3:Y:S02]  /*4bbb0*/  LDL.LU R5, [R1+0x7e4] ;  /* 0x0007e40001057983 */ /* 0x000ee40000300800 */
[----:B------:R-:W3:Y:S02]  /*4bbc0*/  LDL.LU R6, [R1+0x7e8] ;  /* 0x0007e80001067983 */ /* 0x000ee40000300800 */
[----:B------:R-:W3:Y:S01]  /*4bbd0*/  LDL.LU R7, [R1+0x7ec] ;  /* 0x0007ec0001077983 */ /* 0x000ee20000300800 */
[----:B--2---:R-:W2:Y:S01]  /*4bbe0*/  LDL.LU R16, [R1+0x7f0] ;  /* 0x0007f00001107983 */ /* 0x004ea20000300800 */
[----:B------:R-:W2:Y:S02]  /*4bbf0*/  LDL.LU R17, [R1+0x7f4] ;  /* 0x0007f40001117983 */ /* 0x000ea40000300800 */
[----:B------:R-:W2:Y:S02]  /*4bc00*/  LDL.LU R18, [R1+0x7f8] ;  /* 0x0007f80001127983 */ /* 0x000ea40000300800 */
[----:B------:R-:W2:Y:S02]  /*4bc10*/  LDL.LU R19, [R1+0x7fc] ;  /* 0x0007fc0001137983 */ /* 0x000ea40000300800 */
[----:B--2---:R-:W-:Y:S01]  /*4bc20*/  STL.64 [R1+0x5b98], R18 ;  /* 0x005b981201007387 */ /* 0x004fe20000100a00 */
[----:B------:R1:W-:Y:S02]  /*4bc30*/  STL.64 [R1+0x5b90], R16 ;  /* 0x005b901001007387 */ /* 0x0003e40000100a00 */
[----:B------:R-:W2:Y:S02]  /*4bc40*/  LDL.LU R12, [R1+0x9e0] ;  /* 0x0009e000010c7983 */ /* 0x000ea40000300800 */
[----:B------:R-:W2:Y:S01]  /*4bc50*/  LDL.LU R13, [R1+0x9e4] ;  /* 0x0009e400010d7983 */ /* 0x000ea20000300800 */
[----:B------:R-:W2:Y:S01]  /*4bc60*/  LDL.LU R14, [R1+0x9e8] ;  /* 0x0009e800010e7983 */ /* 0x000ea20000300800 */
[----:B------:R-:W2:Y:S02]  /*4bc70*/  LDL.LU R15, [R1+0x9ec] ;  /* 0x0009ec00010f7983 */ /* 0x000ea40000300800 */
[----:B-1----:R-:W-:-:S02]  /*4bc80*/  IMAD.MOV.U32 R16, RZ, RZ, R28 ;  /* 0x000000ffff107224 */ /* 0x002fc400078e001c */
[----:B------:R-:W-:-:S05]  /*4bc90*/  IMAD.MOV.U32 R17, RZ, RZ, R3 ;  /* 0x000000ffff117224 */ /* 0x000fca00078e0003 */
[----:B------:R1:W-:Y:S04]  /*4bca0*/  STL.64 [R1+0x5ba8], R16 ;  /* 0x005ba81001007387 */ /* 0x0003e80000100a00 */
[----:B-1----:R-:W2:Y:S04]  /*4bcb0*/  LDL.64 R16, [R1+0x140] ;  /* 0x0001400001107983 */ /* 0x002ea80000100a00 */
[----:B--2---:R1:W-:Y:S04]  /*4bcc0*/  STL.64 [R1+0x5bb0], R16 ;  /* 0x005bb01001007387 */ /* 0x0043e80000100a00 */
[----:B-1----:R-:W2:Y:S04]  /*4bcd0*/  LDL.64 R16, [R1+0x150] ;  /* 0x0001500001107983 */ /* 0x002ea80000100a00 */
[----:B--2---:R1:W-:Y:S04]  /*4bce0*/  STL.64 [R1+0x5bb8], R16 ;  /* 0x005bb81001007387 */ /* 0x0043e80000100a00 */
[----:B-1----:R-:W2:Y:S01]  /*4bcf0*/  LDL.64 R16, [R1+0x30] ;  /* 0x0000300001107983 */ /* 0x002ea20000100a00 */
[----:B---3--:R-:W-:Y:S02]  /*4bd00*/  STL.64 [R1+0x5b88], R6 ;  /* 0x005b880601007387 */ /* 0x008fe40000100a00 */
[----:B------:R1:W-:Y:S02]  /*4bd10*/  STL.64 [R1+0x5b80], R4 ;  /* 0x005b800401007387 */ /* 0x0003e40000100a00 */
[----:B-1----:R-:W3:Y:S04]  /*4bd20*/  LDL.64 R4, [R1+0x120] ;  /* 0x0001200001047983 */ /* 0x002ee80000100a00 */
[----:B---3--:R1:W-:Y:S04]  /*4bd30*/  STL.64 [R1+0x5ba0], R4 ;  /* 0x005ba00401007387 */ /* 0x0083e80000100a00 */
[----:B-1----:R-:W3:Y:S01]  /*4bd40*/  LDL.LU R4, [R1+0x800] ;  /* 0x0008000001047983 */ /* 0x002ee20000300800 */
[----:B------:R-:W3:Y:S02]  /*4bd50*/  LDL.LU R5, [R1+0x804] ;  /* 0x0008040001057983 */ /* 0x000ee40000300800 */
[----:B------:R-:W3:Y:S02]  /*4bd60*/  LDL.LU R6, [R1+0x808] ;  /* 0x0008080001067983 */ /* 0x000ee40000300800 */
[----:B------:R-:W3:Y:S01]  /*4bd70*/  LDL.LU R7, [R1+0x80c] ;  /* 0x00080c0001077983 */ /* 0x000ee20000300800 */
[----:B------:R-:W-:Y:S01]  /*4bd80*/  STL.64 [R1+0x5ab8], R10 ;  /* 0x005ab80a01007387 */ /* 0x000fe20000100a00 */
[----:B------:R1:W-:Y:S03]  /*4bd90*/  STL.64 [R1+0x5ab0], R8 ;  /* 0x005ab00801007387 */ /* 0x0003e60000100a00 */
[----:B-1----:R-:W3:Y:S01]  /*4bda0*/  LDL.LU R8, [R1+0x820] ;  /* 0x0008200001087983 */ /* 0x002ee20000300800 */
[----:B------:R-:W3:Y:S02]  /*4bdb0*/  LDL.LU R9, [R1+0x824] ;  /* 0x0008240001097983 */ /* 0x000ee40000300800 */
[----:B------:R-:W3:Y:S02]  /*4bdc0*/  LDL.LU R10, [R1+0x828] ;  /* 0x00082800010a7983 */ /* 0x000ee40000300800 */
[----:B------:R-:W3:Y:S01]  /*4bdd0*/  LDL.LU R11, [R1+0x82c] ;  /* 0x00082c00010b7983 */ /* 0x000ee20000300800 */
[----:B0-----:R-:W-:Y:S01]  /*4bde0*/  STL.64 [R1+0x59f0], R26 ;  /* 0x0059f01a01007387 */ /* 0x001fe20000100a00 */
[----:B------:R0:W-:Y:S03]  /*4bdf0*/  STL.64 [R1+0x59e8], R24 ;  /* 0x0059e81801007387 */ /* 0x0001e60000100a00 */
[----:B0-----:R-:W3:Y:S01]  /*4be00*/  LDL.64 R24, [R1+0xd0] ;  /* 0x0000d00001187983 */ /* 0x001ee20000100a00 */
[----:B--2---:R-:W-:Y:S03]  /*4be10*/  HMMA.16816.F32.BF16 R12, R20, R16, R12 ;  /* 0x00000010140c723c */ /* 0x004fe6000004180c */
[----:B---3--:R0:W-:Y:S04]  /*4be20*/  STL.64 [R1+0x5b28], R24 ;  /* 0x005b281801007387 */ /* 0x0081e80000100a00 */
        /* <DEDUP_REMOVED lines=9> */
[----:B----4-:R-:W-:-:S02]  /*4bec0*/  IMAD.MOV.U32 R27, RZ, RZ, R0 ;  /* 0x000000ffff1b7224 */ /* 0x010fc400078e0000 */
[----:B------:R-:W3:Y:S01]  /*4bed0*/  LDL.LU R0, [R1+0x5bc4] ;  /* 0x005bc40001007983 */ /* 0x000ee20000300800 */
[----:B------:R0:W-:Y:S02]  /*4bee0*/  STL.64 [R1+0x830], R12 ;  /* 0x0008300c01007387 */ /* 0x0001e40000100a00 */
[----:B------:R1:W-:Y:S01]  /*4bef0*/  STL.64 [R1+0x838], R14 ;  /* 0x0008380e01007387 */ /* 0x0003e20000100a00 */
[----:B0-----:R-:W4:Y:S01]  /*4bf00*/  LDL.LU R12, [R1+0x5bc0] ;  /* 0x005bc000010c7983 */ /* 0x001f220000300800 */
[----:B------:R-:W-:Y:S02]  /*4bf10*/  IMAD.MOV.U32 R13, RZ, RZ, R16 ;  /* 0x000000ffff0d7224 */ /* 0x000fe400078e0010 */
[----:B-1----:R-:W-:Y:S02]  /*4bf20*/  IMAD.MOV.U32 R15, RZ, RZ, R17 ;  /* 0x000000ffff0f7224 */ /* 0x002fe400078e0011 */
[----:B------:R-:W2:Y:S03]  /*4bf30*/  LDL.LU.64 R16, [R1+0x5bb8] ;  /* 0x005bb80001107983 */ /* 0x000ea60000300a00 */
[----:B------:R-:W-:Y:S01]  /*4bf40*/  STL [R1+0x5b00], R15 ;  /* 0x005b000f01007387 */ /* 0x000fe20000100800 */
[----:B--2---:R-:W-:Y:S01]  /*4bf50*/  HMMA.16816.F32.BF16 R8, R20, R16, R8 ;  /* 0x000000101408723c */ /* 0x004fe20000041808 */
[----:B----4-:R0:W-:Y:S04]  /*4bf60*/  STL.64 [R1+0x5af8], R12 ;  /* 0x005af80c01007387 */ /* 0x0101e80000100a00 */
[----:B0-----:R-:W2:Y:S01]  /*4bf70*/  LDL.LU R12, [R1+0x810] ;  /* 0x00081000010c7983 */ /* 0x001ea20000300800 */
[----:B------:R-:W2:Y:S02]  /*4bf80*/  LDL.LU R13, [R1+0x814] ;  /* 0x00081400010d7983 */ /* 0x000ea40000300800 */
[----:B------:R-:W2:Y:S11]  /*4bf90*/  LDL.LU R14, [R1+0x818] ;  /* 0x00081800010e7983 */ /* 0x000eb60000300800 */
[----:B------:R-:W-:Y:S04]  /*4bfa0*/  @!UPT UIADD3 URZ, URZ, URZ, URZ ;  /* 0x0000003f3f3ff290 */ /* 0x000fe8000fffe03f */
[----:B------:R-:W-:Y:S01]  /*4bfb0*/  STL.64 [R1+0x820], R8 ;  /* 0x0008200801007387 */ /* 0x000fe20000100a00 */
[----:B------:R0:W-:Y:S02]  /*4bfc0*/  STL.64 [R1+0x828], R10 ;  /* 0x0008280a01007387 */ /* 0x0001e40000100a00 */
[----:B0-----:R-:W-:Y:S02]  /*4bfd0*/  IMAD.MOV.U32 R11, RZ, RZ, R16 ;  /* 0x000000ffff0b7224 */ /* 0x001fe400078e0010 */
[----:B------:R-:W-:Y:S02]  /*4bfe0*/  IMAD.MOV.U32 R10, RZ, RZ, R17 ;  /* 0x000000ffff0a7224 */ /* 0x000fe400078e0011 */
[----:B------:R-:W2:Y:S01]  /*4bff0*/  LDL.LU.64 R16, [R1+0x5bb0] ;  /* 0x005bb00001107983 */ /* 0x000ea20000300a00 */
[----:B---3--:R-:W-:-:S07]  /*4c000*/  IMAD.MOV.U32 R15, RZ, RZ, R0 ;  /* 0x000000ffff0f7224 */ /* 0x008fce00078e0000 */
[C---:B--2---:R-:W-:Y:S11]  /*4c010*/  HMMA.16816.F32.BF16 R12, R20.reuse, R16, R12 ;  /* 0x00000010140c723c */ /* 0x044ff6000004180c */
[----:B------:R-:W-:Y:S11]  /*4c020*/  @!UPT UIADD3 URZ, URZ, URZ, URZ ;  /* 0x0000003f3f3ff290 */ /* 0x000ff6000fffe03f */
[----:B------:R-:W-:Y:S01]  /*4c030*/  @!UPT UIADD3 URZ, URZ, URZ, URZ ;  /* 0x0000003f3f3ff290 */ /* 0x000fe2000fffe03f */
[----:B------:R0:W-:Y:S01]  /*4c040*/  STL.64 [R1+0x810], R12 ;  /* 0x0008100c01007387 */ /* 0x0001e20000100a00 */
[----:B------:R-:W-:Y:S02]  /*4c050*/  STL.64 [R1+0x818], R14 ;  /* 0x0008180e01007387 */ /* 0x000fe40000100a00 */
[----:B0-----:R-:W-:Y:S02]  /*4c060*/  IMAD.MOV.U32 R13, RZ, RZ, R16 ;  /* 0x000000ffff0d7224 */ /* 0x001fe400078e0010 */
[----:B------:R-:W-:Y:S02]  /*4c070*/  IMAD.MOV.U32 R12, RZ, RZ, R17 ;  /* 0x000000ffff0c7224 */ /* 0x000fe400078e0011 */
[----:B------:R-:W2:Y:S02]  /*4c080*/  LDL.LU.64 R16, [R1+0x5ba8] ;  /* 0x005ba80001107983 */ /* 0x000ea40000300a00 */
[----:B--2---:R-:W-:Y:S02]  /*4c090*/  HMMA.16816.F32.BF16 R16, R20, R16, R4 ;  /* 0x000000101410723c */ /* 0x004fe40000041804 */
[----:B------:R-:W2:Y:S11]  /*4c0a0*/  LDL.LU.64 R4, [R1+0x5ba0] ;  /* 0x005ba00001047983 */ /* 0x000eb60000300a00 */
[----:B------:R-:W-:Y:S10]  /*4c0b0*/  @!UPT UIADD3 URZ, URZ, URZ, URZ ;  /* 0x0000003f3f3ff290 */ /* 0x000ff4000fffe03f */
[----:B------:R-:W-:Y:S01]  /*4c0c0*/  STL.64 [R1+0x800], R16 ;  /* 0x0008001001007387 */ /* 0x000fe20000100a00 */
[----:B------:R0:W-:Y:S03]  /*4c0d0*/  STL.64 [R1+0x808], R18 ;  /* 0x0008081201007387 */ /* 0x0001e60000100a00 */
[----:B0-----:R-:W3:Y:S01]  /*4c0e0*/  LDL.LU.64 R18, [R1+0x5b98] ;  /* 0x005b980001127983 */ /* 0x001ee20000300a00 */
[----:B------:R-:W3:Y:S02]  /*4c0f0*/  LDL.LU.64 R16, [R1+0x5b90] ;  /* 0x005b900001107983 */ /* 0x000ee40000300a00 */
[----:B------:R-:W4:Y:S02]  /*4c100*/  LDL R28, [R1+0x1de0] ;  /* 0x001de000011c7983 */ /* 0x000f240000100800 */
[----:B------:R-:W4:Y:S02]  /*4c110*/  LDL.LU.64 R6, [R1+0x5b88] ;  /* 0x005b880001067983 */ /* 0x000f240000300a00 */
[----:B--2---:R-:W-:-:S02]  /*4c120*/  IMAD.MOV.U32 R15, RZ, RZ, R4 ;  /* 0x000000ffff0f7224 */ /* 0x004fc400078e0004 */
[----:B------:R-:W-:Y:S01]  /*4c130*/  IMAD.MOV.U32 R14, RZ, RZ, R5 ;  /* 0x000000ffff0e7224 */ /* 0x000fe200078e0005 */
[----:B---3--:R-:W-:Y:S01]  /*4c140*/  HMMA.16816.F32.BF16 R16, R20, R4, R16 ;  /* 0x000000041410723c */ /* 0x008fe20000041810 */
[----:B------:R-:W4:Y:S11]  /*4c150*/  LDL.LU.64 R4, [R1+0x5b80] ;  /* 0x005b800001047983 */ /* 0x000f360000300a00 */
[----:B------:R-:W-:Y:S11]  /*4c160*/  @!UPT UIADD3 URZ, URZ, URZ, URZ ;  /* 0x0000003f3f3ff290 */ /* 0x000ff6000fffe03f */
[----:B------:R0:W-:Y:S01]  /*4c170*/  STL.64 [R1+0x7f0], R16 ;  /* 0x0007f01001007387 */ /* 0x0001e20000100a00 */
[----:B------:R4:W-:Y:S03]  /*4c180*/  STL [R1+0x7f8], R18 ;  /* 0x0007f81201007387 */ /* 0x0009e60000100800 */
[----:B0-----:R-:W4:Y:S01]  /*4c190*/  LDL.LU.64 R16, [R1+0x5b78] ;  /* 0x005b780001107983 */ /* 0x001f220000300a00 */
[----:B------:R-:W-:-:S05]  /*4c1a0*/  IMAD.MOV.U32 R0, RZ, RZ, R19 ;  /* 0x000000ffff007224 */ /* 0x000fca00078e0013 */
[----:B------:R-:W-:Y:S01]  /*4c1b0*/  STL [R1+0x5368], R0 ;  /* 0x0053680001007387 */ /* 0x000fe20000100800 */
[C---:B----4-:R-:W-:Y:S03]  /*4c1c0*/  HMMA.16816.F32.BF16 R16, R20.reuse, R16, R4 ;  /* 0x000000101410723c */ /* 0x050fe60000041804 */
[----:B------:R-:W2:Y:S01]  /*4c1d0*/  LDL.LU.64 R6, [R1+0x5b70] ;  /* 0x005b700001067983 */ /* 0x000ea20000300a00 */
[----:B------:R-:W2:Y:S11]  /*4c1e0*/  LDL.LU.64 R4, [R1+0x5b68] ;  /* 0x005b680001047983 */ /* 0x000eb60000300a00 */
[----:B------:R-:W-:Y:S08]  /*4c1f0*/  @!UPT UIADD3 URZ, URZ, URZ, URZ ;  /* 0x0000003f3f3ff290 */ /* 0x000ff0000fffe03f */
[----:B------:R0:W-:Y:S01]  /*4c200*/  STL.64 [R1+0x7e0], R16 ;  /* 0x0007e01001007387 */ /* 0x0001e20000100a00 */
[----:B------:R-:W-:Y:S03]  /*4c210*/  STL.64 [R1+0x7e8], R18 ;  /* 0x0007e81201007387 */ /* 0x000fe60000100a00 */
[----:B0-----:R-:W2:Y:S02]  /*4c220*/  LDL.LU.64 R16, [R1+0x5b60] ;  /* 0x005b600001107983 */ /* 0x001ea40000300a00 */
[C---:B--2---:R-:W-:Y:S11]  /*4c230*/  HMMA.16816.F32.BF16 R4, R20.reuse, R16, R4 ;  /* 0x000000101404723c */ /* 0x044ff60000041804 */
[----:B------:R-:W-:Y:S11]  /*4c240*/  @!UPT UIADD3 URZ, URZ, URZ, URZ ;  /* 0x0000003f3f3ff290 */ /* 0x000ff6000fffe03f */
[----:B------:R-:W-:Y:S01]  /*4c250*/  @!UPT UIADD3 URZ, URZ, URZ, URZ ;  /* 0x0000003f3f3ff290 */ /* 0x000fe2000fffe03f */
[----:B------:R0:W-:Y:S01]  /*4c260*/  STL.64 [R1+0x7d0], R4 ;  /* 0x0007d00401007387 */ /* 0x0001e20000100a00 */
[----:B------:R-:W-:Y:S03]  /*4c270*/  STL.64 [R1+0x7d8], R6 ;  /* 0x0007d80601007387 */ /* 0x000fe60000100a00 */
[----:B0-----:R-:W2:Y:S01]  /*4c280*/  LDL.LU.64 R4, [R1+0x5b58] ;  /* 0x005b580001047983 */ /* 0x001ea20000300a00 */
[----:B------:R-:W-:Y:S02]  /*4c290*/  IMAD.MOV.U32 R29, RZ, RZ, R16 ;  /* 0x000000ffff1d7224 */ /* 0x000fe400078e0010 */
[----:B------:R-:W-:Y:S02]  /*4c2a0*/  IMAD.MOV.U32 R19, RZ, RZ, R17 ;  /* 0x000000ffff137224 */ /* 0x000fe400078e0011 */
[----:B------:R-:W3:Y:S01]  /*4c2b0*/  LDL.LU R18, [R1+0x5b50] ;  /* 0x005b500001127983 */ /* 0x000ee20000300800 */
[----:B------:R-:W4:Y:S01]  /*4c2c0*/  LDL.LU.64 R16, [R1+0x5b48] ;  /* 0x005b480001107983 */ /* 0x000f220000300a00 */
        /* <DEDUP_REMOVED lines=9> */
[----:B------:R-:W3:Y:S01]  /*4c360*/  LDL R8, [R1+0x20] ;  /* 0x0000200001087983 */ /* 0x000ee20000100800 */
[----:B------:R-:W3:Y:S01]  /*4c370*/  LDL R9, [R1+0x24] ;  /* 0x0000240001097983 */ /* 0x000ee20000100800 */
[C---:B--2---:R-:W-:Y:S11]  /*4c380*/  HMMA.16816.F32.BF16 R24, R20.reuse, R4, R24 ;  /* 0x000000041418723c */ /* 0x044ff60000041818 */
[----:B------:R-:W-:Y:S11]  /*4c390*/  @!UPT UIADD3 URZ, URZ, URZ, URZ ;  /* 0x0000003f3f3ff290 */ /* 0x000ff6000fffe03f */
[----:B------:R-:W-:Y:S01]  /*4c3a0*/  @!UPT UIADD3 URZ, URZ, URZ, URZ ;  /* 0x0000003f3f3ff290 */ /* 0x000fe2000fffe03f */
[----:B------:R0:W-:Y:S01]  /*4c3b0*/  STL.64 [R1+0x7b0], R24 ;  /* 0x0007b01801007387 */ /* 0x0001e20000100a00 */
[----:B------:R1:W-:Y:S03]  /*4c3c0*/  STL.64 [R1+0x7b8], R26 ;  /* 0x0007b81a01007387 */ /* 0x0003e60000100a00 */
[----:B0-----:R-:W2:Y:S01]  /*4c3d0*/  LDL.LU.64 R24, [R1+0x5b28] ;  /* 0x005b280001187983 */ /* 0x001ea20000300a00 */
[----:B-1----:R-:W-:Y:S02]  /*4c3e0*/  IMAD.MOV.U32 R27, RZ, RZ, R4 ;  /* 0x000000ffff1b7224 */ /* 0x002fe400078e0004 */
[----:B------:R-:W-:Y:S02]  /*4c3f0*/  IMAD.MOV.U32 R26, RZ, RZ, R5 ;  /* 0x000000ffff1a7224 */ /* 0x000fe400078e0005 */
[----:B------:R-:W2:Y:S01]  /*4c400*/  LDL.LU.64 R6, [R1+0x5b20] ;  /* 0x005b200001067983 */ /* 0x000ea20000300a00 */
[----:B------:R-:W2:Y:S02]  /*4c410*/  LDL.LU.64 R4, [R1+0x5b18] ;  /* 0x005b180001047983 */ /* 0x000ea40000300a00 */
[----:B--2---:R-:W-:Y:S02]  /*4c420*/  HMMA.16816.F32.BF16 R20, R20, R24, R4 ;  /* 0x000000181414723c */ /* 0x004fe40000041804 */
[----:B------:R-:W3:Y:S01]  /*4c430*/  LDL.LU.64 R6, [R1+0x5b10] ;  /* 0x005b100001067983 */ /* 0x000ee20000300a00 */
[----:B------:R-:W3:Y:S11]  /*4c440*/  LDL.LU.64 R4, [R1+0x5b08] ;  /* 0x005b080001047983 */ /* 0x000ef60000300a00 */
[----:B------:R-:W-:Y:S09]  /*4c450*/  @!UPT UIADD3 URZ, URZ, URZ, URZ ;  /* 0x0000003f3f3ff290 */ /* 0x000ff2000fffe03f */
[----:B------:R0:W-:Y:S01]  /*4c460*/  STL.64 [R1+0x490], R20 ;  /* 0x0004901401007387 */ /* 0x0001e20000100a00 */
[----:B------:R1:W-:Y:S03]  /*4c470*/  STL.64 [R1+0x498], R22 ;  /* 0x0004981601007387 */ /* 0x0003e60000100a00 */
[----:B0-----:R-:W3:Y:S01]  /*4c480*/  LDL.LU R20, [R1+0x400] ;  /* 0x0004000001147983 */ /* 0x001ee20000300800 */
[----:B------:R-:W3:Y:S02]  /*4c490*/  LDL.LU R21, [R1+0x404] ;  /* 0x0004040001157983 */ /* 0x000ee40000300800 */
[----:B-1----:R-:W3:Y:S02]  /*4c4a0*/  LDL.LU R22, [R1+0x408] ;  /* 0x0004080001167983 */ /* 0x002ee40000300800 */
[----:B------:R-:W3:Y:S01]  /*4c4b0*/  LDL.LU R23, [R1+0x40c] ;  /* 0x00040c0001177983 */ /* 0x000ee20000300800 */
[----:B------:R0:W-:Y:S01]  /*4c4c0*/  STL.64 [R1+0x59f8], R24 ;  /* 0x0059f81801007387 */ /* 0x0001e20000100a00 */
[----:B------:R1:W-:Y:S03]  /*4c4d0*/  STL.64 [R1+0x5a38], R26 ;  /* 0x005a381a01007387 */ /* 0x0003e60000100a00 */
[----:B0-----:R-:W2:Y:S01]  /*4c4e0*/  LDL.LU R24, [R1+0x6d0] ;  /* 0x0006d00001187983 */ /* 0x001ea20000300800 */
[----:B------:R-:W2:Y:S02]  /*4c4f0*/  LDL.LU R25, [R1+0x6d4] ;  /* 0x0006d40001197983 */ /* 0x000ea40000300800 */
[----:B-1----:R-:W2:Y:S02]  /*4c500*/  LDL.LU R26, [R1+0x6d8] ;  /* 0x0006d800011a7983 */ /* 0x002ea40000300800 */
[----:B------:R-:W2:Y:S02]  /*4c510*/  LDL.LU R27, [R1+0x6dc] ;  /* 0x0006dc00011b7983 */ /* 0x000ea40000300800 */
[----:B--2---:R-:W-:Y:S01]  /*4c520*/  STL.64 [R1+0x5a48], R26 ;  /* 0x005a481a01007387 */ /* 0x004fe20000100a00 */
[----:B------:R0:W-:Y:S02]  /*4c530*/  STL.64 [R1+0x5a40], R24 ;  /* 0x005a401801007387 */ /* 0x0001e40000100a00 */
[----:B0-----:R-:W-:-:S02]  /*4c540*/  IMAD.MOV.U32 R24, RZ, RZ, R15 ;  /* 0x000000ffff187224 */ /* 0x001fc400078e000f */
[----:B------:R-:W-:-:S05]  /*4c550*/  IMAD.MOV.U32 R25, RZ, RZ, R14 ;  /* 0x000000ffff197224 */ /* 0x000fca00078e000e */
[----:B------:R0:W-:Y:S04]  /*4c560*/  STL.64 [R1+0x5a58], R24 ;  /* 0x005a581801007387 */ /* 0x0001e80000100a00 */
[----:B0-----:R-:W2:Y:S01]  /*4c570*/  LDL.LU R24, [R1+0x6f0] ;  /* 0x0006f00001187983 */ /* 0x001ea20000300800 */
[----:B------:R-:W2:Y:S02]  /*4c580*/  LDL.LU R25, [R1+0x6f4] ;  /* 0x0006f40001197983 */ /* 0x000ea40000300800 */
[----:B------:R-:W2:Y:S02]  /*4c590*/  LDL.LU R26, [R1+0x6f8] ;  /* 0x0006f800011a7983 */ /* 0x000ea40000300800 */
[----:B------:R-:W2:Y:S02]  /*4c5a0*/  LDL.LU R27, [R1+0x6fc] ;  /* 0x0006fc00011b7983 */ /* 0x000ea40000300800 */
[----:B--2---:R-:W-:Y:S01]  /*4c5b0*/  STL.64 [R1+0x5a68], R26 ;  /* 0x005a681a01007387 */ /* 0x004fe20000100a00 */
[----:B------:R0:W-:Y:S02]  /*4c5c0*/  STL.64 [R1+0x5a60], R24 ;  /* 0x005a601801007387 */ /* 0x0001e40000100a00 */
[----:B0-----:R-:W-:-:S02]  /*4c5d0*/  IMAD.MOV.U32 R24, RZ, RZ, R13 ;  /* 0x000000ffff187224 */ /* 0x001fc400078e000d */
[----:B------:R-:W-:Y:S02]  /*4c5e0*/  IMAD.MOV.U32 R25, RZ, RZ, R12 ;  /* 0x000000ffff197224 */ /* 0x000fe400078e000c */
[----:B------:R-:W2:Y:S01]  /*4c5f0*/  LDL.LU R12, [R1+0x3f0] ;  /* 0x0003f000010c7983 */ /* 0x000ea20000300800 */
[----:B------:R-:W2:Y:S02]  /*4c600*/  LDL.LU R13, [R1+0x3f4] ;  /* 0x0003f400010d7983 */ /* 0x000ea40000300800 */
[----:B------:R-:W2:Y:S02]  /*4c610*/  LDL.LU R14, [R1+0x3f8] ;  /* 0x0003f800010e7983 */ /* 0x000ea40000300800 */
[----:B------:R-:W2:Y:S01]  /*4c620*/  LDL.LU R15, [R1+0x3fc] ;  /* 0x0003fc00010f7983 */ /* 0x000ea20000300800 */
[----:B------:R0:W-:Y:S02]  /*4c630*/  STL.64 [R1+0x5a80], R24 ;  /* 0x005a801801007387 */ /* 0x0001e40000100a00 */
[----:B0-----:R-:W-:-:S02]  /*4c640*/  IMAD.MOV.U32 R24, RZ, RZ, R11 ;  /* 0x000000ffff187224 */ /* 0x001fc400078e000b */
[----:B------:R-:W-:Y:S02]  /*4c650*/  IMAD.MOV.U32 R25, RZ, RZ, R10 ;  /* 0x000000ffff197224 */ /* 0x000fe400078e000a */
[C---:B---3--:R-:W-:Y:S03]  /*4c660*/  HMMA.16816.F32.BF16 R8, R4.reuse, R8, R20 ;  /* 0x000000080408723c */ /* 0x048fe60000041814 */
[----:B------:R0:W-:Y:S04]  /*4c670*/  STL.64 [R1+0x5a98], R24 ;  /* 0x005a981801007387 */ /* 0x0001e80000100a00 */
[----:B0-----:R-:W2:Y:S01]  /*4c680*/  LDL.64 R24, [R1+0x10] ;  /* 0x0000100001187983 */ /* 0x001ea20000100a00 */
[----:B------:R-:W3:Y:S11]  /*4c690*/  LDL.LU R20, [R1+0x3b0] ;  /* 0x0003b00001147983 */ /* 0x000ef60000300800 */
[----:B------:R-:W-:Y:S04]  /*4c6a0*/  @!UPT UIADD3 URZ, URZ, URZ, URZ ;  /* 0x0000003f3f3ff290 */ /* 0x000fe8000fffe03f */
[----:B------:R-:W-:Y:S01]  /*4c6b0*/  STL.64 [R1+0x400], R8 ;  /* 0x0004000801007387 */ /* 0x000fe20000100a00 */
[----:B------:R-:W-:Y:S02]  /*4c6c0*/  STL.64 [R1+0x408], R10 ;  /* 0x0004080a01007387 */ /* 0x000fe40000100a00 */
[----:B------:R-:W3:Y:S02]  /*4c6d0*/  LDL.LU R21, [R1+0x3b4] ;  /* 0x0003b40001157983 */ /* 0x000ee40000300800 */
[----:B------:R-:W2:Y:S01]  /*4c6e0*/  LDL.LU R22, [R1+0x3b8] ;  /* 0x0003b80001167983 */ /* 0x000ea20000300800 */
[----:B------:R-:W2:Y:S04]  /*4c6f0*/  LDL.LU R23, [R1+0x3bc] ;  /* 0x0003bc0001177983 */ /* 0x000ea80000300800 */
        /* <DEDUP_REMOVED lines=8> */
[----:B0-----:R-:W2:Y:S01]  /*4c780*/  LDL R20, [R1] ;  /* 0x0000000001147983 */ /* 0x001ea20000100800 */
[----:B------:R-:W3:Y:S02]  /*4c790*/  LDL.LU R8, [R1+0x3c0] ;  /* 0x0003c00001087983 */ /* 0x000ee40000300800 */
[----:B------:R-:W3:Y:S02]  /*4c7a0*/  LDL.LU R9, [R1+0x3c4] ;  /* 0x0003c40001097983 */ /* 0x000ee40000300800 */
[----:B------:R-:W2:Y:S01]  /*4c7b0*/  LDL.LU R10, [R1+0x3c8] ;  /* 0x0003c800010a7983 */ /* 0x000ea20000300800 */
[----:B------:R-:W2:Y:S01]  /*4c7c0*/  LDL.LU R11, [R1+0x3cc] ;  /* 0x0003cc00010b7983 */ /* 0x000ea20000300800 */
[----:B------:R-:W-:Y:S01]  /*4c7d0*/  HMMA.16816.F32.BF16 R12, R4, R24, R12 ;  /* 0x00000018040c723c */ /* 0x000fe2000004180c */
[----:B------:R-:W-:-:S02]  /*4c7e0*/  IMAD.MOV.U32 R21, RZ, RZ, R18 ;  /* 0x000000ffff157224 */ /* 0x000fc400078e0012 */
[----:B--2---:R-:W-:Y:S01]  /*4c7f0*/  STL.64 [R1+0x5ae8], R10 ;  /* 0x005ae80a01007387 */ /* 0x004fe20000100a00 */
[----:B---3--:R0:W-:Y:S03]  /*4c800*/  STL.64 [R1+0x5ae0], R8 ;  /* 0x005ae00801007387 */ /* 0x0081e60000100a00 */
[----:B0-----:R-:W2:Y:S01]  /*4c810*/  LDL.LU R8, [R1+0x3e0] ;  /* 0x0003e00001087983 */ /* 0x001ea20000300800 */
[----:B------:R-:W2:Y:S02]  /*4c820*/  LDL.LU R9, [R1+0x3e4] ;  /* 0x0003e40001097983 */ /* 0x000ea40000300800 */
[----:B------:R-:W2:Y:S02]  /*4c830*/  LDL.LU R10, [R1+0x3e8] ;  /* 0x0003e800010a7983 */ /* 0x000ea40000300800 */
[----:B------:R-:W2:Y:S11]  /*4c840*/  LDL.LU R11, [R1+0x3ec] ;  /* 0x0003ec00010b7983 */ /* 0x000eb60000300800 */
[----:B------:R-:W-:Y:S01]  /*4c850*/  STL.64 [R1+0x3f0], R12 ;  /* 0x0003f00c01007387 */ /* 0x000fe20000100a00 */
[----:B------:R0:W-:Y:S03]  /*4c860*/  STL.64 [R1+0x3f8], R14 ;  /* 0x0003f80e01007387 */ /* 0x0001e60000100a00 */
[----:B0-----:R-:W3:Y:S01]  /*4c870*/  LDL.LU R15, [R1+0x5b00] ;  /* 0x005b0000010f7983 */ /* 0x001ee20000300800 */
[----:B------:R-:W3:Y:S02]  /*4c880*/  LDL.LU.64 R12, [R1+0x5af8] ;  /* 0x005af800010c7983 */ /* 0x000ee40000300a00 */
[----:B------:R-:W-:Y:S01]  /*4c890*/  IMAD.MOV.U32 R18, RZ, RZ, R24 ;  /* 0x000000ffff127224 */ /* 0x000fe200078e0018 */
[----:B--2---:R-:W-:Y:S01]  /*4c8a0*/  HMMA.16816.F32.BF16 R20, R4, R20, R8 ;  /* 0x000000140414723c */ /* 0x004fe20000041808 */
[----:B---3--:R-:W-:-:S02]  /*4c8b0*/  IMAD.MOV.U32 R24, RZ, RZ, R13 ;  /* 0x000000ffff187224 */ /* 0x008fc400078e000d */
[----:B------:R-:W2:Y:S01]  /*4c8c0*/  LDL.LU R13, [R1+0x5af0] ;  /* 0x005af000010d7983 */ /* 0x000ea20000300800 */
[----:B------:R-:W2:Y:S02]  /*4c8d0*/  LDL.LU.64 R10, [R1+0x5ae8] ;  /* 0x005ae800010a7983 */ /* 0x000ea40000300a00 */
[----:B------:R-:W2:Y:S11]  /*4c8e0*/  LDL.LU.64 R8, [R1+0x5ae0] ;  /* 0x005ae00001087983 */ /* 0x000eb60000300a00 */
[----:B------:R-:W-:Y:S06]  /*4c8f0*/  @!UPT UIADD3 URZ, URZ, URZ, URZ ;  /* 0x0000003f3f3ff290 */ /* 0x000fec000fffe03f */
[----:B------:R-:W-:Y:S01]  /*4c900*/  STL.64 [R1+0x3e0], R20 ;  /* 0x0003e01401007387 */ /* 0x000fe20000100a00 */
[----:B------:R0:W-:Y:S03]  /*4c910*/  STL.64 [R1+0x3e8], R22 ;  /* 0x0003e81601007387 */ /* 0x0001e60000100a00 */
[----:B0-----:R-:W4:Y:S01]  /*4c920*/  LDL.LU.64 R22, [R1+0x5ad8] ;  /* 0x005ad80001167983 */ /* 0x001f220000300a00 */
[----:B------:R-:W4:Y:S02]  /*4c930*/  LDL.LU.64 R20, [R1+0x5ad0] ;  /* 0x005ad00001147983 */ /* 0x000f240000300a00 */
[C---:B----4-:R-:W-:Y:S11]  /*4c940*/  HMMA.16816.F32.BF16 R20, R4.reuse, R16, R20 ;  /* 0x000000100414723c */ /* 0x050ff60000041814 */
[----:B------:R-:W-:Y:S11]  /*4c950*/  @!UPT UIADD3 URZ, URZ, URZ, URZ ;  /* 0x0000003f3f3ff290 */ /* 0x000ff6000fffe03f */
[----:B------:R-:W-:Y:S01]  /*4c960*/  @!UPT UIADD3 URZ, URZ, URZ, URZ ;  /* 0x0000003f3f3ff290 */ /* 0x000fe2000fffe03f */
[----:B------:R-:W-:Y:S01]  /*4c970*/  STL.64 [R1+0x3d0], R20 ;  /* 0x0003d01401007387 */ /* 0x000fe20000100a00 */
[----:B------:R0:W-:Y:S03]  /*4c980*/  STL.64 [R1+0x3d8], R22 ;  /* 0x0003d81601007387 */ /* 0x0001e60000100a00 */
[----:B0-----:R-:W3:Y:S01]  /*4c990*/  LDL.LU.64 R22, [R1+0x5ac8] ;  /* 0x005ac80001167983 */ /* 0x001ee20000300a00 */
[----:B------:R-:W3:Y:S02]  /*4c9a0*/  LDL.LU.64 R20, [R1+0x5ac0] ;  /* 0x005ac00001147983 */ /* 0x000ee40000300a00 */
[----:B------:R0:W-:Y:S02]  /*4c9b0*/  STL.64 [R1+0x59e0], R16 ;  /* 0x0059e01001007387 */ /* 0x0001e40000100a00 */
[----:B------:R1:W-:Y:S01]  /*4c9c0*/  STL.64 [R1+0x5a50], R18 ;  /* 0x005a501201007387 */ /* 0x0003e20000100a00 */
[----:B0-----:R-:W4:Y:S01]  /*4c9d0*/  LDL.LU R16, [R1+0x6e0] ;  /* 0x0006e00001107983 */ /* 0x001f220000300800 */
[----:B------:R-:W4:Y:S02]  /*4c9e0*/  LDL.LU R17, [R1+0x6e4] ;  /* 0x0006e40001117983 */ /* 0x000f240000300800 */
[----:B-1----:R-:W2:Y:S02]  /*4c9f0*/  LDL.LU R18, [R1+0x6e8] ;  /* 0x0006e80001127983 */ /* 0x002ea40000300800 */
[----:B------:R-:W2:Y:S02]  /*4ca00*/  LDL.LU R19, [R1+0x6ec] ;  /* 0x0006ec0001137983 */ /* 0x000ea40000300800 */
[----:B--2---:R-:W-:Y:S01]  /*4ca10*/  STL.64 [R1+0x5a78], R18 ;  /* 0x005a781201007387 */ /* 0x004fe20000100a00 */
[----:B----4-:R0:W-:Y:S03]  /*4ca20*/  STL.64 [R1+0x5a70], R16 ;  /* 0x005a701001007387 */ /* 0x0101e60000100a00 */
[----:B0-----:R-:W2:Y:S01]  /*4ca30*/  LDL.LU R16, [R1+0x700] ;  /* 0x0007000001107983 */ /* 0x001ea20000300800 */
[----:B------:R-:W2:Y:S02]  /*4ca40*/  LDL.LU R17, [R1+0x704] ;  /* 0x0007040001117983 */ /* 0x000ea40000300800 */
[----:B------:R-:W4:Y:S02]  /*4ca50*/  LDL.LU R18, [R1+0x708] ;  /* 0x0007080001127983 */ /* 0x000f240000300800 */
[----:B------:R-:W4:Y:S01]  /*4ca60*/  LDL.LU R19, [R1+0x70c] ;  /* 0x00070c0001137983 */ /* 0x000f220000300800 */
[----:B------:R-:W-:Y:S01]  /*4ca70*/  HMMA.16816.F32.BF16 R8, R4, R12, R8 ;  /* 0x0000000c0408723c */ /* 0x000fe20000041808 */
[----:B----4-:R-:W-:Y:S01]  /*4ca80*/  STL.64 [R1+0x5a90], R18 ;  /* 0x005a901201007387 */ /* 0x010fe20000100a00 */
[----:B--2---:R0:W-:Y:S03]  /*4ca90*/  STL.64 [R1+0x5a88], R16 ;  /* 0x005a881001007387 */ /* 0x0041e60000100a00 */
        /* <DEDUP_REMOVED lines=12> */
[----:B0-----:R-:W4:Y:S01]  /*4cb60*/  LDL.LU.64 R10, [R1+0x5ab8] ;  /* 0x005ab800010a7983 */ /* 0x001f220000300a00 */
[----:B------:R-:W3:Y:S02]  /*4cb70*/  LDL.LU.64 R8, [R1+0x5ab0] ;  /* 0x005ab00001087983 */ /* 0x000ee40000300a00 */
[----:B------:R-:W-:-:S02]  /*4cb80*/  IMAD.MOV.U32 R14, RZ, RZ, R25 ;  /* 0x000000ffff0e7224 */ /* 0x000fc400078e0019 */
[----:B------:R-:W-:Y:S01]  /*4cb90*/  IMAD.MOV.U32 R25, RZ, RZ, R15 ;  /* 0x000000ffff197224 */ /* 0x000fe200078e000f */
[C---:B---3--:R-:W-:Y:S01]  /*4cba0*/  HMMA.16816.F32.BF16 R20, R4.reuse, R8, R20 ;  /* 0x000000080414723c */ /* 0x048fe20000041814 */
[----:B----4-:R-:W-:Y:S01]  /*4cbb0*/  STL.64 [R1+0x5988], R10 ;  /* 0x0059880a01007387 */ /* 0x010fe20000100a00 */
[----:B------:R0:W-:Y:S11]  /*4cbc0*/  STL.64 [R1+0x5980], R8 ;  /* 0x0059800801007387 */ /* 0x0001f60000100a00 */
[----:B------:R-:W-:Y:S10]  /*4cbd0*/  @!UPT UIADD3 URZ, URZ, URZ, URZ ;  /* 0x0000003f3f3ff290 */ /* 0x000ff4000fffe03f */
[----:B------:R-:W-:Y:S01]  /*4cbe0*/  STL.64 [R1+0x3b0], R20 ;  /* 0x0003b01401007387 */ /* 0x000fe20000100a00 */
[----:B------:R-:W-:Y:S02]  /*4cbf0*/  STL.64 [R1+0x3b8], R22 ;  /* 0x0003b81601007387 */ /* 0x000fe40000100a00 */
[----:B------:R-:W1:Y:S01]  /*4cc00*/  LDSM.16.MT88.4 R20, [R2+0x4180] ;  /* 0x004180000214783b */ /* 0x000e620000004200 */
[C---:B--2---:R-:W-:Y:S01]  /*4cc10*/  HMMA.16816.F32.BF16 R24, R4.reuse, R24, R16 ;  /* 0x000000180418723c */ /* 0x044fe20000041810 */
[----:B0-----:R-:W2:Y:S04]  /*4cc20*/  LDL.64 R8, [R1+0x110] ;  /* 0x0001100001087983 */ /* 0x001ea80000100a00 */
[----:B-1----:R-:W-:Y:S01]  /*4cc30*/  STL.64 [R1+0x58b8], R22 ;  /* 0x0058b81601007387 */ /* 0x002fe20000100a00 */
[----:B------:R0:W-:Y:S03]  /*4cc40*/  STL.64 [R1+0x58b0], R20 ;  /* 0x0058b01401007387 */ /* 0x0001e60000100a00 */
[----:B0-----:R-:W3:Y:S01]  /*4cc50*/  LDL.64 R20, [R1+0x130] ;  /* 0x0001300001147983 */ /* 0x001ee20000100a00 */
[----:B------:R-:W-:Y:S02]  /*4cc60*/  STL [R1+0x55f8], R2 ;  /* 0x0055f80201007387 */ /* 0x000fe40000100800 */
[----:B------:R-:W4:Y:S02]  /*4cc70*/  LDL.LU.64 R18, [R1+0x5aa8] ;  /* 0x005aa80001127983 */ /* 0x000f240000300a00 */
[----:B------:R-:W4:Y:S09]  /*4cc80*/  LDL.LU.64 R16, [R1+0x5aa0] ;  /* 0x005aa00001107983 */ /* 0x000f320000300a00 */
[----:B------:R0:W-:Y:S01]  /*4cc90*/  STL.64 [R1+0x720], R24 ;  /* 0x0007201801007387 */ /* 0x0001e20000100a00 */
[----:B------:R4:W-:Y:S03]  /*4cca0*/  STL.64 [R1+0x728], R26 ;  /* 0x0007281a01007387 */ /* 0x0009e60000100a00 */
        /* <DEDUP_REMOVED lines=14> */
[----:B0-----:R-:W3:Y:S01]  /*4cd90*/  LDL.LU.64 R26, [R1+0x5a68] ;  /* 0x005a6800011a7983 */ /* 0x001ee20000300a00 */
[----:B------:R-:W3:Y:S02]  /*4cda0*/  LDL.LU.64 R24, [R1+0x5a60] ;  /* 0x005a600001187983 */ /* 0x000ee40000300a00 */
[C---:B---3--:R-:W-:Y:S11]  /*4cdb0*/  HMMA.16816.F32.BF16 R24, R4.reuse, R20, R24 ;  /* 0x000000140418723c */ /* 0x048ff60000041818 */
[----:B------:R-:W-:Y:S11]  /*4cdc0*/  @!UPT UIADD3 URZ, URZ, URZ, URZ ;  /* 0x0000003f3f3ff290 */ /* 0x000ff6000fffe03f */
[----:B------:R-:W-:Y:S01]  /*4cdd0*/  @!UPT UIADD3 URZ, URZ, URZ, URZ ;  /* 0x0000003f3f3ff290 */ /* 0x000fe2000fffe03f */
[----:B------:R0:W-:Y:S01]  /*4cde0*/  STL.64 [R1+0x6f0], R24 ;  /* 0x0006f01801007387 */ /* 0x0001e20000100a00 */
[----:B------:R4:W-:Y:S03]  /*4cdf0*/  STL.64 [R1+0x6f8], R26 ;  /* 0x0006f81a01007387 */ /* 0x0009e60000100a00 */
[----:B0-----:R-:W4:Y:S02]  /*4ce00*/  LDL.LU.64 R24, [R1+0x5a58] ;  /* 0x005a580001187983 */ /* 0x001f240000300a00 */
[C---:B----4-:R-:W-:Y:S02]  /*4ce10*/  HMMA.16816.F32.BF16 R24, R4.reuse, R24, R16 ;  /* 0x000000180418723c */ /* 0x050fe40000041810 */
[----:B------:R-:W3:Y:S11]  /*4ce20*/  LDL.LU.64 R18, [R1+0x5a50] ;  /* 0x005a500001127983 */ /* 0x000ef60000300a00 */
[----:B------:R-:W-:Y:S10]  /*4ce30*/  @!UPT UIADD3 URZ, URZ, URZ, URZ ;  /* 0x0000003f3f3ff290 */ /* 0x000ff4000fffe03f */
[----:B------:R-:W-:Y:S01]  /*4ce40*/  STL.64 [R1+0x6e0], R24 ;  /* 0x0006e01801007387 */ /* 0x000fe20000100a00 */
[----:B------:R0:W-:Y:S03]  /*4ce50*/  STL.64 [R1+0x6e8], R26 ;  /* 0x0006e81a01007387 */ /* 0x0001e60000100a00 */
[----:B0-----:R-:W4:Y:S01]  /*4ce60*/  LDL.LU.64 R26, [R1+0x5a48] ;  /* 0x005a4800011a7983 */ /* 0x001f220000300a00 */
        /* <DEDUP_REMOVED lines=9> */
[----:B------:R-:W4:Y:S02]  /*4cf00*/  LDL.LU R8, [R1+0x3a0] ;  /* 0x0003a00001087983 */ /* 0x000f240000300800 */
[----:B------:R-:W4:Y:S02]  /*4cf10*/  LDL.LU R9, [R1+0x3a4] ;  /* 0x0003a40001097983 */ /* 0x000f240000300800 */
[----:B------:R-:W3:Y:S01]  /*4cf20*/  LDL.LU R10, [R1+0x3a8] ;  /* 0x0003a800010a7983 */ /* 0x000ee20000300800 */
[----:B------:R-:W3:Y:S01]  /*4cf30*/  LDL.LU R11, [R1+0x3ac] ;  /* 0x0003ac00010b7983 */ /* 0x000ee20000300800 */
[----:B--2---:R-:W-:-:S02]  /*4cf40*/  IMAD.MOV.U32 R24, RZ, RZ, R27 ;  /* 0x000000ffff187224 */ /* 0x004fc400078e001b */
[----:B------:R-:W-:Y:S01]  /*4cf50*/  IMAD.MOV.U32 R25, RZ, RZ, R26 ;  /* 0x000000ffff197224 */ /* 0x000fe200078e001a */
[----:B---3--:R-:W-:Y:S01]  /*4cf60*/  STL.64 [R1+0x5a08], R10 ;  /* 0x005a080a01007387 */ /* 0x008fe20000100a00 */
[----:B----4-:R-:W-:Y:S03]  /*4cf70*/  STL.64 [R1+0x5a00], R8 ;  /* 0x005a000801007387 */ /* 0x010fe60000100a00 */
[----:B------:R0:W-:Y:S02]  /*4cf80*/  STL.64 [R1+0x5a10], R24 ;  /* 0x005a101801007387 */ /* 0x0001e40000100a00 */
[----:B0-----:R-:W2:Y:S01]  /*4cf90*/  LDL.LU R24, [R1+0x6b0] ;  /* 0x0006b00001187983 */ /* 0x001ea20000300800 */
[----:B------:R-:W2:Y:S02]  /*4cfa0*/  LDL.LU R25, [R1+0x6b4] ;  /* 0x0006b40001197983 */ /* 0x000ea40000300800 */
[----:B------:R-:W3:Y:S02]  /*4cfb0*/  LDL.LU R26, [R1+0x6b8] ;  /* 0x0006b800011a7983 */ /* 0x000ee40000300800 */
[----:B------:R-:W3:Y:S02]  /*4cfc0*/  LDL.LU R27, [R1+0x6bc] ;  /* 0x0006bc00011b7983 */ /* 0x000ee40000300800 */
[----:B---3--:R-:W-:Y:S01]  /*4cfd0*/  STL.64 [R1+0x5a20], R26 ;  /* 0x005a201a01007387 */ /* 0x008fe20000100a00 */
[----:B--2---:R-:W-:Y:S02]  /*4cfe0*/  STL.64 [R1+0x5a18], R24 ;  /* 0x005a181801007387 */ /* 0x004fe40000100a00 */
[----:B------:R-:W2:Y:S02]  /*4cff0*/  LDL.LU R8, [R1+0x6a0] ;  /* 0x0006a00001087983 */ /* 0x000ea40000300800 */
[----:B------:R-:W2:Y:S01]  /*4d000*/  LDL.LU R9, [R1+0x6a4] ;  /* 0x0006a40001097983 */ /* 0x000ea20000300800 */
[----:B------:R-:W3:Y:S01]  /*4d010*/  LDL.LU R10, [R1+0x6a8] ;  /* 0x0006a800010a7983 */ /* 0x000ee20000300800 */
[----:B------:R-:W3:Y:S03]  /*4d020*/  LDL.LU R11, [R1+0x6ac] ;  /* 0x0006ac00010b7983 */ /* 0x000ee60000300800 */
[----:B---3--:R-:W-:Y:S01]  /*4d030*/  STL.64 [R1+0x5a30], R10 ;  /* 0x005a300a01007387 */ /* 0x008fe20000100a00 */
[----:B--2---:R0:W-:Y:S03]  /*4d040*/  STL.64 [R1+0x5a28], R8 ;  /* 0x005a280801007387 */ /* 0x0041e60000100a00 */
[----:B0-----:R-:W2:Y:S01]  /*4d050*/  LDL.LU R8, [R1+0x6c0] ;  /* 0x0006c00001087983 */ /* 0x001ea20000300800 */
[----:B------:R-:W2:Y:S02]  /*4d060*/  LDL.LU R9, [R1+0x6c4] ;  /* 0x0006c40001097983 */ /* 0x000ea40000300800 */
[----:B------:R-:W2:Y:S02]  /*4d070*/  LDL.LU R10, [R1+0x6c8] ;  /* 0x0006c800010a7983 */ /* 0x000ea40000300800 */
[----:B------:R-:W2:Y:S01]  /*4d080*/  LDL.LU R11, [R1+0x6cc] ;  /* 0x0006cc00010b7983 */ /* 0x000ea20000300800 */
[----:B------:R-:W-:Y:S01]  /*4d090*/  STL [R1+0x59a8], R22 ;  /* 0x0059a81601007387 */ /* 0x000fe20000100800 */
[----:B------:R0:W-:Y:S03]  /*4d0a0*/  STL.64 [R1+0x59a0], R20 ;  /* 0x0059a01401007387 */ /* 0x0001e60000100a00 */
[----:B0-----:R-:W3:Y:S01]  /*4d0b0*/  LDL.64 R20, [R1] ;  /* 0x0000000001147983 */ /* 0x001ee20000100a00 */
[----:B------:R-:W-:-:S02]  /*4d0c0*/  IMAD.MOV.U32 R24, RZ, RZ, R29 ;  /* 0x000000ffff187224 */ /* 0x000fc400078e001d */
[----:B------:R-:W-:-:S07]  /*4d0d0*/  IMAD.MOV.U32 R25, RZ, RZ, R19 ;  /* 0x000000ffff197224 */ /* 0x000fce00078e0013 */
[----:B--2---:R-:W-:Y:S01]  /*4d0e0*/  HMMA.16816.F32.BF16 R24, R4, R24, R8 ;  /* 0x000000180418723c */ /* 0x004fe20000041808 */
[----:B---3--:R0:W-:Y:S01]  /*4d0f0*/  STL.64 [R1+0x59c0], R20 ;  /* 0x0059c01401007387 */ /* 0x0081e20000100a00 */
[----:B------:R-:W2:Y:S02]  /*4d100*/  LDL.LU R16, [R1+0x380] ;  /* 0x0003800001107983 */ /* 0x000ea40000300800 */
[----:B------:R-:W2:Y:S02]  /*4d110*/  LDL.LU R17, [R1+0x384] ;  /* 0x0003840001117983 */ /* 0x000ea40000300800 */
[----:B0-----:R-:W-:Y:S02]  /*4d120*/  IMAD.MOV.U32 R20, RZ, RZ, R18 ;  /* 0x000000ffff147224 */ /* 0x001fe400078e0012 */
[----:B------:R-:W-:Y:S01]  /*4d130*/  IMAD.MOV.U32 R21, RZ, RZ, R14 ;  /* 0x000000ffff157224 */ /* 0x000fe200078e000e */
[----:B------:R-:W2:Y:S01]  /*4d140*/  LDL.LU R18, [R1+0x388] ;  /* 0x0003880001127983 */ /* 0x000ea20000300800 */
[----:B------:R-:W2:Y:S03]  /*4d150*/  LDL.LU R19, [R1+0x38c] ;  /* 0x00038c0001137983 */ /* 0x000ea60000300800 */
[----:B------:R0:W-:Y:S04]  /*4d160*/  STL.64 [R1+0x59d8], R20 ;  /* 0x0059d81401007387 */ /* 0x0001e80000100a00 */
[----:B0-----:R-:W2:Y:S01]  /*4d170*/  LDL.64 R20, [R1+0x20] ;  /* 0x0000200001147983 */ /* 0x001ea20000100a00 */
[----:B------:R-:W-:Y:S02]  /*4d180*/  STL [R1+0x5998], R15 ;  /* 0x0059980f01007387 */ /* 0x000fe40000100800 */
[----:B------:R-:W-:Y:S02]  /*4d190*/  STL.64 [R1+0x5990], R12 ;  /* 0x0059900c01007387 */ /* 0x000fe40000100a00 */
[----:B------:R-:W3:Y:S01]  /*4d1a0*/  LDL.LU.64 R10, [R1+0x5a30] ;  /* 0x005a3000010a7983 */ /* 0x000ee20000300a00 */
[----:B------:R-:W3:Y:S01]  /*4d1b0*/  LDL.LU.64 R8, [R1+0x5a28] ;  /* 0x005a280001087983 */ /* 0x000ee20000300a00 */
[----:B------:R-:W-:Y:S02]  /*4d1c0*/  STL.64 [R1+0x6c0], R24 ;  /* 0x0006c01801007387 */ /* 0x000fe40000100a00 */
[----:B------:R0:W-:Y:S02]  /*4d1d0*/  STL.64 [R1+0x6c8], R26 ;  /* 0x0006c81a01007387 */ /* 0x0001e40000100a00 */
[----:B0-----:R-:W4:Y:S01]  /*4d1e0*/  LDL.LU.64 R26, [R1+0x5a20] ;  /* 0x005a2000011a7983 */ /* 0x001f220000300a00 */
[----:B------:R-:W4:Y:S02]  /*4d1f0*/  LDL.LU.64 R24, [R1+0x5a18] ;  /* 0x005a180001187983 */ /* 0x000f240000300a00 */
[----:B------:R-:W-:-:S02]  /*4d200*/  IMAD.MOV.U32 R12, RZ, RZ, R3 ;  /* 0x000000ffff0c7224 */ /* 0x000fc400078e0003 */
[----:B------:R-:W-:-:S07]  /*4d210*/  IMAD.MOV.U32 R13, RZ, RZ, R0 ;  /* 0x000000ffff0d7224 */ /* 0x000fce00078e0000 */
[C---:B----4-:R-:W-:Y:S01]  /*4d220*/  HMMA.16816.F32.BF16 R12, R4.reuse, R12, R24 ;  /* 0x0000000c040c723c */ /* 0x050fe20000041818 */
[----:B------:R-:W3:Y:S11]  /*4d230*/  LDL.LU.64 R24, [R1+0x5a10] ;  /* 0x005a100001187983 */ /* 0x000ef60000300a00 */
[----:B------:R-:W-:Y:S11]  /*4d240*/  @!UPT UIADD3 URZ, URZ, URZ, URZ ;  /* 0x0000003f3f3ff290 */ /* 0x000ff6000fffe03f */
[----:B------:R0:W-:Y:S01]  /*4d250*/  STL.64 [R1+0x6b0], R12 ;  /* 0x0006b00c01007387 */ /* 0x0001e20000100a00 */
[----:B------:R1:W-:Y:S03]  /*4d260*/  STL.64 [R1+0x6b8], R14 ;  /* 0x0006b80e01007387 */ /* 0x0003e60000100a00 */
        /* <DEDUP_REMOVED lines=10> */
[C---:B---3--:R-:W-:Y:S01]  /*4d310*/  HMMA.16816.F32.BF16 R24, R4.reuse, R24, R8 ;  /* 0x000000180418723c */ /* 0x048fe20000041808 */
[----:B----4-:R-:W-:Y:S01]  /*4d320*/  STL.64 [R1+0x59d0], R14 ;  /* 0x0059d00e01007387 */ /* 0x010fe20000100a00 */
[----:B--2---:R0:W-:Y:S03]  /*4d330*/  STL.64 [R1+0x59c8], R12 ;  /* 0x0059c80c01007387 */ /* 0x0041e60000100a00 */
[----:B0-----:R-:W2:Y:S01]  /*4d340*/  LDL.LU R12, [R1+0x370] ;  /* 0x00037000010c7983 */ /* 0x001ea20000300800 */
[----:B------:R-:W2:Y:S02]  /*4d350*/  LDL.LU R13, [R1+0x374] ;  /* 0x00037400010d7983 */ /* 0x000ea40000300800 */
[----:B------:R-:W2:Y:S02]  /*4d360*/  LDL.LU R14, [R1+0x378] ;  /* 0x00037800010e7983 */ /* 0x000ea40000300800 */
[----:B------:R-:W2:Y:S01]  /*4d370*/  LDL.LU R15, [R1+0x37c] ;  /* 0x00037c00010f7983 */ /* 0x000ea20000300800 */
[----:B------:R-:W3:Y:S01]  /*4d380*/  LDL.LU.64 R10, [R1+0x5a08] ;  /* 0x005a0800010a7983 */ /* 0x000ee20000300a00 */
[----:B------:R-:W3:Y:S11]  /*4d390*/  LDL.LU.64 R8, [R1+0x5a00] ;  /* 0x005a000001087983 */ /* 0x000ef60000300a00 */
[----:B------:R0:W-:Y:S02]  /*4d3a0*/  STL.64 [R1+0x6a0], R24 ;  /* 0x0006a01801007387 */ /* 0x0001e40000100a00 */
[----:B------:R1:W-:Y:S01]  /*4d3b0*/  STL.64 [R1+0x6a8], R26 ;  /* 0x0006a81a01007387 */ /* 0x0003e20000100a00 */
[----:B0-----:R-:W3:Y:S02]  /*4d3c0*/  LDL.LU.64 R24, [R1+0x59f8] ;  /* 0x0059f80001187983 */ /* 0x001ee40000300a00 */
[----:B---3--:R-:W-:Y:S01]  /*4d3d0*/  HMMA.16816.F32.BF16 R4, R4, R24, R8 ;  /* 0x000000180404723c */ /* 0x008fe20000041808 */
[----:B------:R-:W-:-:S02]  /*4d3e0*/  IMAD.MOV.U32 R2, RZ, RZ, R24 ;  /* 0x000000ffff027224 */ /* 0x000fc400078e0018 */
[----:B------:R-:W-:Y:S11]  /*4d3f0*/  IMAD.MOV.U32 R0, RZ, RZ, R25 ;  /* 0x000000ffff007224 */ /* 0x000ff600078e0019 */
[----:B------:R-:W-:Y:S09]  /*4d400*/  @!UPT UIADD3 URZ, URZ, URZ, URZ ;  /* 0x0000003f3f3ff290 */ /* 0x000ff2000fffe03f */
[----:B------:R0:W-:Y:S01]  /*4d410*/  STL.64 [R1+0x3a0], R4 ;  /* 0x0003a00401007387 */ /* 0x0001e20000100a00 */
[----:B------:R3:W-:Y:S02]  /*4d420*/  STL.64 [R1+0x3a8], R6 ;  /* 0x0003a80601007387 */ /* 0x0007e40000100a00 */
[----:B-1----:R-:W4:Y:S02]  /*4d430*/  LDL.LU.64 R26, [R1+0x59f0] ;  /* 0x0059f000011a7983 */ /* 0x002f240000300a00 */
[----:B------:R-:W4:Y:S01]  /*4d440*/  LDL.LU.64 R24, [R1+0x59e8] ;  /* 0x0059e80001187983 */ /* 0x000f220000300a00 */
[----:B0-----:R-:W2:Y:S01]  /*4d450*/  LDL.LU R4, [R1+0x330] ;  /* 0x0003300001047983 */ /* 0x001ea20000300800 */
[----:B------:R-:W2:Y:S02]  /*4d460*/  LDL.LU R5, [R1+0x334] ;  /* 0x0003340001057983 */ /* 0x000ea40000300800 */
[----:B---3--:R-:W3:Y:S02]  /*4d470*/  LDL.LU R6, [R1+0x338] ;  /* 0x0003380001067983 */ /* 0x008ee40000300800 */
[----:B------:R-:W3:Y:S01]  /*4d480*/  LDL.LU R7, [R1+0x33c] ;  /* 0x00033c0001077983 */ /* 0x000ee20000300800 */
[----:B------:R-:W2:Y:S01]  /*4d490*/  LDL.LU R8, [R1+0x340] ;  /* 0x0003400001087983 */ /* 0x000ea20000300800 */
[----:B------:R-:W2:Y:S02]  /*4d4a0*/  LDL.LU R9, [R1+0x344] ;  /* 0x0003440001097983 */ /* 0x000ea40000300800 */
[----:B------:R-:W2:Y:S02]  /*4d4b0*/  LDL.LU R10, [R1+0x348] ;  /* 0x00034800010a7983 */ /* 0x000ea40000300800 */
[----:B------:R-:W2:Y:S01]  /*4d4c0*/  LDL.LU R11, [R1+0x34c] ;  /* 0x00034c00010b7983 */ /* 0x000ea20000300800 */
        /* <DEDUP_REMOVED lines=16> */
[C---:B--2---:R-:W-:Y:S01]  /*4d5d0*/  HMMA.16816.F32.BF16 R12, R24.reuse, R20, R12 ;  /* 0x00000014180c723c */ /* 0x044fe2000004180c */
[----:B------:R-:W-:Y:S02]  /*4d5e0*/  IMAD.MOV.U32 R29, RZ, RZ, R20 ;  /* 0x000000ffff1d7224 */ /* 0x000fe400078e0014 */
[----:B-1----:R-:W-:Y:S11]  /*4d5f0*/  IMAD.MOV.U32 R23, RZ, RZ, R21 ;  /* 0x000000ffff177224 */ /* 0x002ff600078e0015 */
[----:B------:R-:W-:Y:S09]  /*4d600*/  @!UPT UIADD3 URZ, URZ, URZ, URZ ;  /* 0x0000003f3f3ff290 */ /* 0x000ff2000fffe03f */
[----:B------:R-:W-:Y:S01]  /*4d610*/  STL.64 [R1+0x360], R12 ;  /* 0x0003600c01007387 */ /* 0x000fe20000100a00 */
[----:B------:R0:W-:Y:S03]  /*4d620*/  STL.64 [R1+0x368], R14 ;  /* 0x0003680e01007387 */ /* 0x0001e60000100a00 */
[----:B0-----:R-:W4:Y:S01]  /*4d630*/  LDL.LU.64 R14, [R1+0x59b8] ;  /* 0x0059b800010e7983 */ /* 0x001f220000300a00 */
[----:B------:R-:W4:Y:S02]  /*4d640*/  LDL.LU.64 R12, [R1+0x59b0] ;  /* 0x0059b000010c7983 */ /* 0x000f240000300a00 */
[----:B------:R-:W2:Y:S02]  /*4d650*/  LDL.LU R22, [R1+0x59a8] ;  /* 0x0059a80001167983 */ /* 0x000ea40000300800 */
[----:B------:R-:W3:Y:S01]  /*4d660*/  LDL.LU.64 R20, [R1+0x59a0] ;  /* 0x0059a00001147983 */ /* 0x000ee20000300a00 */
[----:B--2---:R-:W-:Y:S01]  /*4d670*/  STL.64 [R1+0x5948], R22 ;  /* 0x0059481601007387 */ /* 0x004fe20000100a00 */
[----:B---3--:R0:W-:Y:S03]  /*4d680*/  STL.64 [R1+0x5940], R20 ;  /* 0x0059401401007387 */ /* 0x0081e60000100a00 */
[----:B0-----:R-:W2:Y:S01]  /*4d690*/  LDL.LU R20, [R1+0x580] ;  /* 0x0005800001147983 */ /* 0x001ea20000300800 */
[----:B------:R-:W2:Y:S02]  /*4d6a0*/  LDL.LU R21, [R1+0x584] ;  /* 0x0005840001157983 */ /* 0x000ea40000300800 */
[----:B------:R-:W3:Y:S02]  /*4d6b0*/  LDL.LU R22, [R1+0x588] ;  /* 0x0005880001167983 */ /* 0x000ee40000300800 */
[----:B------:R-:W3:Y:S01]  /*4d6c0*/  LDL.LU R23, [R1+0x58c] ;  /* 0x00058c0001177983 */ /* 0x000ee20000300800 */
[C---:B----4-:R-:W-:Y:S01]  /*4d6d0*/  HMMA.16816.F32.BF16 R12, R24.reuse, R16, R12 ;  /* 0x00000010180c723c */ /* 0x050fe2000004180c */
[----:B---3--:R-:W-:Y:S01]  /*4d6e0*/  STL.64 [R1+0x5958], R22 ;  /* 0x0059581601007387 */ /* 0x008fe20000100a00 */
[----:B--2---:R0:W-:Y:S03]  /*4d6f0*/  STL.64 [R1+0x5950], R20 ;  /* 0x0059501401007387 */ /* 0x0041e60000100a00 */
[----:B0-----:R-:W2:Y:S04]  /*4d700*/  LDL.64 R20, [R1+0x150] ;  /* 0x0001500001147983 */ /* 0x001ea80000100a00 */
[----:B--2---:R0:W-:Y:S04]  /*4d710*/  STL.64 [R1+0x5968], R20 ;  /* 0x0059681401007387 */ /* 0x0041e80000100a00 */
[----:B0-----:R-:W2:Y:S10]  /*4d720*/  LDL.64 R20, [R1+0x30] ;  /* 0x0000300001147983 */ /* 0x001eb40000100a00 */
[----:B------:R-:W-:Y:S02]  /*4d730*/  STL.64 [R1+0x350], R12 ;  /* 0x0003500c01007387 */ /* 0x000fe40000100a00 */
[----:B------:R0:W-:Y:S02]  /*4d740*/  STL.64 [R1+0x358], R14 ;  /* 0x0003580e01007387 */ /* 0x0001e40000100a00 */
[----:B0-----:R-:W3:Y:S01]  /*4d750*/  LDL.LU R15, [R1+0x5998] ;  /* 0x00599800010f7983 */ /* 0x001ee20000300800 */
[----:B------:R-:W4:Y:S02]  /*4d760*/  LDL.LU.64 R12, [R1+0x5990] ;  /* 0x00599000010c7983 */ /* 0x000f240000300a00 */
[----:B------:R0:W-:Y:S02]  /*4d770*/  STL.64 [R1+0x58c8], R16 ;  /* 0x0058c81001007387 */ /* 0x0001e40000100a00 */
[----:B------:R1:W-:Y:S01]  /*4d780*/  STL.64 [R1+0x5960], R18 ;  /* 0x0059601201007387 */ /* 0x0003e20000100a00 */
[----:B0-----:R-:W2:Y:S01]  /*4d790*/  LDL.LU R16, [R1+0x590] ;  /* 0x0005900001107983 */ /* 0x001ea20000300800 */
[----:B------:R-:W2:Y:S02]  /*4d7a0*/  LDL.LU R17, [R1+0x594] ;  /* 0x0005940001117983 */ /* 0x000ea40000300800 */
[----:B-1----:R-:W2:Y:S02]  /*4d7b0*/  LDL.LU R18, [R1+0x598] ;  /* 0x0005980001127983 */ /* 0x002ea40000300800 */
[----:B------:R-:W2:Y:S01]  /*4d7c0*/  LDL.LU R19, [R1+0x59c] ;  /* 0x00059c0001137983 */ /* 0x000ea20000300800 */
[C---:B----4-:R-:W-:Y:S01]  /*4d7d0*/  HMMA.16816.F32.BF16 R8, R24.reuse, R12, R8 ;  /* 0x0000000c1808723c */ /* 0x050fe20000041808 */
        /* <DEDUP_REMOVED lines=10> */
[----:B------:R-:W2:Y:S02]  /*4d880*/  LDL.LU.64 R8, [R1+0x5980] ;  /* 0x0059800001087983 */ /* 0x000ea40000300a00 */
[C---:B--2---:R-:W-:Y:S01]  /*4d890*/  HMMA.16816.F32.BF16 R4, R24.reuse, R8, R4 ;  /* 0x000000081804723c */ /* 0x044fe20000041804 */
[----:B----4-:R-:W-:Y:S01]  /*4d8a0*/  STL.64 [R1+0x5848], R10 ;  /* 0x0058480a01007387 */ /* 0x010fe20000100a00 */
[----:B------:R0:W-:Y:S11]  /*4d8b0*/  STL.64 [R1+0x5840], R8 ;  /* 0x0058400801007387 */ /* 0x0001f60000100a00 */
[----:B------:R-:W-:Y:S10]  /*4d8c0*/  @!UPT UIADD3 URZ, URZ, URZ, URZ ;  /* 0x0000003f3f3ff290 */ /* 0x000ff4000fffe03f */
[----:B------:R-:W-:Y:S01]  /*4d8d0*/  STL.64 [R1+0x330], R4 ;  /* 0x0003300401007387 */ /* 0x000fe20000100a00 */
[----:B------:R-:W-:Y:S02]  /*4d8e0*/  STL.64 [R1+0x338], R6 ;  /* 0x0003380601007387 */ /* 0x000fe40000100a00 */
[----:B------:R-:W1:Y:S01]  /*4d8f0*/  LDSM.16.MT88.4 R4, [R28+0x4000] ;  /* 0x004000001c04783b */ /* 0x000e620000004200 */
[----:B------:R-:W-:Y:S01]  /*4d900*/  HMMA.16816.F32.BF16 R16, R24, R20, R16 ;  /* 0x000000141810723c */ /* 0x000fe20000041810 */
[----:B0-----:R-:W2:Y:S02]  /*4d910*/  LDL.64 R8, [R1+0x140] ;  /* 0x0001400001087983 */ /* 0x001ea40000100a00 */
[----:B------:R-:W-:Y:S02]  /*4d920*/  STL [R1+0x5828], R28 ;  /* 0x0058281c01007387 */ /* 0x000fe40000100800 */
[----:B-1----:R-:W-:Y:S01]  /*4d930*/  STL.64 [R1+0x5740], R6 ;  /* 0x0057400601007387 */ /* 0x002fe20000100a00 */
[----:B------:R0:W-:Y:S11]  /*4d940*/  STL.64 [R1+0x5738], R4 ;  /* 0x0057380401007387 */ /* 0x0001f60000100a00 */
[----:B------:R-:W-:Y:S06]  /*4d950*/  @!UPT UIADD3 URZ, URZ, URZ, URZ ;  /* 0x0000003f3f3ff290 */ /* 0x000fec000fffe03f */
[----:B------:R-:W-:Y:S02]  /*4d960*/  STL.64 [R1+0x5a0], R16 ;  /* 0x0005a01001007387 */ /* 0x000fe40000100a00 */
[----:B------:R1:W-:Y:S02]  /*4d970*/  STL.64 [R1+0x5a8], R18 ;  /* 0x0005a81201007387 */ /* 0x0003e40000100a00 */
[----:B0-----:R-:W-:Y:S02]  /*4d980*/  IMAD.MOV.U32 R4, RZ, RZ, R2 ;  /* 0x000000ffff047224 */ /* 0x001fe400078e0002 */
[----:B------:R-:W-:Y:S01]  /*4d990*/  IMAD.MOV.U32 R5, RZ, RZ, R0 ;  /* 0x000000ffff057224 */ /* 0x000fe200078e0000 */
[----:B-1----:R-:W4:Y:S01]  /*4d9a0*/  LDL.LU.64 R18, [R1+0x5978] ;  /* 0x0059780001127983 */ /* 0x002f220000300a00 */
[----:B------:R-:W4:Y:S02]  /*4d9b0*/  LDL.LU.64 R16, [R1+0x5970] ;  /* 0x0059700001107983 */ /* 0x000f240000300a00 */
[----:B------:R-:W-:-:S02]  /*4d9c0*/  IMAD.MOV.U32 R2, RZ, RZ, R20 ;  /* 0x000000ffff027224 */ /* 0x000fc400078e0014 */
[----:B------:R-:W-:Y:S02]  /*4d9d0*/  IMAD.MOV.U32 R0, RZ, RZ, R21 ;  /* 0x000000ffff007224 */ /* 0x000fe400078e0015 */
[----:B------:R-:W4:Y:S03]  /*4d9e0*/  LDL.LU.64 R20, [R1+0x5968] ;  /* 0x0059680001147983 */ /* 0x000f260000300a00 */
[----:B------:R-:W-:Y:S02]  /*4d9f0*/  STL [R1+0x5830], R0 ;  /* 0x0058300001007387 */ /* 0x000fe40000100800 */
[----:B------:R-:W-:Y:S01]  /*4da00*/  STL [R1+0x582c], R2 ;  /* 0x00582c0201007387 */ /* 0x000fe20000100800 */
[----:B----4-:R-:W-:Y:S01]  /*4da10*/  HMMA.16816.F32.BF16 R16, R24, R20, R16 ;  /* 0x000000141810723c */ /* 0x010fe20000041810 */
[----:B------:R-:W-:Y:S02]  /*4da20*/  IMAD.MOV.U32 R6, RZ, RZ, R20 ;  /* 0x000000ffff067224 */ /* 0x000fe400078e0014 */
[----:B------:R-:W-:Y:S11]  /*4da30*/  IMAD.MOV.U32 R3, RZ, RZ, R21 ;  /* 0x000000ffff037224 */ /* 0x000ff600078e0015 */
[----:B------:R-:W-:Y:S09]  /*4da40*/  @!UPT UIADD3 URZ, URZ, URZ, URZ ;  /* 0x0000003f3f3ff290 */ /* 0x000ff2000fffe03f */
[----:B------:R-:W-:Y:S01]  /*4da50*/  STL.64 [R1+0x590], R16 ;  /* 0x0005901001007387 */ /* 0x000fe20000100a00 */
[----:B------:R0:W-:Y:S03]  /*4da60*/  STL.64 [R1+0x598], R18 ;  /* 0x0005981201007387 */ /* 0x0001e60000100a00 */
[----:B0-----:R-:W4:Y:S01]  /*4da70*/  LDL.LU.64 R18, [R1+0x5960] ;  /* 0x0059600001127983 */ /* 0x001f220000300a00 */
[----:B------:R-:W3:Y:S02]  /*4da80*/  LDL.LU.64 R22, [R1+0x5958] ;  /* 0x0059580001167983 */ /* 0x000ee40000300a00 */
[----:B------:R-:W3:Y:S02]  /*4da90*/  LDL.LU.64 R20, [R1+0x5950] ;  /* 0x0059500001147983 */ /* 0x000ee40000300a00 */
[----:B------:R-:W-:Y:S01]  /*4daa0*/  STL [R1+0x5838], R3 ;  /* 0x0058380301007387 */ /* 0x000fe20000100800 */
[----:B------:R-:W-:Y:S01]  /*4dab0*/  STL [R1+0x5834], R6 ;  /* 0x0058340601007387 */ /* 0x000fe20000100800 */
[----:B--2---:R-:W-:-:S02]  /*4dac0*/  IMAD.MOV.U32 R7, RZ, RZ, R9 ;  /* 0x000000ffff077224 */ /* 0x004fc400078e0009 */
[----:B------:R-:W-:Y:S01]  /*4dad0*/  IMAD.MOV.U32 R14, RZ, RZ, R8 ;  /* 0x000000ffff0e7224 */ /* 0x000fe200078e0008 */
[----:B---3--:R-:W-:Y:S11]  /*4dae0*/  HMMA.16816.F32.BF16 R20, R24, R8, R20 ;  /* 0x000000081814723c */ /* 0x008ff60000041814 */
[----:B------:R-:W-:Y:S11]  /*4daf0*/  @!UPT UIADD3 URZ, URZ, URZ, URZ ;  /* 0x0000003f3f3ff290 */ /* 0x000ff6000fffe03f */
[----:B------:R-:W-:Y:S01]  /*4db00*/  @!UPT UIADD3 URZ, URZ, URZ, URZ ;  /* 0x0000003f3f3ff290 */ /* 0x000fe2000fffe03f */
[----:B------:R-:W-:Y:S01]  /*4db10*/  STL.64 [R1+0x580], R20 ;  /* 0x0005801401007387 */ /* 0x000fe20000100a00 */
[----:B------:R0:W-:Y:S03]  /*4db20*/  STL.64 [R1+0x588], R22 ;  /* 0x0005881601007387 */ /* 0x0001e60000100a00 */
[----:B0-----:R-:W2:Y:S01]  /*4db30*/  LDL.LU.64 R22, [R1+0x5948] ;  /* 0x0059480001167983 */ /* 0x001ea20000300a00 */
[----:B------:R-:W3:Y:S02]  /*4db40*/  LDL.LU.64 R20, [R1+0x5940] ;  /* 0x0059400001147983 */ /* 0x000ee40000300a00 */
[----:B------:R-:W-:Y:S02]  /*4db50*/  STL [R1+0x5908], R7 ;  /* 0x0059080701007387 */ /* 0x000fe40000100800 */
[----:B------:R-:W-:Y:S01]  /*4db60*/  STL.64 [R1+0x5900], R4 ;  /* 0x0059000401007387 */ /* 0x000fe20000100a00 */
[----:B------:R-:W2:Y:S01]  /*4db70*/  LDL.LU R8, [R1+0x1e0] ;  /* 0x0001e00001087983 */ /* 0x000ea20000300800 */
        /* <DEDUP_REMOVED lines=15> */
[----:B0-----:R-:W-:-:S02]  /*4dc70*/  IMAD.MOV.U32 R8, RZ, RZ, R29 ;  /* 0x000000ffff087224 */ /* 0x001fc400078e001d */
[----:B------:R-:W-:Y:S01]  /*4dc80*/  IMAD.MOV.U32 R9, RZ, RZ, R23 ;  /* 0x000000ffff097224 */ /* 0x000fe200078e0017 */
[----:B--2---:R-:W-:Y:S01]  /*4dc90*/  STL.64 [R1+0x5918], R6 ;  /* 0x0059180601007387 */ /* 0x004fe20000100a00 */
[----:B------:R0:W-:Y:S02]  /*4dca0*/  STL.64 [R1+0x5910], R4 ;  /* 0x0059100401007387 */ /* 0x0001e40000100a00 */
[----:B0-----:R-:W-:Y:S02]  /*4dcb0*/  IMAD.MOV.U32 R4, RZ, RZ, R22 ;  /* 0x000000ffff047224 */ /* 0x001fe400078e0016 */
[----:B------:R-:W-:-:S05]  /*4dcc0*/  IMAD.MOV.U32 R5, RZ, RZ, R15 ;  /* 0x000000ffff057224 */ /* 0x000fca00078e000f */
[----:B------:R0:W-:Y:S04]  /*4dcd0*/  STL.64 [R1+0x5928], R4 ;  /* 0x0059280401007387 */ /* 0x0001e80000100a00 */
[----:B0-----:R-:W2:Y:S01]  /*4dce0*/  LDL.64 R4, [R1+0x120] ;  /* 0x0001200001047983 */ /* 0x001ea20000100a00 */
[----:B------:R0:W-:Y:S03]  /*4dcf0*/  STL.64 [R1+0x5880], R8 ;  /* 0x0058800801007387 */ /* 0x0001e60000100a00 */
[----:B0-----:R-:W2:Y:S04]  /*4dd00*/  LDL.64 R8, [R1+0x10] ;  /* 0x0000100001087983 */ /* 0x001ea80000100a00 */
[----:B--2---:R0:W-:Y:S04]  /*4dd10*/  STL.64 [R1+0x5898], R8 ;  /* 0x0058980801007387 */ /* 0x0041e80000100a00 */
[----:B0-----:R-:W2:Y:S01]  /*4dd20*/  LDL.LU R8, [R1+0x570] ;  /* 0x0005700001087983 */ /* 0x001ea20000300800 */
[----:B------:R-:W2:Y:S02]  /*4dd30*/  LDL.LU R9, [R1+0x574] ;  /* 0x0005740001097983 */ /* 0x000ea40000300800 */
[----:B------:R-:W2:Y:S02]  /*4dd40*/  LDL.LU R10, [R1+0x578] ;  /* 0x00057800010a7983 */ /* 0x000ea40000300800 */
[----:B------:R-:W2:Y:S02]  /*4dd50*/  LDL.LU R11, [R1+0x57c] ;  /* 0x00057c00010b7983 */ /* 0x000ea40000300800 */
[----:B---3--:R-:W-:Y:S01]  /*4dd60*/  IMAD.MOV.U32 R15, RZ, RZ, R21 ;  /* 0x000000ffff0f7224 */ /* 0x008fe200078e0015 */
[----:B------:R-:W-:Y:S01]  /*4dd70*/  STL [R1+0x583c], R14 ;  /* 0x00583c0e01007387 */ /* 0x000fe20000100800 */
[----:B--2---:R-:W-:Y:S11]  /*4dd80*/  HMMA.16816.F32.BF16 R8, R24, R20, R8 ;  /* 0x000000141808723c */ /* 0x004ff60000041808 */
[----:B------:R-:W-:Y:S11]  /*4dd90*/  @!UPT UIADD3 URZ, URZ, URZ, URZ ;  /* 0x0000003f3f3ff290 */ /* 0x000ff6000fffe03f */
[----:B------:R-:W-:Y:S01]  /*4dda0*/  @!UPT UIADD3 URZ, URZ, URZ, URZ ;  /* 0x0000003f3f3ff290 */ /* 0x000fe2000fffe03f */
[----:B------:R-:W-:Y:S01]  /*4ddb0*/  STL.64 [R1+0x570], R8 ;  /* 0x0005700801007387 */ /* 0x000fe20000100a00 */
[----:B------:R-:W-:Y:S02]  /*4ddc0*/  STL.64 [R1+0x578], R10 ;  /* 0x0005780a01007387 */ /* 0x000fe40000100a00 */
[----:B------:R-:W-:Y:S02]  /*4ddd0*/  STL [R1+0x58e8], R15 ;  /* 0x0058e80f01007387 */ /* 0x000fe40000100800 */
[----:B------:R0:W-:Y:S02]  /*4dde0*/  STL.64 [R1+0x58e0], R12 ;  /* 0x0058e00c01007387 */ /* 0x0001e40000100a00 */
[----:B0-----:R-:W2:Y:S01]  /*4ddf0*/  LDL.LU R12, [R1+0x530] ;  /* 0x00053000010c7983 */ /* 0x001ea20000300800 */
[----:B------:R-:W2:Y:S02]  /*4de00*/  LDL.LU R13, [R1+0x534] ;  /* 0x00053400010d7983 */ /* 0x000ea40000300800 */
[----:B------:R-:W3:Y:S02]  /*4de10*/  LDL.LU R14, [R1+0x538] ;  /* 0x00053800010e7983 */ /* 0x000ee40000300800 */
[----:B------:R-:W3:Y:S02]  /*4de20*/  LDL.LU R15, [R1+0x53c] ;  /* 0x00053c00010f7983 */ /* 0x000ee40000300800 */
[----:B---3--:R-:W-:Y:S01]  /*4de30*/  STL.64 [R1+0x58f8], R14 ;  /* 0x0058f80e01007387 */ /* 0x008fe20000100a00 */
[----:B--2---:R0:W-:Y:S03]  /*4de40*/  STL.64 [R1+0x58f0], R12 ;  /* 0x0058f00c01007387 */ /* 0x0041e60000100a00 */
[----:B0-----:R-:W2:Y:S04]  /*4de50*/  LDL.64 R12, [R1+0x100] ;  /* 0x00010000010c7983 */ /* 0x001ea80000100a00 */
[----:B--2---:R0:W-:Y:S04]  /*4de60*/  STL.64 [R1+0x5920], R12 ;  /* 0x0059200c01007387 */ /* 0x0041e80000100a00 */
        /* <DEDUP_REMOVED lines=14> */
[----:B------:R-:W4:Y:S02]  /*4df50*/  LDL.LU R18, [R1+0x528] ;  /* 0x0005280001127983 */ /* 0x000f240000300800 */
[----:B------:R-:W4:Y:S02]  /*4df60*/  LDL.LU R19, [R1+0x52c] ;  /* 0x00052c0001137983 */ /* 0x000f240000300800 */
[----:B------:R-:W-:-:S02]  /*4df70*/  IMAD.MOV.U32 R29, RZ, RZ, R20 ;  /* 0x000000ffff1d7224 */ /* 0x000fc400078e0014 */
[----:B------:R-:W-:Y:S02]  /*4df80*/  IMAD.MOV.U32 R2, RZ, RZ, R4 ;  /* 0x000000ffff027224 */ /* 0x000fe400078e0004 */
[----:B------:R-:W-:Y:S01]  /*4df90*/  IMAD.MOV.U32 R28, RZ, RZ, R5 ;  /* 0x000000ffff1c7224 */ /* 0x000fe200078e0005 */
[C---:B--2---:R-:W-:Y:S01]  /*4dfa0*/  HMMA.16816.F32.BF16 R12, R24.reuse, R4, R12 ;  /* 0x00000004180c723c */ /* 0x044fe2000004180c */
[----:B----4-:R-:W-:Y:S01]  /*4dfb0*/  STL.64 [R1+0x58d8], R18 ;  /* 0x0058d81201007387 */ /* 0x010fe20000100a00 */
[----:B---3--:R0:W-:Y:S03]  /*4dfc0*/  STL.64 [R1+0x58d0], R16 ;  /* 0x0058d01001007387 */ /* 0x0081e60000100a00 */
[----:B0-----:R-:W2:Y:S01]  /*4dfd0*/  LDL.64 R16, [R1+0xf0] ;  /* 0x0000f00001107983 */ /* 0x001ea20000100a00 */
[----:B------:R0:W-:Y:S03]  /*4dfe0*/  STL.64 [R1+0x58c0], R8 ;  /* 0x0058c00801007387 */ /* 0x0001e60000100a00 */
[----:B0-----:R-:W3:Y:S01]  /*4dff0*/  LDL.64 R8, [R1+0xe0] ;  /* 0x0000e00001087983 */ /* 0x001ee20000100a00 */
[----:B------:R-:W4:Y:S02]  /*4e000*/  LDL.LU R20, [R1+0x320] ;  /* 0x0003200001147983 */ /* 0x000f240000300800 */
[----:B------:R-:W4:Y:S02]  /*4e010*/  LDL.LU R21, [R1+0x324] ;  /* 0x0003240001157983 */ /* 0x000f240000300800 */
[----:B------:R-:W4:Y:S01]  /*4e020*/  LDL.LU R22, [R1+0x328] ;  /* 0x0003280001167983 */ /* 0x000f220000300800 */
[----:B------:R-:W4:Y:S08]  /*4e030*/  LDL.LU R23, [R1+0x32c] ;  /* 0x00032c0001177983 */ /* 0x000f300000300800 */
[----:B------:R-:W-:Y:S02]  /*4e040*/  STL.64 [R1+0x560], R12 ;  /* 0x0005600c01007387 */ /* 0x000fe40000100a00 */
[----:B------:R0:W-:Y:S02]  /*4e050*/  STL.64 [R1+0x568], R14 ;  /* 0x0005680e01007387 */ /* 0x0001e40000100a00 */
[----:B0-----:R-:W2:Y:S01]  /*4e060*/  LDL.LU.64 R14, [R1+0x5938] ;  /* 0x00593800010e7983 */ /* 0x001ea20000300a00 */
[----:B------:R-:W2:Y:S02]  /*4e070*/  LDL.LU.64 R12, [R1+0x5930] ;  /* 0x00593000010c7983 */ /* 0x000ea40000300a00 */
[----:B------:R-:W2:Y:S02]  /*4e080*/  LDL.LU.64 R4, [R1+0x5928] ;  /* 0x0059280001047983 */ /* 0x000ea40000300a00 */
[C---:B--2---:R-:W-:Y:S01]  /*4e090*/  HMMA.16816.F32.BF16 R4, R24.reuse, R4, R12 ;  /* 0x000000041804723c */ /* 0x044fe2000004180c */
[----:B------:R-:W2:Y:S11]  /*4e0a0*/  LDL.LU.64 R12, [R1+0x5920] ;  /* 0x00592000010c7983 */ /* 0x000eb60000300a00 */
[----:B------:R-:W-:Y:S11]  /*4e0b0*/  @!UPT UIADD3 URZ, URZ, URZ, URZ ;  /* 0x0000003f3f3ff290 */ /* 0x000ff6000fffe03f */
[----:B------:R-:W-:Y:S01]  /*4e0c0*/  STL.64 [R1+0x550], R4 ;  /* 0x0005500401007387 */ /* 0x000fe20000100a00 */
[----:B------:R0:W-:Y:S03]  /*4e0d0*/  STL.64 [R1+0x558], R6 ;  /* 0x0005580601007387 */ /* 0x0001e60000100a00 */
[----:B0-----:R-:W3:Y:S01]  /*4e0e0*/  LDL.LU.64 R6, [R1+0x5918] ;  /* 0x0059180001067983 */ /* 0x001ee20000300a00 */
[----:B------:R-:W3:Y:S02]  /*4e0f0*/  LDL.LU.64 R4, [R1+0x5910] ;  /* 0x0059100001047983 */ /* 0x000ee40000300a00 */
[----:B--2---:R-:W-:Y:S01]  /*4e100*/  IMAD.MOV.U32 R0, RZ, RZ, R13 ;  /* 0x000000ffff007224 */ /* 0x004fe200078e000d */
[C---:B---3--:R-:W-:Y:S11]  /*4e110*/  HMMA.16816.F32.BF16 R4, R24.reuse, R12, R4 ;  /* 0x0000000c1804723c */ /* 0x048ff60000041804 */
[----:B------:R-:W-:Y:S11]  /*4e120*/  @!UPT UIADD3 URZ, URZ, URZ, URZ ;  /* 0x0000003f3f3ff290 */ /* 0x000ff6000fffe03f */
[----:B------:R-:W-:Y:S01]  /*4e130*/  @!UPT UIADD3 URZ, URZ, URZ, URZ ;  /* 0x0000003f3f3ff290 */ /* 0x000fe2000fffe03f */
[----:B------:R-:W-:Y:S01]  /*4e140*/  STL.64 [R1+0x540], R4 ;  /* 0x0005400401007387 */ /* 0x000fe20000100a00 */
[----:B------:R0:W-:Y:S03]  /*4e150*/  STL.64 [R1+0x548], R6 ;  /* 0x0005480601007387 */ /* 0x0001e60000100a00 */
[----:B0-----:R-:W2:Y:S01]  /*4e160*/  LDL.LU R7, [R1+0x5908] ;  /* 0x0059080001077983 */ /* 0x001ea20000300800 */
[----:B------:R-:W4:Y:S02]  /*4e170*/  LDL.LU.64 R4, [R1+0x5900] ;  /* 0x0059000001047983 */ /* 0x000f240000300a00 */
[----:B------:R-:W-:Y:S02]  /*4e180*/  IMAD.MOV.U32 R6, RZ, RZ, R12 ;  /* 0x000000ffff067224 */ /* 0x000fe400078e000c */
[----:B------:R-:W3:Y:S01]  /*4e190*/  LDL.LU.64 R14, [R1+0x58f8] ;  /* 0x0058f800010e7983 */ /* 0x000ee20000300a00 */
[----:B------:R-:W3:Y:S02]  /*4e1a0*/  LDL.LU.64 R12, [R1+0x58f0] ;  /* 0x0058f000010c7983 */ /* 0x000ee40000300a00 */
[C---:B---3--:R-:W-:Y:S11]  /*4e1b0*/  HMMA.16816.F32.BF16 R12, R24.reuse, R16, R12 ;  /* 0x00000010180c723c */ /* 0x048ff6000004180c */
[----:B------:R-:W-:Y:S11]  /*4e1c0*/  @!UPT UIADD3 URZ, URZ, URZ, URZ ;  /* 0x0000003f3f3ff290 */ /* 0x000ff6000fffe03f */
[----:B------:R-:W-:Y:S01]  /*4e1d0*/  @!UPT UIADD3 URZ, URZ, URZ, URZ ;  /* 0x0000003f3f3ff290 */ /* 0x000fe2000fffe03f */
[----:B------:R-:W-:Y:S01]  /*4e1e0*/  STL.64 [R1+0x530], R12 ;  /* 0x0005300c01007387 */ /* 0x000fe20000100a00 */
[----:B------:R0:W-:Y:S03]  /*4e1f0*/  STL.64 [R1+0x538], R14 ;  /* 0x0005380e01007387 */ /* 0x0001e60000100a00 */
[----:B0-----:R-:W3:Y:S01]  /*4e200*/  LDL.LU R15, [R1+0x58e8] ;  /* 0x0058e800010f7983 */ /* 0x001ee20000300800 */
[----:B------:R-:W2:Y:S02]  /*4e210*/  LDL.LU.64 R12, [R1+0x58e0] ;  /* 0x0058e000010c7983 */ /* 0x000ea40000300a00 */
[----:B------:R-:W-:Y:S02]  /*4e220*/  IMAD.MOV.U32 R14, RZ, RZ, R16 ;  /* 0x000000ffff0e7224 */ /* 0x000fe400078e0010 */
[----:B------:R-:W-:Y:S01]  /*4e230*/  IMAD.MOV.U32 R3, RZ, RZ, R17 ;  /* 0x000000ffff037224 */ /* 0x000fe200078e0011 */
[----:B------:R-:W4:Y:S01]  /*4e240*/  LDL.LU.64 R18, [R1+0x58d8] ;  /* 0x0058d80001127983 */ /* 0x000f220000300a00 */
[----:B------:R-:W4:Y:S03]  /*4e250*/  LDL.LU.64 R16, [R1+0x58d0] ;  /* 0x0058d00001107983 */ /* 0x000f260000300a00 */
[----:B---3--:R-:W-:Y:S01]  /*4e260*/  STL.64 [R1+0x5878], R14 ;  /* 0x0058780e01007387 */ /* 0x008fe20000100a00 */
[----:B--2---:R0:W-:Y:S03]  /*4e270*/  STL.64 [R1+0x5870], R12 ;  /* 0x0058700c01007387 */ /* 0x0041e60000100a00 */
[----:B0-----:R-:W2:Y:S01]  /*4e280*/  LDL.LU R12, [R1+0x200] ;  /* 0x00020000010c7983 */ /* 0x001ea20000300800 */
[----:B------:R-:W2:Y:S02]  /*4e290*/  LDL.LU R13, [R1+0x204] ;  /* 0x00020400010d7983 */ /* 0x000ea40000300800 */
[----:B------:R-:W3:Y:S02]  /*4e2a0*/  LDL.LU R14, [R1+0x208] ;  /* 0x00020800010e7983 */ /* 0x000ee40000300800 */
[----:B------:R-:W3:Y:S01]  /*4e2b0*/  LDL.LU R15, [R1+0x20c] ;  /* 0x00020c00010f7983 */ /* 0x000ee20000300800 */
[C---:B----4-:R-:W-:Y:S01]  /*4e2c0*/  HMMA.16816.F32.BF16 R16, R24.reuse, R8, R16 ;  /* 0x000000081810723c */ /* 0x050fe20000041810 */
[----:B---3--:R-:W-:Y:S01]  /*4e2d0*/  STL.64 [R1+0x5890], R14 ;  /* 0x0058900e01007387 */ /* 0x008fe20000100a00 */
[----:B--2---:R0:W-:Y:S03]  /*4e2e0*/  STL.64 [R1+0x5888], R12 ;  /* 0x0058880c01007387 */ /* 0x0041e60000100a00 */
[----:B0-----:R-:W2:Y:S01]  /*4e2f0*/  LDL.LU R12, [R1+0x210] ;  /* 0x00021000010c7983 */ /* 0x001ea20000300800 */
[----:B------:R-:W2:Y:S02]  /*4e300*/  LDL.LU R13, [R1+0x214] ;  /* 0x00021400010d7983 */ /* 0x000ea40000300800 */
[----:B------:R-:W3:Y:S02]  /*4e310*/  LDL.LU R14, [R1+0x218] ;  /* 0x00021800010e7983 */ /* 0x000ee40000300800 */
[----:B------:R-:W3:Y:S01]  /*4e320*/  LDL.LU R15, [R1+0x21c] ;  /* 0x00021c00010f7983 */ /* 0x000ee20000300800 */
[----:B------:R-:W-:Y:S01]  /*4e330*/  HMMA.16816.F32.BF16 R24, R24, R4, R20 ;  /* 0x000000041818723c */ /* 0x000fe20000041814 */
[----:B---3--:R-:W-:Y:S01]  /*4e340*/  STL.64 [R1+0x58a8], R14 ;  /* 0x0058a80e01007387 */ /* 0x008fe20000100a00 */
[----:B--2---:R0:W-:Y:S03]  /*4e350*/  STL.64 [R1+0x58a0], R12 ;  /* 0x0058a00c01007387 */ /* 0x0041e60000100a00 */
[----:B0-----:R-:W2:Y:S01]  /*4e360*/  LDL.LU R12, [R1+0x220] ;  /* 0x00022000010c7983 */ /* 0x001ea20000300800 */
[----:B------:R-:W2:Y:S02]  /*4e370*/  LDL.LU R13, [R1+0x224] ;  /* 0x00022400010d7983 */ /* 0x000ea40000300800 */
[----:B------:R-:W2:Y:S02]  /*4e380*/  LDL.LU R14, [R1+0x228] ;  /* 0x00022800010e7983 */ /* 0x000ea40000300800 */
[----:B------:R-:W2:Y:S02]  /*4e390*/  LDL.LU R15, [R1+0x22c] ;  /* 0x00022c00010f7983 */ /* 0x000ea40000300800 */
[----:B------:R0:W-:Y:S01]  /*4e3a0*/  STL.64 [R1+0x520], R16 ;  /* 0x0005201001007387 */ /* 0x0001e20000100a00 */
[----:B------:R1:W-:Y:S03]  /*4e3b0*/  STL.64 [R1+0x528], R18 ;  /* 0x0005281201007387 */ /* 0x0003e60000100a00 */
[----:B0-----:R-:W3:Y:S01]  /*4e3c0*/  LDL.LU.64 R16, [R1+0x58c8] ;  /* 0x0058c80001107983 */ /* 0x001ee20000300a00 */
[----:B-1----:R-:W-:-:S02]  /*4e3d0*/  IMAD.MOV.U32 R19, RZ, RZ, R8 ;  /* 0x000000ffff137224 */ /* 0x002fc400078e0008 */
[----:B------:R-:W-:Y:S02]  /*4e3e0*/  IMAD.MOV.U32 R18, RZ, RZ, R9 ;  /* 0x000000ffff127224 */ /* 0x000fe400078e0009 */
[----:B------:R-:W2:Y:S01]  /*4e3f0*/  LDL.LU.64 R8, [R1+0x58c0] ;  /* 0x0058c00001087983 */ /* 0x000ea20000300a00 */
[----:B------:R-:W2:Y:S02]  /*4e400*/  LDL.LU.64 R22, [R1+0x58b8] ;  /* 0x0058b80001167983 */ /* 0x000ea40000300a00 */
[----:B------:R-:W2:Y:S02]  /*4e410*/  LDL.LU.64 R20, [R1+0x58b0] ;  /* 0x0058b00001147983 */ /* 0x000ea40000300a00 */
[----:B------:R0:W-:Y:S01]  /*4e420*/  STL.64 [R1+0x320], R24 ;  /* 0x0003201801007387 */ /* 0x0001e20000100a00 */
[----:B------:R1:W-:Y:S04]  /*4e430*/  STL.64 [R1+0x328], R26 ;  /* 0x0003281a01007387 */ /* 0x0003e80000100a00 */
[----:B0-----:R-:W4:Y:S01]  /*4e440*/  LDL.LU R24, [R1+0x1d0] ;  /* 0x0001d00001187983 */ /* 0x001f220000300800 */
[----:B------:R-:W4:Y:S02]  /*4e450*/  LDL.LU R25, [R1+0x1d4] ;  /* 0x0001d40001197983 */ /* 0x000f240000300800 */
[----:B-1----:R-:W4:Y:S02]  /*4e460*/  LDL.LU R26, [R1+0x1d8] ;  /* 0x0001d800011a7983 */ /* 0x002f240000300800 */
[----:B------:R-:W4:Y:S01]  /*4e470*/  LDL.LU R27, [R1+0x1dc] ;  /* 0x0001dc00011b7983 */ /* 0x000f220000300800 */
[----:B------:R-:W-:Y:S01]  /*4e480*/  STL.64 [R1+0x5750], R4 ;  /* 0x0057500401007387 */ /* 0x000fe20000100a00 */
[C---:B--2---:R-:W-:Y:S03]  /*4e490*/  HMMA.16816.F32.BF16 R8, R20.reuse, R8, R12 ;  /* 0x000000081408723c */ /* 0x044fe6000004180c */
[----:B------:R-:W2:Y:S01]  /*4e4a0*/  LDL.LU.64 R14, [R1+0x58a8] ;  /* 0x0058a800010e7983 */ /* 0x000ea20000300a00 */
[----:B------:R-:W2:Y:S11]  /*4e4b0*/  LDL.LU.64 R12, [R1+0x58a0] ;  /* 0x0058a000010c7983 */ /* 0x000eb60000300a00 */
[----:B------:R-:W-:Y:S08]  /*4e4c0*/  @!UPT UIADD3 URZ, URZ, URZ, URZ ;  /* 0x0000003f3f3ff290 */ /* 0x000ff0000fffe03f */
        /* <DEDUP_REMOVED lines=18> */
[----:B0-----:R-:W3:Y:S01]  /*4e5f0*/  LDL.LU.64 R10, [R1+0x5868] ;  /* 0x00586800010a7983 */ /* 0x001ee20000300a00 */
[----:B------:R-:W3:Y:S02]  /*4e600*/  LDL.LU.64 R8, [R1+0x5860] ;  /* 0x0058600001087983 */ /* 0x000ee40000300a00 */
[C---:B---3--:R-:W-:Y:S11]  /*4e610*/  HMMA.16816.F32.BF16 R8, R20.reuse, R16, R8 ;  /* 0x000000101408723c */ /* 0x048ff60000041808 */
[----:B------:R-:W-:Y:S11]  /*4e620*/  @!UPT UIADD3 URZ, URZ, URZ, URZ ;  /* 0x0000003f3f3ff290 */ /* 0x000ff6000fffe03f */
[----:B------:R-:W-:Y:S01]  /*4e630*/  @!UPT UIADD3 URZ, URZ, URZ, URZ ;  /* 0x0000003f3f3ff290 */ /* 0x000fe2000fffe03f */
[----:B------:R-:W-:Y:S01]  /*4e640*/  STL.64 [R1+0x1f0], R8 ;  /* 0x0001f00801007387 */ /* 0x000fe20000100a00 */
[----:B------:R0:W-:Y:S03]  /*4e650*/  STL.64 [R1+0x1f8], R10 ;  /* 0x0001f80a01007387 */ /* 0x0001e60000100a00 */
[----:B0-----:R-:W2:Y:S01]  /*4e660*/  LDL.LU.64 R10, [R1+0x5858] ;  /* 0x00585800010a7983 */ /* 0x001ea20000300a00 */
[----:B------:R-:W2:Y:S02]  /*4e670*/  LDL.LU.64 R8, [R1+0x5850] ;  /* 0x0058500001087983 */ /* 0x000ea40000300a00 */
[----:B------:R-:W-:Y:S01]  /*4e680*/  STL.64 [R1+0x5700], R16 ;  /* 0x0057001001007387 */ /* 0x000fe20000100a00 */
[C---:B--2---:R-:W-:Y:S11]  /*4e690*/  HMMA.16816.F32.BF16 R8, R20.reuse, R12, R8 ;  /* 0x0000000c1408723c */ /* 0x044ff60000041808 */
[----:B------:R-:W-:Y:S11]  /*4e6a0*/  @!UPT UIADD3 URZ, URZ, URZ, URZ ;  /* 0x0000003f3f3ff290 */ /* 0x000ff6000fffe03f */
[----:B------:R-:W-:Y:S01]  /*4e6b0*/  @!UPT UIADD3 URZ, URZ, URZ, URZ ;  /* 0x0000003f3f3ff290 */ /* 0x000fe2000fffe03f */
[----:B------:R-:W-:Y:S01]  /*4e6c0*/  STL.64 [R1+0x1e0], R8 ;  /* 0x0001e00801007387 */ /* 0x000fe20000100a00 */
[----:B------:R0:W-:Y:S03]  /*4e6d0*/  STL.64 [R1+0x1e8], R10 ;  /* 0x0001e80a01007387 */ /* 0x0001e60000100a00 */
[----:B0-----:R-:W2:Y:S01]  /*4e6e0*/  LDL.LU.64 R10, [R1+0x5848] ;  /* 0x00584800010a7983 */ /* 0x001ea20000300a00 */
[----:B------:R-:W4:Y:S02]  /*4e6f0*/  LDL.LU.64 R8, [R1+0x5840] ;  /* 0x0058400001087983 */ /* 0x000f240000300a00 */
[----:B------:R-:W3:Y:S01]  /*4e700*/  LDL.64 R16, [R1] ;  /* 0x0000000001107983 */ /* 0x000ee20000100a00 */
[----:B----4-:R-:W-:Y:S01]  /*4e710*/  HMMA.16816.F32.BF16 R24, R20, R8, R24 ;  /* 0x000000081418723c */ /* 0x010fe20000041818 */
[----:B---3--:R0:W-:Y:S01]  /*4e720*/  STL.64 [R1+0x5708], R16 ;  /* 0x0057081001007387 */ /* 0x0081e20000100a00 */
[----:B------:R-:W-:Y:S02]  /*4e730*/  STL.64 [R1+0x56f8], R12 ;  /* 0x0056f80c01007387 */ /* 0x000fe40000100a00 */
[----:B--2---:R-:W-:Y:S02]  /*4e740*/  STL.64 [R1+0x5718], R10 ;  /* 0x0057180a01007387 */ /* 0x004fe40000100a00 */
[----:B------:R-:W-:Y:S02]  /*4e750*/  STL.64 [R1+0x5710], R8 ;  /* 0x0057100801007387 */ /* 0x000fe40000100a00 */
[----:B0-----:R-:W-:-:S02]  /*4e760*/  IMAD.MOV.U32 R16, RZ, RZ, R5 ;  /* 0x000000ffff107224 */ /* 0x001fc400078e0005 */
[----:B------:R-:W-:Y:S11]  /*4e770*/  IMAD.MOV.U32 R17, RZ, RZ, R4 ;  /* 0x000000ffff117224 */ /* 0x000ff600078e0004 */
[----:B------:R-:W-:Y:S02]  /*4e780*/  @!UPT UIADD3 URZ, URZ, URZ, URZ ;  /* 0x0000003f3f3ff290 */ /* 0x000fe4000fffe03f */
[----:B------:R-:W-:Y:S01]  /*4e790*/  STL.64 [R1+0x1d0], R24 ;  /* 0x0001d01801007387 */ /* 0x000fe20000100a00 */
[----:B------:R-:W-:Y:S02]  /*4e7a0*/  STL.64 [R1+0x1d8], R26 ;  /* 0x0001d81a01007387 */ /* 0x000fe40000100a00 */
[----:B------:R0:W-:Y:S02]  /*4e7b0*/  STL.64 [R1+0x5720], R16 ;  /* 0x0057201001007387 */ /* 0x0001e40000100a00 */
[----:B0-----:R-:W2:Y:S01]  /*4e7c0*/  LDL.64 R16, [R1+0x20] ;  /* 0x0000200001107983 */ /* 0x001ea20000100a00 */
[----:B------:R-:W-:Y:S02]  /*4e7d0*/  IMAD.MOV.U32 R4, RZ, RZ, R19 ;  /* 0x000000ffff047224 */ /* 0x000fe400078e0013 */
[----:B------:R-:W-:Y:S01]  /*4e7e0*/  IMAD.MOV.U32 R5, RZ, RZ, R18 ;  /* 0x000000ffff057224 */ /* 0x000fe200078e0012 */
[----:B--2---:R0:W-:Y:S01]  /*4e7f0*/  STL.64 [R1+0x5748], R16 ;  /* 0x0057481001007387 */ /* 0x0041e20000100a00 */
[----:B------:R-:W2:Y:S02]  /*4e800*/  LDL.LU R8, [R1+0x470] ;  /* 0x0004700001087983 */ /* 0x000ea40000300800 */
[----:B------:R-:W2:Y:S02]  /*4e810*/  LDL.LU R9, [R1+0x474] ;  /* 0x0004740001097983 */ /* 0x000ea40000300800 */
[----:B------:R-:W3:Y:S01]  /*4e820*/  LDL.LU R10, [R1+0x478] ;  /* 0x00047800010a7983 */ /* 0x000ee20000300800 */
[----:B------:R-:W3:Y:S01]  /*4e830*/  LDL.LU R11, [R1+0x47c] ;  /* 0x00047c00010b7983 */ /* 0x000ee20000300800 */
[----:B------:R1:W-:Y:S03]  /*4e840*/  STL.64 [R1+0x5768], R4 ;  /* 0x0057680401007387 */ /* 0x0003e60000100a00 */
[----:B0-----:R-:W4:Y:S01]  /*4e850*/  LDL.LU R16, [R1+0x690] ;  /* 0x0006900001107983 */ /* 0x001f220000300800 */
[----:B------:R-:W4:Y:S02]  /*4e860*/  LDL.LU R17, [R1+0x694] ;  /* 0x0006940001117983 */ /* 0x000f240000300800 */
[----:B------:R-:W2:Y:S02]  /*4e870*/  LDL.LU R18, [R1+0x698] ;  /* 0x0006980001127983 */ /* 0x000ea40000300800 */
[----:B------:R-:W2:Y:S02]  /*4e880*/  LDL.LU R19, [R1+0x69c] ;  /* 0x00069c0001137983 */ /* 0x000ea40000300800 */
[----:B-1----:R-:W-:-:S02]  /*4e890*/  IMAD.MOV.U32 R4, RZ, RZ, R14 ;  /* 0x000000ffff047224 */ /* 0x002fc400078e000e */
[----:B------:R-:W-:Y:S01]  /*4e8a0*/  IMAD.MOV.U32 R5, RZ, RZ, R3 ;  /* 0x000000ffff057224 */ /* 0x000fe200078e0003 */
[----:B------:R-:W3:Y:S01]  /*4e8b0*/  LDL.LU R14, [R1+0x583c] ;  /* 0x00583c00010e7983 */ /* 0x000ee20000300800 */
[----:B------:R-:W3:Y:S03]  /*4e8c0*/  LDL.LU R3, [R1+0x5838] ;  /* 0x0058380001037983 */ /* 0x000ee60000300800 */
[----:B------:R-:W-:Y:S04]  /*4e8d0*/  STL.64 [R1+0x5780], R4 ;  /* 0x0057800401007387 */ /* 0x000fe80000100a00 */
[----:B--2---:R-:W-:Y:S01]  /*4e8e0*/  STL.64 [R1+0x5760], R18 ;  /* 0x0057601201007387 */ /* 0x004fe20000100a00 */
[----:B----4-:R0:W-:Y:S03]  /*4e8f0*/  STL.64 [R1+0x5758], R16 ;  /* 0x0057581001007387 */ /* 0x0101e60000100a00 */
[----:B0-----:R-:W2:Y:S01]  /*4e900*/  LDL.LU R16, [R1+0x510] ;  /* 0x0005100001107983 */ /* 0x001ea20000300800 */
[----:B------:R-:W2:Y:S02]  /*4e910*/  LDL.LU R17, [R1+0x514] ;  /* 0x0005140001117983 */ /* 0x000ea40000300800 */
[----:B------:R-:W4:Y:S02]  /*4e920*/  LDL.LU R18, [R1+0x518] ;  /* 0x0005180001127983 */ /* 0x000f240000300800 */
[----:B------:R-:W4:Y:S02]  /*4e930*/  LDL.LU R19, [R1+0x51c] ;  /* 0x00051c0001137983 */ /* 0x000f240000300800 */
[----:B------:R-:W-:-:S02]  /*4e940*/  IMAD.MOV.U32 R4, RZ, RZ, R6 ;  /* 0x000000ffff047224 */ /* 0x000fc400078e0006 */
[----:B------:R-:W-:Y:S01]  /*4e950*/  IMAD.MOV.U32 R5, RZ, RZ, R0 ;  /* 0x000000ffff057224 */ /* 0x000fe200078e0000 */
[----:B------:R-:W3:Y:S01]  /*4e960*/  LDL.LU R6, [R1+0x5834] ;  /* 0x0058340001067983 */ /* 0x000ee20000300800 */
[----:B------:R-:W3:Y:S03]  /*4e970*/  LDL.LU R0, [R1+0x5830] ;  /* 0x0058300001007983 */ /* 0x000ee60000300800 */
[----:B------:R-:W-:Y:S04]  /*4e980*/  STL.64 [R1+0x5798], R4 ;  /* 0x0057980401007387 */ /* 0x000fe80000100a00 */
[----:B----4-:R-:W-:Y:S01]  /*4e990*/  STL.64 [R1+0x5778], R18 ;  /* 0x0057781201007387 */ /* 0x010fe20000100a00 */
[----:B--2---:R0:W-:Y:S03]  /*4e9a0*/  STL.64 [R1+0x5770], R16 ;  /* 0x0057701001007387 */ /* 0x0041e60000100a00 */
[----:B0-----:R-:W2:Y:S01]  /*4e9b0*/  LDL.LU R16, [R1+0x7a0] ;  /* 0x0007a00001107983 */ /* 0x001ea20000300800 */
[----:B------:R-:W2:Y:S02]  /*4e9c0*/  LDL.LU R17, [R1+0x7a4] ;  /* 0x0007a40001117983 */ /* 0x000ea40000300800 */
[----:B------:R-:W4:Y:S02]  /*4e9d0*/  LDL.LU R18, [R1+0x7a8] ;  /* 0x0007a80001127983 */ /* 0x000f240000300800 */
[----:B------:R-:W4:Y:S01]  /*4e9e0*/  LDL.LU R19, [R1+0x7ac] ;  /* 0x0007ac0001137983 */ /* 0x000f220000300800 */
[----:B------:R-:W2:Y:S04]  /*4e9f0*/  LDL.64 R4, [R1+0x110] ;  /* 0x0001100001047983 */ /* 0x000ea80000100a00 */
[----:B--2---:R0:W-:Y:S02]  /*4ea00*/  STL.64 [R1+0x57b0], R4 ;  /* 0x0057b00401007387 */ /* 0x0041e40000100a00 */
[----:B0-----:R-:W-:-:S02]  /*4ea10*/  IMAD.MOV.U32 R4, RZ, RZ, R2 ;  /* 0x000000ffff047224 */ /* 0x001fc400078e0002 */
[----:B------:R-:W-:Y:S01]  /*4ea20*/  IMAD.MOV.U32 R5, RZ, RZ, R28 ;  /* 0x000000ffff057224 */ /* 0x000fe200078e001c */
[----:B------:R-:W2:Y:S01]  /*4ea30*/  LDL.LU R2, [R1+0x582c] ;  /* 0x00582c0001027983 */ /* 0x000ea20000300800 */
[----:B------:R-:W2:Y:S03]  /*4ea40*/  LDL.LU R28, [R1+0x5828] ;  /* 0x00582800011c7983 */ /* 0x000ea60000300800 */
[----:B------:R-:W-:Y:S01]  /*4ea50*/  STL.64 [R1+0x57c8], R4 ;  /* 0x0057c80401007387 */ /* 0x000fe20000100a00 */
[----:B----4-:R-:W-:Y:S02]  /*4ea60*/  STL.64 [R1+0x5790], R18 ;  /* 0x0057901201007387 */ /* 0x010fe40000100a00 */
[----:B------:R0:W-:Y:S02]  /*4ea70*/  STL.64 [R1+0x5788], R16 ;  /* 0x0057881001007387 */ /* 0x0001e40000100a00 */
[----:B0-----:R-:W4:Y:S01]  /*4ea80*/  LDL.LU R16, [R1+0x160] ;  /* 0x0001600001107983 */ /* 0x001f220000300800 */
[----:B------:R-:W4:Y:S02]  /*4ea90*/  LDL.LU R17, [R1+0x164] ;  /* 0x0001640001117983 */ /* 0x000f240000300800 */
[----:B------:R-:W3:Y:S02]  /*4eaa0*/  LDL.LU R18, [R1+0x168] ;  /* 0x0001680001127983 */ /* 0x000ee40000300800 */
[----:B------:R-:W3:Y:S02]  /*4eab0*/  LDL.LU R19, [R1+0x16c] ;  /* 0x00016c0001137983 */ /* 0x000ee40000300800 */
[----:B------:R-:W-:-:S02]  /*4eac0*/  IMAD.MOV.U32 R4, RZ, RZ, R29 ;  /* 0x000000ffff047224 */ /* 0x000fc400078e001d */
[----:B------:R-:W-:-:S05]  /*4ead0*/  IMAD.MOV.U32 R5, RZ, RZ, R15 ;  /* 0x000000ffff057224 */ /* 0x000fca00078e000f */
[----:B------:R-:W-:Y:S04]  /*4eae0*/  STL.64 [R1+0x57e0], R4 ;  /* 0x0057e00401007387 */ /* 0x000fe80000100a00 */
[----:B--2---:R-:W0:Y:S04]  /*4eaf0*/  LDSM.16.MT88.4 R24, [R28+0x4080] ;  /* 0x004080001c18783b */ /* 0x004e280000004200 */
[----:B---3--:R-:W-:Y:S01]  /*4eb00*/  STL.64 [R1+0x57a8], R18 ;  /* 0x0057a81201007387 */ /* 0x008fe20000100a00 */
[----:B----4-:R1:W-:Y:S03]  /*4eb10*/  STL.64 [R1+0x57a0], R16 ;  /* 0x0057a01001007387 */ /* 0x0103e60000100a00 */
[----:B-1----:R-:W2:Y:S01]  /*4eb20*/  LDL.LU R16, [R1+0x170] ;  /* 0x0001700001107983 */ /* 0x002ea20000300800 */
        /* <DEDUP_REMOVED lines=37> */
[----:B-1----:R-:W2:Y:S01]  /*4ed80*/  LDL.LU R16, [R1+0x1c0] ;  /* 0x0001c00001107983 */ /* 0x002ea20000300800 */
[----:B------:R-:W2:Y:S02]  /*4ed90*/  LDL.LU R17, [R1+0x1c4] ;  /* 0x0001c40001117983 */ /* 0x000ea40000300800 */
[----:B------:R-:W2:Y:S02]  /*4eda0*/  LDL.LU R18, [R1+0x1c8] ;  /* 0x0001c80001127983 */ /* 0x000ea40000300800 */
[----:B------:R-:W2:Y:S01]  /*4edb0*/  LDL.LU R19, [R1+0x1cc] ;  /* 0x0001cc0001137983 */ /* 0x000ea20000300800 */
[----:B------:R-:W-:Y:S01]  /*4edc0*/  STL.64 [R1+0x5730], R10 ;  /* 0x0057300a01007387 */ /* 0x000fe20000100a00 */
[----:B------:R1:W-:Y:S03]  /*4edd0*/  STL.64 [R1+0x5728], R8 ;  /* 0x0057280801007387 */ /* 0x0003e60000100a00 */
[----:B-1----:R-:W3:Y:S01]  /*4ede0*/  LDL.LU R8, [R1+0x480] ;  /* 0x0004800001087983 */ /* 0x002ee20000300800 */
[----:B------:R-:W3:Y:S02]  /*4edf0*/  LDL.LU R9, [R1+0x484] ;  /* 0x0004840001097983 */ /* 0x000ee40000300800 */
[----:B------:R-:W3:Y:S02]  /*4ee00*/  LDL.LU R10, [R1+0x488] ;  /* 0x00048800010a7983 */ /* 0x000ee40000300800 */
[----:B------:R-:W3:Y:S01]  /*4ee10*/  LDL.LU R11, [R1+0x48c] ;  /* 0x00048c00010b7983 */ /* 0x000ee20000300800 */
[----:B------:R-:W4:Y:S01]  /*4ee20*/  LDL.LU R12, [R1+0x450] ;  /* 0x00045000010c7983 */ /* 0x000f220000300800 */
[----:B------:R-:W4:Y:S02]  /*4ee30*/  LDL.LU R13, [R1+0x454] ;  /* 0x00045400010d7983 */ /* 0x000f240000300800 */
[----:B------:R-:W4:Y:S02]  /*4ee40*/  LDL.LU R14, [R1+0x458] ;  /* 0x00045800010e7983 */ /* 0x000f240000300800 */
[----:B------:R-:W4:Y:S01]  /*4ee50*/  LDL.LU R15, [R1+0x45c] ;  /* 0x00045c00010f7983 */ /* 0x000f220000300800 */
[----:B0-----:R0:W-:Y:S01]  /*4ee60*/  STL [R1+0x5654], R24 ;  /* 0x0056541801007387 */ /* 0x0011e20000100800 */
[----:B------:R1:W-:Y:S02]  /*4ee70*/  STL [R1+0x5650], R25 ;  /* 0x0056501901007387 */ /* 0x0003e40000100800 */
[----:B------:R1:W-:Y:S02]  /*4ee80*/  STL [R1+0x564c], R26 ;  /* 0x00564c1a01007387 */ /* 0x0003e40000100800 */
[----:B------:R1:W-:Y:S01]  /*4ee90*/  STL [R1+0x5648], R27 ;  /* 0x0056481b01007387 */ /* 0x0003e20000100800 */
[----:B0-----:R-:W3:Y:S01]  /*4eea0*/  LDL.LU R24, [R1+0x460] ;  /* 0x0004600001187983 */ /* 0x001ee20000300800 */
[----:B-1----:R-:W3:Y:S02]  /*4eeb0*/  LDL.LU R25, [R1+0x464] ;  /* 0x0004640001197983 */ /* 0x002ee40000300800 */
[----:B------:R-:W3:Y:S02]  /*4eec0*/  LDL.LU R26, [R1+0x468] ;  /* 0x00046800011a7983 */ /* 0x000ee40000300800 */
[----:B------:R-:W3:Y:S01]  /*4eed0*/  LDL.LU R27, [R1+0x46c] ;  /* 0x00046c00011b7983 */ /* 0x000ee20000300800 */
        /* <DEDUP_REMOVED lines=65> */
[----:B--2---:R-:W-:Y:S02]  /*4f2f0*/  HMMA.16816.F32.BF16 R20, R20, R4, R16 ;  /* 0x000000041414723c */ /* 0x004fe40000041810 */
[----:B------:R-:W3:Y:S01]  /*4f300*/  LDL.LU.64 R16, [R1+0x5748] ;  /* 0x0057480001107983 */ /* 0x000ee20000300a00 */
[----:B-1----:R-:W3:Y:S02]  /*4f310*/  LDL.LU.64 R6, [R1+0x5740] ;  /* 0x0057400001067983 */ /* 0x002ee40000300a00 */
[----:B------:R-:W3:Y:S11]  /*4f320*/  LDL.LU.64 R4, [R1+0x5738] ;  /* 0x0057380001047983 */ /* 0x000ef60000300a00 */
[----:B------:R-:W-:Y:S07]  /*4f330*/  @!UPT UIADD3 URZ, URZ, URZ, URZ ;  /* 0x0000003f3f3ff290 */ /* 0x000fee000fffe03f */
[----:B------:R0:W-:Y:S01]  /*4f340*/  STL.64 [R1+0xb0], R20 ;  /* 0x0000b01401007387 */ /* 0x0001e20000100a00 */
[----:B------:R1:W-:Y:S03]  /*4f350*/  STL.64 [R1+0xb8], R22 ;  /* 0x0000b81601007387 */ /* 0x0003e60000100a00 */
[----:B0-----:R-:W2:Y:S01]  /*4f360*/  LDL.LU R20, [R1+0x430] ;  /* 0x0004300001147983 */ /* 0x001ea20000300800 */
[----:B------:R-:W2:Y:S02]  /*4f370*/  LDL.LU R21, [R1+0x434] ;  /* 0x0004340001157983 */ /* 0x000ea40000300800 */
[----:B-1----:R-:W2:Y:S02]  /*4f380*/  LDL.LU R22, [R1+0x438] ;  /* 0x0004380001167983 */ /* 0x002ea40000300800 */
[----:B------:R-:W2:Y:S01]  /*4f390*/  LDL.LU R23, [R1+0x43c] ;  /* 0x00043c0001177983 */ /* 0x000ea20000300800 */
        /* <DEDUP_REMOVED lines=10> */
[----:B------:R-:W3:Y:S01]  /*4f440*/  LDL.LU.64 R10, [R1+0x5718] ;  /* 0x00571800010a7983 */ /* 0x000ee20000300a00 */
[----:B------:R-:W2:Y:S11]  /*4f450*/  LDL.LU.64 R8, [R1+0x5710] ;  /* 0x0057100001087983 */ /* 0x000eb60000300a00 */
[----:B------:R-:W-:Y:S10]  /*4f460*/  @!UPT UIADD3 URZ, URZ, URZ, URZ ;  /* 0x0000003f3f3ff290 */ /* 0x000ff4000fffe03f */
[----:B------:R0:W-:Y:S01]  /*4f470*/  STL.64 [R1+0x470], R16 ;  /* 0x0004701001007387 */ /* 0x0001e20000100a00 */
[----:B------:R-:W-:Y:S03]  /*4f480*/  STL.64 [R1+0x478], R18 ;  /* 0x0004781201007387 */ /* 0x000fe60000100a00 */
[----:B0-----:R-:W2:Y:S02]  /*4f490*/  LDL.LU.64 R16, [R1+0x5708] ;  /* 0x0057080001107983 */ /* 0x001ea40000300a00 */
[C---:B--2---:R-:W-:Y:S11]  /*4f4a0*/  HMMA.16816.F32.BF16 R24, R4.reuse, R16, R24 ;  /* 0x000000100418723c */ /* 0x044ff60000041818 */
[----:B------:R-:W-:Y:S11]  /*4f4b0*/  @!UPT UIADD3 URZ, URZ, URZ, URZ ;  /* 0x0000003f3f3ff290 */ /* 0x000ff6000fffe03f */
[----:B------:R-:W-:Y:S01]  /*4f4c0*/  @!UPT UIADD3 URZ, URZ, URZ, URZ ;  /* 0x0000003f3f3ff290 */ /* 0x000fe2000fffe03f */
[----:B------:R0:W-:Y:S01]  /*4f4d0*/  STL.64 [R1+0x460], R24 ;  /* 0x0004601801007387 */ /* 0x0001e20000100a00 */
[----:B------:R-:W-:Y:S02]  /*4f4e0*/  STL.64 [R1+0x468], R26 ;  /* 0x0004681a01007387 */ /* 0x000fe40000100a00 */
[----:B0-----:R-:W-:Y:S02]  /*4f4f0*/  IMAD.MOV.U32 R24, RZ, RZ, R16 ;  /* 0x000000ffff187224 */ /* 0x001fe400078e0010 */
[----:B------:R-:W-:Y:S02]  /*4f500*/  IMAD.MOV.U32 R25, RZ, RZ, R17 ;  /* 0x000000ffff197224 */ /* 0x000fe400078e0011 */
[----:B------:R-:W4:Y:S03]  /*4f510*/  LDL.LU.64 R16, [R1+0x5700] ;  /* 0x0057000001107983 */ /* 0x000f260000300a00 */
[----:B------:R0:W-:Y:S02]  /*4f520*/  STL.64 [R1+0x56b8], R24 ;  /* 0x0056b81801007387 */ /* 0x0001e40000100a00 */
[----:B0-----:R-:W2:Y:S01]  /*4f530*/  LDL.LU R24, [R1+0x440] ;  /* 0x0004400001187983 */ /* 0x001ea20000300800 */
[----:B------:R-:W2:Y:S02]  /*4f540*/  LDL.LU R25, [R1+0x444] ;  /* 0x0004440001197983 */ /* 0x000ea40000300800 */
[----:B------:R-:W2:Y:S02]  /*4f550*/  LDL.LU R26, [R1+0x448] ;  /* 0x00044800011a7983 */ /* 0x000ea40000300800 */
[----:B------:R-:W2:Y:S01]  /*4f560*/  LDL.LU R27, [R1+0x44c] ;  /* 0x00044c00011b7983 */ /* 0x000ea20000300800 */
[C---:B----4-:R-:W-:Y:S11]  /*4f570*/  HMMA.16816.F32.BF16 R12, R4.reuse, R16, R12 ;  /* 0x00000010040c723c */ /* 0x050ff6000004180c */
[----:B------:R-:W-:Y:S11]  /*4f580*/  @!UPT UIADD3 URZ, URZ, URZ, URZ ;  /* 0x0000003f3f3ff290 */ /* 0x000ff6000fffe03f */
[----:B------:R-:W-:Y:S01]  /*4f590*/  @!UPT UIADD3 URZ, URZ, URZ, URZ ;  /* 0x0000003f3f3ff290 */ /* 0x000fe2000fffe03f */
[----:B------:R0:W-:Y:S01]  /*4f5a0*/  STL.64 [R1+0x450], R12 ;  /* 0x0004500c01007387 */ /* 0x0001e20000100a00 */
[----:B------:R-:W-:Y:S03]  /*4f5b0*/  STL.64 [R1+0x458], R14 ;  /* 0x0004580e01007387 */ /* 0x000fe60000100a00 */
[----:B0-----:R-:W2:Y:S01]  /*4f5c0*/  LDL.LU.64 R12, [R1+0x56f8] ;  /* 0x0056f800010c7983 */ /* 0x001ea20000300a00 */
[----:B------:R2:W-:Y:S02]  /*4f5d0*/  STL.64 [R1+0x56d8], R16 ;  /* 0x0056d81001007387 */ /* 0x0005e40000100a00 */
[C---:B--2---:R-:W-:Y:S01]  /*4f5e0*/  HMMA.16816.F32.BF16 R16, R4.reuse, R12, R24 ;  /* 0x0000000c0410723c */ /* 0x044fe20000041818 */
[----:B------:R-:W-:Y:S01]  /*4f5f0*/  STL [R1+0x5600], R12 ;  /* 0x0056000c01007387 */ /* 0x000fe20000100800 */
[----:B------:R0:W-:Y:S06]  /*4f600*/  STL [R1+0x55fc], R13 ;  /* 0x0055fc0d01007387 */ /* 0x0001ec0000100800 */
[C---:B0-----:R-:W-:Y:S01]  /*4f610*/  HMMA.16816.F32.BF16 R12, R4.reuse, R8, R20 ;  /* 0x00000008040c723c */ /* 0x041fe20000041814 */
[----:B------:R-:W0:Y:S11]  /*4f620*/  LDSM.16.MT88.4 R20, [R28+0x4100] ;  /* 0x004100001c14783b */ /* 0x000e360000004200 */
[----:B------:R-:W-:Y:S03]  /*4f630*/  @!UPT UIADD3 URZ, URZ, URZ, URZ ;  /* 0x0000003f3f3ff290 */ /* 0x000fe6000fffe03f */
[----:B------:R1:W-:Y:S01]  /*4f640*/  STL.64 [R1+0x440], R16 ;  /* 0x0004401001007387 */ /* 0x0003e20000100a00 */
[----:B------:R2:W-:Y:S03]  /*4f650*/  STL.64 [R1+0x448], R18 ;  /* 0x0004481201007387 */ /* 0x0005e60000100a00 */
[----:B-1----:R-:W4:Y:S04]  /*4f660*/  LDL.LU R16, [R1+0x9d0] ;  /* 0x0009d00001107983 */ /* 0x002f280000300800 */
[----:B------:R-:W-:Y:S02]  /*4f670*/  STL.64 [R1+0x430], R12 ;  /* 0x0004300c01007387 */ /* 0x000fe40000100a00 */
[----:B------:R-:W-:Y:S02]  /*4f680*/  STL.64 [R1+0x438], R14 ;  /* 0x0004380e01007387 */ /* 0x000fe40000100a00 */
[----:B------:R-:W4:Y:S01]  /*4f690*/  LDL.LU R17, [R1+0x9d4] ;  /* 0x0009d40001117983 */ /* 0x000f220000300800 */
[----:B--2---:R-:W2:Y:S01]  /*4f6a0*/  LDL.LU R18, [R1+0x9d8] ;  /* 0x0009d80001127983 */ /* 0x004ea20000300800 */
[----:B------:R-:W2:Y:S03]  /*4f6b0*/  LDL.LU R19, [R1+0x9dc] ;  /* 0x0009dc0001137983 */ /* 0x000ea60000300800 */
[----:B--2---:R-:W-:Y:S01]  /*4f6c0*/  STL.64 [R1+0x56e8], R18 ;  /* 0x0056e81201007387 */ /* 0x004fe20000100a00 */
[----:B----4-:R1:W-:Y:S03]  /*4f6d0*/  STL.64 [R1+0x56e0], R16 ;  /* 0x0056e01001007387 */ /* 0x0103e60000100a00 */
[----:B-1----:R-:W2:Y:S01]  /*4f6e0*/  LDL.64 R16, [R1+0x30] ;  /* 0x0000300001107983 */ /* 0x002ea20000100a00 */
[----:B------:R-:W4:Y:S02]  /*4f6f0*/  LDL.LU R24, [R1+0x780] ;  /* 0x0007800001187983 */ /* 0x000f240000300800 */
[----:B------:R-:W4:Y:S02]  /*4f700*/  LDL.LU R25, [R1+0x784] ;  /* 0x0007840001197983 */ /* 0x000f240000300800 */
[----:B------:R-:W2:Y:S01]  /*4f710*/  LDL.LU R26, [R1+0x788] ;  /* 0x00078800011a7983 */ /* 0x000ea20000300800 */
[----:B------:R-:W2:Y:S04]  /*4f720*/  LDL.LU R27, [R1+0x78c] ;  /* 0x00078c00011b7983 */ /* 0x000ea80000300800 */
[----:B--2---:R-:W-:Y:S01]  /*4f730*/  STL.64 [R1+0x56c8], R26 ;  /* 0x0056c81a01007387 */ /* 0x004fe20000100a00 */
[----:B----4-:R1:W-:Y:S03]  /*4f740*/  STL.64 [R1+0x56c0], R24 ;  /* 0x0056c01801007387 */ /* 0x0103e60000100a00 */
[----:B-1----:R-:W2:Y:S04]  /*4f750*/  LDL.64 R24, [R1+0x140] ;  /* 0x0001400001187983 */ /* 0x002ea80000100a00 */
[----:B--2---:R1:W-:Y:S04]  /*4f760*/  STL.64 [R1+0x56d0], R24 ;  /* 0x0056d01801007387 */ /* 0x0043e80000100a00 */
[----:B-1----:R-:W2:Y:S04]  /*4f770*/  LDL.64 R24, [R1+0x150] ;  /* 0x0001500001187983 */ /* 0x002ea80000100a00 */
[----:B--2---:R1:W-:Y:S04]  /*4f780*/  STL.64 [R1+0x56f0], R24 ;  /* 0x0056f01801007387 */ /* 0x0043e80000100a00 */
[----:B-1----:R-:W2:Y:S01]  /*4f790*/  LDL.LU R24, [R1+0x420] ;  /* 0x0004200001187983 */ /* 0x002ea20000300800 */
[----:B------:R-:W2:Y:S02]  /*4f7a0*/  LDL.LU R25, [R1+0x424] ;  /* 0x0004240001197983 */ /* 0x000ea40000300800 */
[----:B------:R-:W2:Y:S02]  /*4f7b0*/  LDL.LU R26, [R1+0x428] ;  /* 0x00042800011a7983 */ /* 0x000ea40000300800 */
[----:B------:R-:W2:Y:S01]  /*4f7c0*/  LDL.LU R27, [R1+0x42c] ;  /* 0x00042c00011b7983 */ /* 0x000ea20000300800 */
[----:B------:R-:W4:Y:S01]  /*4f7d0*/  LDL.LU R12, [R1+0x770] ;  /* 0x00077000010c7983 */ /* 0x000f220000300800 */
[----:B------:R-:W4:Y:S02]  /*4f7e0*/  LDL.LU R13, [R1+0x774] ;  /* 0x00077400010d7983 */ /* 0x000f240000300800 */
[----:B------:R-:W2:Y:S02]  /*4f7f0*/  LDL.LU R14, [R1+0x778] ;  /* 0x00077800010e7983 */ /* 0x000ea40000300800 */
[----:B------:R-:W2:Y:S02]  /*4f800*/  LDL.LU R15, [R1+0x77c] ;  /* 0x00077c00010f7983 */ /* 0x000ea40000300800 */
[----:B--2---:R-:W-:Y:S01]  /*4f810*/  STL.64 [R1+0x56b0], R14 ;  /* 0x0056b00e01007387 */ /* 0x004fe20000100a00 */
[----:B----4-:R1:W-:Y:S03]  /*4f820*/  STL.64 [R1+0x56a8], R12 ;  /* 0x0056a80c01007387 */ /* 0x0103e60000100a00 */
[----:B-1----:R-:W2:Y:S01]  /*4f830*/  LDL.64 R12, [R1+0x130] ;  /* 0x00013000010c7983 */ /* 0x002ea20000100a00 */
[----:B---3--:R-:W-:Y:S02]  /*4f840*/  STL.64 [R1+0x55f0], R10 ;  /* 0x0055f00a01007387 */ /* 0x008fe40000100a00 */
[----:B------:R-:W-:Y:S02]  /*4f850*/  STL.64 [R1+0x55e8], R8 ;  /* 0x0055e80801007387 */ /* 0x000fe40000100a00 */
[----:B0-----:R-:W-:Y:S01]  /*4f860*/  STL.64 [R1+0x5528], R22 ;  /* 0x0055281601007387 */ /* 0x001fe20000100a00 */
[----:B------:R0:W-:Y:S04]  /*4f870*/  STL.64 [R1+0x5520], R20 ;  /* 0x0055201401007387 */ /* 0x0001e80000100a00 */
[----:B0-----:R-:W3:Y:S01]  /*4f880*/  LDL.64 R20, [R1+0xd0] ;  /* 0x0000d00001147983 */ /* 0x001ee20000100a00 */
[----:B------:R-:W-:Y:S01]  /*4f890*/  HMMA.16816.F32.BF16 R24, R4, R16, R24 ;  /* 0x000000100418723c */ /* 0x000fe20000041818 */
[----:B------:R-:W-:-:S02]  /*4f8a0*/  IMAD.MOV.U32 R8, RZ, RZ, R29 ;  /* 0x000000ffff087224 */ /* 0x000fc400078e001d */
[----:B------:R-:W-:Y:S02]  /*4f8b0*/  IMAD.MOV.U32 R9, RZ, RZ, R2 ;  /* 0x000000ffff097224 */ /* 0x000fe400078e0002 */
[----:B------:R-:W-:Y:S02]  /*4f8c0*/  IMAD.MOV.U32 R2, RZ, RZ, R16 ;  /* 0x000000ffff027224 */ /* 0x000fe400078e0010 */
[----:B------:R-:W-:Y:S01]  /*4f8d0*/  IMAD.MOV.U32 R29, RZ, RZ, R17 ;  /* 0x000000ffff1d7224 */ /* 0x000fe200078e0011 */
[----:B---3--:R0:W-:Y:S04]  /*4f8e0*/  STL.64 [R1+0x5678], R20 ;  /* 0x0056781401007387 */ /* 0x0081e80000100a00 */
[----:B0-----:R-:W3:Y:S01]  /*4f8f0*/  LDL.LU R20, [R1+0x760] ;  /* 0x0007600001147983 */ /* 0x001ee20000300800 */
[----:B------:R-:W3:Y:S02]  /*4f900*/  LDL.LU R21, [R1+0x764] ;  /* 0x0007640001157983 */ /* 0x000ee40000300800 */
[----:B------:R-:W3:Y:S02]  /*4f910*/  LDL.LU R22, [R1+0x768] ;  /* 0x0007680001167983 */ /* 0x000ee40000300800 */
[----:B------:R-:W3:Y:S06]  /*4f920*/  LDL.LU R23, [R1+0x76c] ;  /* 0x00076c0001177983 */ /* 0x000eec0000300800 */
[----:B------:R0:W-:Y:S01]  /*4f930*/  STL.64 [R1+0x420], R24 ;  /* 0x0004201801007387 */ /* 0x0001e20000100a00 */
[----:B------:R-:W-:Y:S03]  /*4f940*/  STL.64 [R1+0x428], R26 ;  /* 0x0004281a01007387 */ /* 0x000fe60000100a00 */
[----:B0-----:R-:W4:Y:S01]  /*4f950*/  LDL.LU.64 R24, [R1+0x56f0] ;  /* 0x0056f00001187983 */ /* 0x001f220000300a00 */
[----:B------:R-:W4:Y:S02]  /*4f960*/  LDL.LU.64 R18, [R1+0x56e8] ;  /* 0x0056e80001127983 */ /* 0x000f240000300a00 */
[----:B------:R-:W4:Y:S02]  /*4f970*/  LDL.LU.64 R16, [R1+0x56e0] ;  /* 0x0056e00001107983 */ /* 0x000f240000300a00 */
        /* <DEDUP_REMOVED lines=8> */
[----:B------:R-:W2:Y:S03]  /*4fa00*/  LDL.LU.64 R24, [R1+0x56d0] ;  /* 0x0056d00001187983 */ /* 0x000ea60000300a00 */
[----:B------:R-:W-:Y:S01]  /*4fa10*/  STL.64 [R1+0x5618], R18 ;  /* 0x0056181201007387 */ /* 0x000fe20000100a00 */
[----:B----4-:R0:W-:Y:S04]  /*4fa20*/  STL.64 [R1+0x5610], R16 ;  /* 0x0056101001007387 */ /* 0x0101e80000100a00 */
[----:B0-----:R-:W2:Y:S01]  /*4fa30*/  LDL.LU R16, [R1+0x790] ;  /* 0x0007900001107983 */ /* 0x001ea20000300800 */
[----:B------:R-:W2:Y:S02]  /*4fa40*/  LDL.LU R17, [R1+0x794] ;  /* 0x0007940001117983 */ /* 0x000ea40000300800 */
[----:B------:R-:W2:Y:S02]  /*4fa50*/  LDL.LU R18, [R1+0x798] ;  /* 0x0007980001127983 */ /* 0x000ea40000300800 */
[----:B------:R-:W2:Y:S02]  /*4fa60*/  LDL.LU R19, [R1+0x79c] ;  /* 0x00079c0001137983 */ /* 0x000ea40000300800 */
[C---:B--2---:R-:W-:Y:S11]  /*4fa70*/  HMMA.16816.F32.BF16 R16, R4.reuse, R24, R16 ;  /* 0x000000180410723c */ /* 0x044ff60000041810 */
[----:B------:R-:W-:Y:S11]  /*4fa80*/  @!UPT UIADD3 URZ, URZ, URZ, URZ ;  /* 0x0000003f3f3ff290 */ /* 0x000ff6000fffe03f */
[----:B------:R-:W-:Y:S01]  /*4fa90*/  @!UPT UIADD3 URZ, URZ, URZ, URZ ;  /* 0x0000003f3f3ff290 */ /* 0x000fe2000fffe03f */
[----:B------:R-:W-:Y:S01]  /*4faa0*/  STL.64 [R1+0x790], R16 ;  /* 0x0007901001007387 */ /* 0x000fe20000100a00 */
[----:B------:R0:W-:Y:S02]  /*4fab0*/  STL.64 [R1+0x798], R18 ;  /* 0x0007981201007387 */ /* 0x0001e40000100a00 */
[----:B------:R-:W2:Y:S02]  /*4fac0*/  LDL.LU.64 R26, [R1+0x56c8] ;  /* 0x0056c800011a7983 */ /* 0x000ea40000300a00 */
[----:B0-----:R-:W-:Y:S02]  /*4fad0*/  IMAD.MOV.U32 R19, RZ, RZ, R24 ;  /* 0x000000ffff137224 */ /* 0x001fe400078e0018 */
[----:B------:R-:W-:Y:S02]  /*4fae0*/  IMAD.MOV.U32 R18, RZ, RZ, R25 ;  /* 0x000000ffff127224 */ /* 0x000fe400078e0019 */
[----:B------:R-:W2:Y:S02]  /*4faf0*/  LDL.LU.64 R24, [R1+0x56c0] ;  /* 0x0056c00001187983 */ /* 0x000ea40000300a00 */
        /* <DEDUP_REMOVED lines=8> */
[----:B------:R-:W4:Y:S01]  /*4fb80*/  LDL.LU.64 R14, [R1+0x56b0] ;  /* 0x0056b000010e7983 */ /* 0x000f220000300a00 */
[----:B------:R-:W4:Y:S02]  /*4fb90*/  LDL.LU.64 R12, [R1+0x56a8] ;  /* 0x0056a800010c7983 */ /* 0x000f240000300a00 */
[----:B------:R-:W-:Y:S02]  /*4fba0*/  STL.64 [R1+0x5660], R26 ;  /* 0x0056601a01007387 */ /* 0x000fe40000100a00 */
[----:B--2---:R0:W-:Y:S04]  /*4fbb0*/  STL.64 [R1+0x5658], R24 ;  /* 0x0056581801007387 */ /* 0x0041e80000100a00 */
[----:B0-----:R-:W4:Y:S01]  /*4fbc0*/  LDL.64 R24, [R1+0x120] ;  /* 0x0001200001187983 */ /* 0x001f220000100a00 */
[C---:B---3--:R-:W-:Y:S08]  /*4fbd0*/  HMMA.16816.F32.BF16 R8, R4.reuse, R8, R20 ;  /* 0x000000080408723c */ /* 0x048ff00000041814 */
[----:B----4-:R-:W-:Y:S11]  /*4fbe0*/  HMMA.16816.F32.BF16 R12, R4, R24, R12 ;  /* 0x00000018040c723c */ /* 0x010ff6000004180c */
[----:B------:R-:W-:Y:S11]  /*4fbf0*/  @!UPT UIADD3 URZ, URZ, URZ, URZ ;  /* 0x0000003f3f3ff290 */ /* 0x000ff6000fffe03f */
[----:B------:R-:W-:Y:S01]  /*4fc00*/  @!UPT UIADD3 URZ, URZ, URZ, URZ ;  /* 0x0000003f3f3ff290 */ /* 0x000fe2000fffe03f */
[----:B------:R0:W-:Y:S01]  /*4fc10*/  STL.64 [R1+0x770], R12 ;  /* 0x0007700c01007387 */ /* 0x0001e20000100a00 */
[----:B------:R-:W-:Y:S02]  /*4fc20*/  STL.64 [R1+0x778], R14 ;  /* 0x0007780e01007387 */ /* 0x000fe40000100a00 */
[----:B0-----:R-:W-:Y:S02]  /*4fc30*/  IMAD.MOV.U32 R12, RZ, RZ, R24 ;  /* 0x000000ffff0c7224 */ /* 0x001fe400078e0018 */
[----:B------:R-:W-:-:S05]  /*4fc40*/  IMAD.MOV.U32 R13, RZ, RZ, R25 ;  /* 0x000000ffff0d7224 */ /* 0x000fca00078e0019 */
[----:B------:R0:W-:Y:S01]  /*4fc50*/  STL.64 [R1+0x56a0], R12 ;  /* 0x0056a00c01007387 */ /* 0x0001e20000100a00 */
[----:B------:R-:W2:Y:S02]  /*4fc60*/  LDL.LU R24, [R1+0x410] ;  /* 0x0004100001187983 */ /* 0x000ea40000300800 */
[----:B------:R-:W-:Y:S02]  /*4fc70*/  STL.64 [R1+0x760], R8 ;  /* 0x0007600801007387 */ /* 0x000fe40000100a00 */
[----:B------:R-:W-:Y:S01]  /*4fc80*/  STL.64 [R1+0x768], R10 ;  /* 0x0007680a01007387 */ /* 0x000fe20000100a00 */
[----:B------:R-:W2:Y:S01]  /*4fc90*/  LDL.LU R25, [R1+0x414] ;  /* 0x0004140001197983 */ /* 0x000ea20000300800 */
[----:B------:R-:W3:Y:S02]  /*4fca0*/  LDL.LU R26, [R1+0x418] ;  /* 0x00041800011a7983 */ /* 0x000ee40000300800 */
[----:B------:R-:W3:Y:S02]  /*4fcb0*/  LDL.LU R27, [R1+0x41c] ;  /* 0x00041c00011b7983 */ /* 0x000ee40000300800 */
[----:B------:R-:W4:Y:S01]  /*4fcc0*/  LDL.LU R20, [R1+0x730] ;  /* 0x0007300001147983 */ /* 0x000f220000300800 */
[----:B------:R-:W4:Y:S01]  /*4fcd0*/  LDL.LU R21, [R1+0x734] ;  /* 0x0007340001157983 */ /* 0x000f220000300800 */
[----:B------:R-:W2:Y:S02]  /*4fce0*/  LDL.LU R22, [R1+0x738] ;  /* 0x0007380001167983 */ /* 0x000ea40000300800 */
[----:B------:R-:W2:Y:S01]  /*4fcf0*/  LDL.LU R23, [R1+0x73c] ;  /* 0x00073c0001177983 */ /* 0x000ea20000300800 */
[----:B0-----:R-:W3:Y:S01]  /*4fd00*/  LDL.LU R12, [R1+0x750] ;  /* 0x00075000010c7983 */ /* 0x001ee20000300800 */
[----:B------:R-:W3:Y:S02]  /*4fd10*/  LDL.LU R13, [R1+0x754] ;  /* 0x00075400010d7983 */ /* 0x000ee40000300800 */
[----:B------:R-:W3:Y:S02]  /*4fd20*/  LDL.LU R14, [R1+0x758] ;  /* 0x00075800010e7983 */ /* 0x000ee40000300800 */
[----:B------:R-:W3:Y:S01]  /*4fd30*/  LDL.LU R15, [R1+0x75c] ;  /* 0x00075c00010f7983 */ /* 0x000ee20000300800 */
[----:B--2---:R-:W-:Y:S01]  /*4fd40*/  STL.64 [R1+0x5688], R22 ;  /* 0x0056881601007387 */ /* 0x004fe20000100a00 */
[----:B----4-:R0:W-:Y:S03]  /*4fd50*/  STL.64 [R1+0x5680], R20 ;  /* 0x0056801401007387 */ /* 0x0101e60000100a00 */
[----:B0-----:R-:W2:Y:S04]  /*4fd60*/  LDL.64 R20, [R1+0xf0] ;  /* 0x0000f00001147983 */ /* 0x001ea80000100a00 */
[----:B--2---:R0:W-:Y:S04]  /*4fd70*/  STL.64 [R1+0x5698], R20 ;  /* 0x0056981401007387 */ /* 0x0041e80000100a00 */
[----:B0-----:R-:W2:Y:S01]  /*4fd80*/  LDL.64 R20, [R1+0x100] ;  /* 0x0001000001147983 */ /* 0x001ea20000100a00 */
[----:B---3--:R-:W-:Y:S02]  /*4fd90*/  STL.64 [R1+0x5670], R26 ;  /* 0x0056701a01007387 */ /* 0x008fe40000100a00 */
[----:B------:R0:W-:Y:S02]  /*4fda0*/  STL.64 [R1+0x5668], R24 ;  /* 0x0056681801007387 */ /* 0x0001e40000100a00 */
[----:B0-----:R-:W3:Y:S04]  /*4fdb0*/  LDL.64 R24, [R1+0xe0] ;  /* 0x0000e00001187983 */ /* 0x001ee80000100a00 */
[----:B---3--:R0:W-:Y:S04]  /*4fdc0*/  STL.64 [R1+0x5690], R24 ;  /* 0x0056901801007387 */ /* 0x0081e80000100a00 */
[----:B0-----:R-:W3:Y:S01]  /*4fdd0*/  LDL.LU R24, [R1+0x740] ;  /* 0x0007400001187983 */ /* 0x001ee20000300800 */
[----:B------:R-:W3:Y:S02]  /*4fde0*/  LDL.LU R25, [R1+0x744] ;  /* 0x0007440001197983 */ /* 0x000ee40000300800 */
[----:B------:R-:W3:Y:S02]  /*4fdf0*/  LDL.LU R26, [R1+0x748] ;  /* 0x00074800011a7983 */ /* 0x000ee40000300800 */
[----:B------:R-:W3:Y:S01]  /*4fe00*/  LDL.LU R27, [R1+0x74c] ;  /* 0x00074c00011b7983 */ /* 0x000ee20000300800 */
[----:B------:R-:W4:Y:S01]  /*4fe10*/  LDL.LU R8, [R1+0x650] ;  /* 0x0006500001087983 */ /* 0x000f220000300800 */
[----:B------:R-:W4:Y:S02]  /*4fe20*/  LDL.LU R9, [R1+0x654] ;  /* 0x0006540001097983 */ /* 0x000f240000300800 */
[----:B------:R-:W2:Y:S02]  /*4fe30*/  LDL.LU R10, [R1+0x658] ;  /* 0x00065800010a7983 */ /* 0x000ea40000300800 */
[----:B------:R-:W2:Y:S02]  /*4fe40*/  LDL.LU R11, [R1+0x65c] ;  /* 0x00065c00010b7983 */ /* 0x000ea40000300800 */
[----:B--2---:R-:W-:Y:S01]  /*4fe50*/  STL.64 [R1+0x5628], R10 ;  /* 0x0056280a01007387 */ /* 0x004fe20000100a00 */
[----:B----4-:R0:W-:Y:S02]  /*4fe60*/  STL.64 [R1+0x5620], R8 ;  /* 0x0056200801007387 */ /* 0x0101e40000100a00 */
[----:B------:R-:W2:Y:S02]  /*4fe70*/  LDL R16, [R1+0x10] ;  /* 0x0000100001107983 */ /* 0x000ea40000100800 */
[----:B------:R-:W2:Y:S01]  /*4fe80*/  LDL R17, [R1+0x14] ;  /* 0x0000140001117983 */ /* 0x000ea20000100800 */
[----:B------:R-:W-:Y:S01]  /*4fe90*/  HMMA.16816.F32.BF16 R12, R4, R20, R12 ;  /* 0x00000014040c723c */ /* 0x000fe2000004180c */
[----:B--2---:R1:W-:Y:S01]  /*4fea0*/  STL.64 [R1+0x5630], R16 ;  /* 0x0056301001007387 */ /* 0x0043e20000100a00 */
[----:B0-----:R-:W2:Y:S02]  /*4feb0*/  LDL.LU R8, [R1+0x670] ;  /* 0x0006700001087983 */ /* 0x001ea40000300800 */
[----:B------:R-:W2:Y:S02]  /*4fec0*/  LDL.LU R9, [R1+0x674] ;  /* 0x0006740001097983 */ /* 0x000ea40000300800 */
[----:B------:R-:W4:Y:S01]  /*4fed0*/  LDL.LU R10, [R1+0x678] ;  /* 0x00067800010a7983 */ /* 0x000f220000300800 */
[----:B------:R-:W4:Y:S01]  /*4fee0*/  LDL.LU R11, [R1+0x67c] ;  /* 0x00067c00010b7983 */ /* 0x000f220000300800 */
[----:B-1----:R-:W-:-:S02]  /*4fef0*/  IMAD.MOV.U32 R17, RZ, RZ, R0 ;  /* 0x000000ffff117224 */ /* 0x002fc400078e0000 */
[----:B------:R-:W-:Y:S01]  /*4ff00*/  IMAD.MOV.U32 R0, RZ, RZ, R21 ;  /* 0x000000ffff007224 */ /* 0x000fe200078e0015 */
[----:B----4-:R-:W-:Y:S01]  /*4ff10*/  STL.64 [R1+0x5640], R10 ;  /* 0x0056400a01007387 */ /* 0x010fe20000100a00 */
[----:B--2---:R0:W-:Y:S03]  /*4ff20*/  STL.64 [R1+0x5638], R8 ;  /* 0x0056380801007387 */ /* 0x0041e60000100a00 */
[----:B0-----:R-:W2:Y:S01]  /*4ff30*/  LDL.LU R8, [R1+0x680] ;  /* 0x0006800001087983 */ /* 0x001ea20000300800 */
[----:B------:R-:W2:Y:S02]  /*4ff40*/  LDL.LU R9, [R1+0x684] ;  /* 0x0006840001097983 */ /* 0x000ea40000300800 */
[----:B------:R-:W2:Y:S02]  /*4ff50*/  LDL.LU R10, [R1+0x688] ;  /* 0x00068800010a7983 */ /* 0x000ea40000300800 */
[----:B------:R-:W2:Y:S03]  /*4ff60*/  LDL.LU R11, [R1+0x68c] ;  /* 0x00068c00010b7983 */ /* 0x000ea60000300800 */
[----:B------:R0:W-:Y:S01]  /*4ff70*/  STL.64 [R1+0x750], R12 ;  /* 0x0007500c01007387 */ /* 0x0001e20000100a00 */
[----:B------:R1:W-:Y:S03]  /*4ff80*/  STL.64 [R1+0x758], R14 ;  /* 0x0007580e01007387 */ /* 0x0003e60000100a00 */
[----:B0-----:R-:W4:Y:S01]  /*4ff90*/  LDL.LU.64 R12, [R1+0x56a0] ;  /* 0x0056a000010c7983 */ /* 0x001f220000300a00 */
[----:B-1----:R-:W-:-:S02]  /*4ffa0*/  IMAD.MOV.U32 R14, RZ, RZ, R20 ;  /* 0x000000ffff0e7224 */ /* 0x002fc400078e0014 */
[----:B------:R-:W3:Y:S02]  /*4ffb0*/  LDL.LU.64 R20, [R1+0x5698] ;  /* 0x0056980001147983 */ /* 0x000ee40000300a00 */
[----:B------:R-:W-:Y:S01]  /*4ffc0*/  IMAD.MOV.U32 R16, RZ, RZ, R3 ;  /* 0x000000ffff107224 */ /* 0x000fe200078e0003 */
[C---:B---3--:R-:W-:Y:S01]  /*4ffd0*/  HMMA.16816.F32.BF16 R24, R4.reuse, R20, R24 ;  /* 0x000000140418723c */ /* 0x048fe20000041818 */
[----:B------:R-:W-:Y:S02]  /*4ffe0*/  IMAD.MOV.U32 R3, RZ, RZ, R20 ;  /* 0x000000ffff037224 */ /* 0x000fe400078e0014 */
[----:B------:R-:W-:Y:S11]  /*4fff0*/  IMAD.MOV.U32 R15, RZ, RZ, R21 ;  /* 0x000000ffff0f7224 */ /* 0x000ff600078e0015 */
[----:B------:R-:W-:Y:S09]  /*50000*/  @!UPT UIADD3 URZ, URZ, URZ, URZ ;  /* 0x0000003f3f3ff290 */ /* 0x000ff2000fffe03f */
[----:B------:R0:W-:Y:S01]  /*50010*/  STL.64 [R1+0x740], R24 ;  /* 0x0007401801007387 */ /* 0x0001e20000100a00 */
[----:B------:R-:W-:Y:S03]  /*50020*/  STL.64 [R1+0x748], R26 ;  /* 0x0007481a01007387 */ /* 0x000fe60000100a00 */
[----:B0-----:R-:W3:Y:S01]  /*50030*/  LDL.LU.64 R24, [R1+0x5690] ;  /* 0x0056900001187983 */ /* 0x001ee20000300a00 */
[----:B------:R-:W3:Y:S02]  /*50040*/  LDL.LU.64 R22, [R1+0x5688] ;  /* 0x0056880001167983 */ /* 0x000ee40000300a00 */
[----:B------:R-:W3:Y:S02]  /*50050*/  LDL.LU.64 R20, [R1+0x5680] ;  /* 0x0056800001147983 */ /* 0x000ee40000300a00 */
[C---:B---3--:R-:W-:Y:S11]  /*50060*/  HMMA.16816.F32.BF16 R20, R4.reuse, R24, R20 ;  /* 0x000000180414723c */ /* 0x048ff60000041814 */
        /* <DEDUP_REMOVED lines=9> */
[----:B---3--:R-:W-:Y:S02]  /*50100*/  HMMA.16816.F32.BF16 R4, R4, R20, R24 ;  /* 0x000000140404723c */ /* 0x008fe40000041818 */
[----:B------:R-:W3:Y:S01]  /*50110*/  LDL.LU.64 R26, [R1+0x5660] ;  /* 0x00566000011a7983 */ /* 0x000ee20000300a00 */
[----:B------:R-:W2:Y:S11]  /*50120*/  LDL.LU.64 R24, [R1+0x5658] ;  /* 0x0056580001187983 */ /* 0x000eb60000300a00 */
[----:B------:R-:W-:Y:S09]  /*50130*/  @!UPT UIADD3 URZ, URZ, URZ, URZ ;  /* 0x0000003f3f3ff290 */ /* 0x000ff2000fffe03f */
[----:B------:R2:W-:Y:S01]  /*50140*/  STL.64 [R1+0x410], R4 ;  /* 0x0004100401007387 */ /* 0x0005e20000100a00 */
[----:B------:R-:W-:Y:S02]  /*50150*/  STL.64 [R1+0x418], R6 ;  /* 0x0004180601007387 */ /* 0x000fe40000100a00 */
[----:B--2---:R-:W-:Y:S02]  /*50160*/  IMAD.MOV.U32 R4, RZ, RZ, R24 ;  /* 0x000000ffff047224 */ /* 0x004fe400078e0018 */
[----:B------:R-:W-:Y:S01]  /*50170*/  IMAD.MOV.U32 R5, RZ, RZ, R25 ;  /* 0x000000ffff057224 */ /* 0x000fe200078e0019 */
[----:B------:R-:W2:Y:S01]  /*50180*/  LDL.LU R24, [R1+0x5654] ;  /* 0x0056540001187983 */ /* 0x000ea20000300800 */
[----:B------:R-:W2:Y:S02]  /*50190*/  LDL.LU R25, [R1+0x5650] ;  /* 0x0056500001197983 */ /* 0x000ea40000300800 */
[----:B------:R0:W-:Y:S02]  /*501a0*/  STL.64 [R1+0x5540], R20 ;  /* 0x0055401401007387 */ /* 0x0001e40000100a00 */
[----:B------:R1:W-:Y:S01]  /*501b0*/  STL.64 [R1+0x5580], R22 ;  /* 0x0055801601007387 */ /* 0x0003e20000100a00 */
[----:B0-----:R-:W2:Y:S01]  /*501c0*/  LDL.LU R20, [R1+0x5f0] ;  /* 0x0005f00001147983 */ /* 0x001ea20000300800 */
[----:B------:R-:W2:Y:S02]  /*501d0*/  LDL.LU R21, [R1+0x5f4] ;  /* 0x0005f40001157983 */ /* 0x000ea40000300800 */
[----:B-1----:R-:W2:Y:S02]  /*501e0*/  LDL.LU R22, [R1+0x5f8] ;  /* 0x0005f80001167983 */ /* 0x002ea40000300800 */
[----:B------:R-:W2:Y:S02]  /*501f0*/  LDL.LU R23, [R1+0x5fc] ;  /* 0x0005fc0001177983 */ /* 0x000ea40000300800 */
[----:B--2---:R-:W-:Y:S01]  /*50200*/  STL.64 [R1+0x5590], R22 ;  /* 0x0055901601007387 */ /* 0x004fe20000100a00 */
[----:B------:R3:W-:Y:S02]  /*50210*/  STL.64 [R1+0x5588], R20 ;  /* 0x0055881401007387 */ /* 0x0007e40000100a00 */
[----:B---3--:R-:W-:-:S02]  /*50220*/  IMAD.MOV.U32 R20, RZ, RZ, R26 ;  /* 0x000000ffff147224 */ /* 0x008fc400078e001a */
[----:B------:R-:W-:Y:S01]  /*50230*/  IMAD.MOV.U32 R21, RZ, RZ, R27 ;  /* 0x000000ffff157224 */ /* 0x000fe200078e001b */
[----:B------:R-:W2:Y:S01]  /*50240*/  LDL.LU R26, [R1+0x564c] ;  /* 0x00564c00011a7983 */ /* 0x000ea20000300800 */
[----:B------:R-:W2:Y:S03]  /*50250*/  LDL.LU R27, [R1+0x5648] ;  /* 0x00564800011b7983 */ /* 0x000ea60000300800 */
[----:B------:R0:W-:Y:S02]  /*50260*/  STL.64 [R1+0x55a0], R20 ;  /* 0x0055a01401007387 */ /* 0x0001e40000100a00 */
[----:B0-----:R-:W-:Y:S02]  /*50270*/  IMAD.MOV.U32 R20, RZ, RZ, R19 ;  /* 0x000000ffff147224 */ /* 0x001fe400078e0013 */
[----:B------:R-:W-:-:S05]  /*50280*/  IMAD.MOV.U32 R21, RZ, RZ, R18 ;  /* 0x000000ffff157224 */ /* 0x000fca00078e0012 */
[----:B------:R0:W-:Y:S04]  /*50290*/  STL.64 [R1+0x55b8], R20 ;  /* 0x0055b81401007387 */ /* 0x0001e80000100a00 */
[----:B0-----:R-:W3:Y:S01]  /*502a0*/  LDL.LU R20, [R1+0x660] ;  /* 0x0006600001147983 */ /* 0x001ee20000300800 */
[----:B------:R-:W3:Y:S02]  /*502b0*/  LDL.LU R21, [R1+0x664] ;  /* 0x0006640001157983 */ /* 0x000ee40000300800 */
        /* <DEDUP_REMOVED lines=16> */
[----:B------:R-:W4:Y:S01]  /*503c0*/  LDL.LU.64 R16, [R1+0x5610] ;  /* 0x0056100001107983 */ /* 0x000f220000300a00 */
[----:B---3--:R-:W-:Y:S07]  /*503d0*/  HMMA.16816.F32.BF16 R4, R24, R4, R20 ;  /* 0x000000041804723c */ /* 0x008fee0000041814 */
[----:B--2---:R-:W-:-:S02]  /*503e0*/  IMAD.MOV.U32 R20, RZ, RZ, R18 ;  /* 0x000000ffff147224 */ /* 0x004fc400078e0012 */
[----:B------:R-:W2:Y:S11]  /*503f0*/  LDL.LU R18, [R1+0x5608] ;  /* 0x0056080001127983 */ /* 0x000eb60000300800 */
[----:B------:R-:W-:Y:S03]  /*50400*/  @!UPT UIADD3 URZ, URZ, URZ, URZ ;  /* 0x0000003f3f3ff290 */ /* 0x000fe6000fffe03f */
[----:B------:R-:W-:Y:S02]  /*50410*/  STL.64 [R1+0x670], R4 ;  /* 0x0006700401007387 */ /* 0x000fe40000100a00 */
[----:B------:R4:W-:Y:S02]  /*50420*/  STL.64 [R1+0x678], R6 ;  /* 0x0006780601007387 */ /* 0x0009e40000100a00 */
[----:B------:R-:W-:Y:S02]  /*50430*/  IMAD.MOV.U32 R21, RZ, RZ, R19 ;  /* 0x000000ffff157224 */ /* 0x000fe400078e0013 */
[----:B------:R-:W2:Y:S01]  /*50440*/  LDL.LU R19, [R1+0x5604] ;  /* 0x0056040001137983 */ /* 0x000ea20000300800 */
[----:B----4-:R-:W-:Y:S03]  /*50450*/  HMMA.16816.F32.BF16 R4, R24, R16, R8 ;  /* 0x000000101804723c */ /* 0x010fe60000041808 */
[----:B------:R-:W-:Y:S01]  /*50460*/  STL.64 [R1+0x55d0], R20 ;  /* 0x0055d01401007387 */ /* 0x000fe20000100a00 */
[----:B------:R-:W3:Y:S11]  /*50470*/  LDL.LU R8, [R1+0x640] ;  /* 0x0006400001087983 */ /* 0x000ef60000300800 */
[----:B------:R-:W-:Y:S08]  /*50480*/  @!UPT UIADD3 URZ, URZ, URZ, URZ ;  /* 0x0000003f3f3ff290 */ /* 0x000ff0000fffe03f */
[----:B------:R0:W-:Y:S01]  /*50490*/  STL.64 [R1+0x660], R4 ;  /* 0x0006600401007387 */ /* 0x0001e20000100a00 */
[----:B------:R1:W-:Y:S02]  /*504a0*/  STL.64 [R1+0x668], R6 ;  /* 0x0006680601007387 */ /* 0x0003e40000100a00 */
[----:B------:R-:W3:Y:S02]  /*504b0*/  LDL.LU R9, [R1+0x644] ;  /* 0x0006440001097983 */ /* 0x000ee40000300800 */
[----:B------:R-:W3:Y:S01]  /*504c0*/  LDL.LU R10, [R1+0x648] ;  /* 0x00064800010a7983 */ /* 0x000ee20000300800 */
[----:B------:R-:W3:Y:S04]  /*504d0*/  LDL.LU R11, [R1+0x64c] ;  /* 0x00064c00010b7983 */ /* 0x000ee80000300800 */
[----:B0-----:R-:W4:Y:S01]  /*504e0*/  LDL.LU R4, [R1+0x630] ;  /* 0x0006300001047983 */ /* 0x001f220000300800 */
[----:B------:R-:W4:Y:S02]  /*504f0*/  LDL.LU R5, [R1+0x634] ;  /* 0x0006340001057983 */ /* 0x000f240000300800 */
[----:B-1----:R-:W4:Y:S02]  /*50500*/  LDL.LU R6, [R1+0x638] ;  /* 0x0006380001067983 */ /* 0x002f240000300800 */
[----:B------:R-:W4:Y:S02]  /*50510*/  LDL.LU R7, [R1+0x63c] ;  /* 0x00063c0001077983 */ /* 0x000f240000300800 */
[----:B------:R-:W-:Y:S01]  /*50520*/  IMAD.MOV.U32 R20, RZ, RZ, R2 ;  /* 0x000000ffff147224 */ /* 0x000fe200078e0002 */
[----:B--2---:R-:W-:Y:S01]  /*50530*/  STL.64 [R1+0x54f0], R18 ;  /* 0x0054f01201007387 */ /* 0x004fe20000100a00 */
[----:B------:R0:W-:Y:S02]  /*50540*/  STL.64 [R1+0x54e8], R16 ;  /* 0x0054e81001007387 */ /* 0x0001e40000100a00 */
[----:B0-----:R-:W-:-:S02]  /*50550*/  IMAD.MOV.U32 R16, RZ, RZ, R12 ;  /* 0x000000ffff107224 */ /* 0x001fc400078e000c */
[----:B------:R-:W-:Y:S01]  /*50560*/  IMAD.MOV.U32 R17, RZ, RZ, R13 ;  /* 0x000000ffff117224 */ /* 0x000fe200078e000d */
[----:B------:R-:W3:Y:S01]  /*50570*/  LDL.LU R12, [R1+0x5600] ;  /* 0x00560000010c7983 */ /* 0x000ee20000300800 */
[----:B------:R-:W3:Y:S02]  /*50580*/  LDL.LU R13, [R1+0x55fc] ;  /* 0x0055fc00010d7983 */ /* 0x000ee40000300800 */
[----:B------:R-:W2:Y:S01]  /*50590*/  LDL.LU R2, [R1+0x55f8] ;  /* 0x0055f80001027983 */ /* 0x000ea20000300800 */
[----:B------:R0:W-:Y:S04]  /*505a0*/  STL.64 [R1+0x5598], R16 ;  /* 0x0055981001007387 */ /* 0x0001e80000100a00 */
        /* <DEDUP_REMOVED lines=22> */
[----:B------:R-:W2:Y:S02]  /*50710*/  LDL.LU R19, [R1+0x9bc] ;  /* 0x0009bc0001137983 */ /* 0x000ea40000300800 */
[----:B------:R-:W-:Y:S01]  /*50720*/  STL.64 [R1+0x650], R8 ;  /* 0x0006500801007387 */ /* 0x000fe20000100a00 */
[----:B------:R0:W-:Y:S03]  /*50730*/  STL.64 [R1+0x658], R10 ;  /* 0x0006580a01007387 */ /* 0x0001e60000100a00 */
[----:B0-----:R-:W3:Y:S01]  /*50740*/  LDL.LU.64 R10, [R1+0x55f0] ;  /* 0x0055f000010a7983 */ /* 0x001ee20000300a00 */
[----:B------:R-:W4:Y:S02]  /*50750*/  LDL.LU.64 R8, [R1+0x55e8] ;  /* 0x0055e80001087983 */ /* 0x000f240000300a00 */
[----:B------:R-:W-:Y:S02]  /*50760*/  STL.64 [R1+0x54e0], R12 ;  /* 0x0054e00c01007387 */ /* 0x000fe40000100a00 */
[----:B------:R-:W-:Y:S01]  /*50770*/  IMAD.MOV.U32 R21, RZ, RZ, R29 ;  /* 0x000000ffff157224 */ /* 0x000fe200078e001d */
[C---:B----4-:R-:W-:Y:S01]  /*50780*/  HMMA.16816.F32.BF16 R4, R24.reuse, R8, R4 ;  /* 0x000000081804723c */ /* 0x050fe20000041804 */
[----:B---3--:R-:W-:Y:S01]  /*50790*/  STL.64 [R1+0x54d8], R10 ;  /* 0x0054d80a01007387 */ /* 0x008fe20000100a00 */
        /* <DEDUP_REMOVED lines=9> */
[----:B0-----:R-:W2:Y:S01]  /*50830*/  LDL.LU R4, [R1+0x5e0] ;  /* 0x0005e00001047983 */ /* 0x001ea20000300800 */
[----:B------:R-:W2:Y:S02]  /*50840*/  LDL.LU R5, [R1+0x5e4] ;  /* 0x0005e40001057983 */ /* 0x000ea40000300800 */
[----:B------:R-:W2:Y:S02]  /*50850*/  LDL.LU R6, [R1+0x5e8] ;  /* 0x0005e80001067983 */ /* 0x000ea40000300800 */
[----:B------:R-:W2:Y:S01]  /*50860*/  LDL.LU R7, [R1+0x5ec] ;  /* 0x0005ec0001077983 */ /* 0x000ea20000300800 */
[----:B------:R-:W3:Y:S01]  /*50870*/  LDL.LU.64 R18, [R1+0x55e0] ;  /* 0x0055e00001127983 */ /* 0x000ee20000300a00 */
[----:B------:R-:W3:Y:S07]  /*50880*/  LDL.LU.64 R16, [R1+0x55d8] ;  /* 0x0055d80001107983 */ /* 0x000eee0000300a00 */
[----:B------:R0:W-:Y:S02]  /*50890*/  STL.64 [R1+0x630], R20 ;  /* 0x0006301401007387 */ /* 0x0001e40000100a00 */
[----:B------:R3:W-:Y:S01]  /*508a0*/  STL.64 [R1+0x638], R22 ;  /* 0x0006381601007387 */ /* 0x0007e20000100a00 */
[----:B0-----:R-:W3:Y:S02]  /*508b0*/  LDL.LU.64 R20, [R1+0x55d0] ;  /* 0x0055d00001147983 */ /* 0x001ee40000300a00 */
[C---:B---3--:R-:W-:Y:S02]  /*508c0*/  HMMA.16816.F32.BF16 R20, R24.reuse, R20, R16 ;  /* 0x000000141814723c */ /* 0x048fe40000041810 */
[----:B------:R-:W3:Y:S01]  /*508d0*/  LDL.LU.64 R18, [R1+0x55c8] ;  /* 0x0055c80001127983 */ /* 0x000ee20000300a00 */
[----:B------:R-:W3:Y:S11]  /*508e0*/  LDL.LU.64 R16, [R1+0x55c0] ;  /* 0x0055c00001107983 */ /* 0x000ef60000300a00 */
[----:B------:R-:W-:Y:S09]  /*508f0*/  @!UPT UIADD3 URZ, URZ, URZ, URZ ;  /* 0x0000003f3f3ff290 */ /* 0x000ff2000fffe03f */
[----:B------:R0:W-:Y:S01]  /*50900*/  STL.64 [R1+0x620], R20 ;  /* 0x0006201401007387 */ /* 0x0001e20000100a00 */
[----:B------:R3:W-:Y:S03]  /*50910*/  STL.64 [R1+0x628], R22 ;  /* 0x0006281601007387 */ /* 0x0007e60000100a00 */
        /* <DEDUP_REMOVED lines=9> */
[----:B------:R-:W3:Y:S11]  /*509b0*/  LDL.LU.64 R16, [R1+0x5598] ;  /* 0x0055980001107983 */ /* 0x000ef60000300a00 */
[----:B------:R-:W-:Y:S10]  /*509c0*/  @!UPT UIADD3 URZ, URZ, URZ, URZ ;  /* 0x0000003f3f3ff290 */ /* 0x000ff4000fffe03f */
[----:B------:R-:W-:Y:S01]  /*509d0*/  STL.64 [R1+0x600], R20 ;  /* 0x0006001401007387 */ /* 0x000fe20000100a00 */
[----:B------:R0:W-:Y:S03]  /*509e0*/  STL.64 [R1+0x608], R22 ;  /* 0x0006081601007387 */ /* 0x0001e60000100a00 */
[----:B0-----:R-:W3:Y:S01]  /*509f0*/  LDL.LU.64 R22, [R1+0x5590] ;  /* 0x0055900001167983 */ /* 0x001ee20000300a00 */
[----:B------:R-:W3:Y:S02]  /*50a00*/  LDL.LU.64 R20, [R1+0x5588] ;  /* 0x0055880001147983 */ /* 0x000ee40000300a00 */
[C---:B---3--:R-:W-:Y:S01]  /*50a10*/  HMMA.16816.F32.BF16 R16, R24.reuse, R16, R20 ;  /* 0x000000101810723c */ /* 0x048fe20000041814 */
[----:B------:R-:W3:Y:S11]  /*50a20*/  LDL.LU.64 R22, [R1+0x5580] ;  /* 0x0055800001167983 */ /* 0x000ef60000300a00 */
[----:B------:R-:W-:Y:S11]  /*50a30*/  @!UPT UIADD3 URZ, URZ, URZ, URZ ;  /* 0x0000003f3f3ff290 */ /* 0x000ff6000fffe03f */
[----:B------:R0:W-:Y:S01]  /*50a40*/  STL.64 [R1+0x5f0], R16 ;  /* 0x0005f01001007387 */ /* 0x0001e20000100a00 */
[----:B------:R-:W-:Y:S03]  /*50a50*/  STL.64 [R1+0x5f8], R18 ;  /* 0x0005f81201007387 */ /* 0x000fe60000100a00 */
[----:B0-----:R-:W4:Y:S01]  /*50a60*/  LDL.LU.64 R16, [R1] ;  /* 0x0000000001107983 */ /* 0x001f220000300a00 */
[----:B--2---:R-:W-:Y:S01]  /*50a70*/  HMMA.16816.F32.BF16 R4, R24, R8, R4 ;  /* 0x000000081804723c */ /* 0x004fe20000041804 */
[----:B------:R-:W-:Y:S02]  /*50a80*/  IMAD.MOV.U32 R28, RZ, RZ, R8 ;  /* 0x000000ffff1c7224 */ /* 0x000fe400078e0008 */
[----:B------:R-:W-:-:S04]  /*50a90*/  IMAD.MOV.U32 R29, RZ, RZ, R9 ;  /* 0x000000ffff1d7224 */ /* 0x000fc800078e0009 */
[----:B---3--:R-:W-:Y:S02]  /*50aa0*/  IMAD.MOV.U32 R8, RZ, RZ, R23 ;  /* 0x000000ffff087224 */ /* 0x008fe400078e0017 */
[----:B------:R-:W-:Y:S01]  /*50ab0*/  IMAD.MOV.U32 R9, RZ, RZ, R22 ;  /* 0x000000ffff097224 */ /* 0x000fe200078e0016 */
[----:B----4-:R-:W-:Y:S11]  /*50ac0*/  STL.64 [R1+0x5508], R16 ;  /* 0x0055081001007387 */ /* 0x010ff60000100a00 */
[----:B------:R-:W-:Y:S02]  /*50ad0*/  @!UPT UIADD3 URZ, URZ, URZ, URZ ;  /* 0x0000003f3f3ff290 */ /* 0x000fe4000fffe03f */
[----:B------:R-:W-:Y:S02]  /*50ae0*/  STL.64 [R1+0x5e0], R4 ;  /* 0x0005e00401007387 */ /* 0x000fe40000100a00 */
[----:B------:R-:W-:Y:S02]  /*50af0*/  STL.64 [R1+0x5e8], R6 ;  /* 0x0005e80601007387 */ /* 0x000fe40000100a00 */
[----:B------:R0:W-:Y:S01]  /*50b00*/  STL.64 [R1+0x5548], R8 ;  /* 0x0055480801007387 */ /* 0x0001e20000100a00 */
[----:B------:R-:W2:Y:S01]  /*50b10*/  LDL.LU R20, [R1+0x5b0] ;  /* 0x0005b00001147983 */ /* 0x000ea20000300800 */
[----:B------:R-:W2:Y:S02]  /*50b20*/  LDL.LU R21, [R1+0x5b4] ;  /* 0x0005b40001157983 */ /* 0x000ea40000300800 */
[----:B------:R-:W3:Y:S02]  /*50b30*/  LDL.LU R22, [R1+0x5b8] ;  /* 0x0005b80001167983 */ /* 0x000ee40000300800 */
[----:B------:R-:W3:Y:S02]  /*50b40*/  LDL.LU R23, [R1+0x5bc] ;  /* 0x0005bc0001177983 */ /* 0x000ee40000300800 */
[----:B0-----:R-:W-:-:S02]  /*50b50*/  IMAD.MOV.U32 R8, RZ, RZ, R3 ;  /* 0x000000ffff087224 */ /* 0x001fc400078e0003 */
[----:B------:R-:W-:Y:S01]  /*50b60*/  IMAD.MOV.U32 R9, RZ, RZ, R15 ;  /* 0x000000ffff097224 */ /* 0x000fe200078e000f */
[----:B---3--:R-:W-:Y:S01]  /*50b70*/  STL.64 [R1+0x5558], R22 ;  /* 0x0055581601007387 */ /* 0x008fe20000100a00 */
[----:B--2---:R0:W-:Y:S02]  /*50b80*/  STL.64 [R1+0x5550], R20 ;  /* 0x0055501401007387 */ /* 0x0041e40000100a00 */
[----:B------:R-:W2:Y:S02]  /*50b90*/  LDL.LU R3, [R1+0x5578] ;  /* 0x0055780001037983 */ /* 0x000ea40000300800 */
[----:B------:R-:W-:Y:S01]  /*50ba0*/  STL.64 [R1+0x5560], R8 ;  /* 0x0055600801007387 */ /* 0x000fe20000100a00 */
        /* <DEDUP_REMOVED lines=22> */
[----:B----4-:R-:W-:Y:S01]  /*50d10*/  STL.64 [R1+0x5538], R6 ;  /* 0x0055380601007387 */ /* 0x010fe20000100a00 */
[----:B--2---:R0:W-:Y:S03]  /*50d20*/  STL.64 [R1+0x5530], R4 ;  /* 0x0055300401007387 */ /* 0x0041e60000100a00 */
[----:B0-----:R-:W2:Y:S01]  /*50d30*/  LDL.LU R4, [R1+0x390] ;  /* 0x0003900001047983 */ /* 0x001ea20000300800 */
[----:B------:R-:W2:Y:S02]  /*50d40*/  LDL.LU R5, [R1+0x394] ;  /* 0x0003940001057983 */ /* 0x000ea40000300800 */
[----:B------:R-:W2:Y:S02]  /*50d50*/  LDL.LU R6, [R1+0x398] ;  /* 0x0003980001067983 */ /* 0x000ea40000300800 */
[----:B------:R-:W2:Y:S01]  /*50d60*/  LDL.LU R7, [R1+0x39c] ;  /* 0x00039c0001077983 */ /* 0x000ea20000300800 */
[----:B------:R-:W4:Y:S01]  /*50d70*/  LDL.LU.64 R16, [R1+0x10] ;  /* 0x0000100001107983 */ /* 0x000f220000300a00 */
[----:B------:R-:W2:Y:S02]  /*50d80*/  LDL.LU R12, [R1+0x2e0] ;  /* 0x0002e000010c7983 */ /* 0x000ea40000300800 */
[----:B------:R-:W2:Y:S02]  /*50d90*/  LDL.LU R13, [R1+0x2e4] ;  /* 0x0002e400010d7983 */ /* 0x000ea40000300800 */
[----:B------:R-:W2:Y:S01]  /*50da0*/  LDL.LU R14, [R1+0x2e8] ;  /* 0x0002e800010e7983 */ /* 0x000ea20000300800 */
[----:B------:R-:W2:Y:S01]  /*50db0*/  LDL.LU R15, [R1+0x2ec] ;  /* 0x0002ec00010f7983 */ /* 0x000ea20000300800 */
[C---:B---3--:R-:W-:Y:S03]  /*50dc0*/  HMMA.16816.F32.BF16 R8, R24.reuse, R8, R20 ;  /* 0x000000081808723c */ /* 0x048fe60000041814 */
[----:B--2---:R-:W-:Y:S01]  /*50dd0*/  STL.64 [R1+0x5500], R14 ;  /* 0x0055000e01007387 */ /* 0x004fe20000100a00 */
[----:B------:R0:W-:Y:S03]  /*50de0*/  STL.64 [R1+0x54f8], R12 ;  /* 0x0054f80c01007387 */ /* 0x0001e60000100a00 */
[----:B0-----:R-:W2:Y:S01]  /*50df0*/  LDL.LU R12, [R1+0x2f0] ;  /* 0x0002f000010c7983 */ /* 0x001ea20000300800 */
[----:B------:R-:W2:Y:S02]  /*50e00*/  LDL.LU R13, [R1+0x2f4] ;  /* 0x0002f400010d7983 */ /* 0x000ea40000300800 */
[----:B------:R-:W2:Y:S02]  /*50e10*/  LDL.LU R14, [R1+0x2f8] ;  /* 0x0002f800010e7983 */ /* 0x000ea40000300800 */
[----:B------:R-:W2:Y:S01]  /*50e20*/  LDL.LU R15, [R1+0x2fc] ;  /* 0x0002fc00010f7983 */ /* 0x000ea20000300800 */
[----:B------:R-:W-:Y:S01]  /*50e30*/  STL [R1+0x549c], R29 ;  /* 0x00549c1d01007387 */ /* 0x000fe20000100800 */
[----:B------:R-:W-:Y:S02]  /*50e40*/  STL [R1+0x5498], R28 ;  /* 0x0054981c01007387 */ /* 0x000fe40000100800 */
[----:B------:R-:W3:Y:S02]  /*50e50*/  LDL.LU.64 R22, [R1+0x5570] ;  /* 0x0055700001167983 */ /* 0x000ee40000300a00 */
[----:B------:R-:W3:Y:S05]  /*50e60*/  LDL.LU.64 R20, [R1+0x5568] ;  /* 0x0055680001147983 */ /* 0x000eea0000300a00 */
        /* <DEDUP_REMOVED lines=13> */
[----:B------:R0:W-:Y:S01]  /*50f40*/  STL.64 [R1+0x5b0], R8 ;  /* 0x0005b00801007387 */ /* 0x0001e20000100a00 */
[----:B------:R1:W-:Y:S03]  /*50f50*/  STL.64 [R1+0x5b8], R10 ;  /* 0x0005b80a01007387 */ /* 0x0003e60000100a00 */
[----:B0-----:R-:W2:Y:S01]  /*50f60*/  LDL.LU R8, [R1+0x2d0] ;  /* 0x0002d00001087983 */ /* 0x001ea20000300800 */
[----:B------:R-:W2:Y:S02]  /*50f70*/  LDL.LU R9, [R1+0x2d4] ;  /* 0x0002d40001097983 */ /* 0x000ea40000300800 */
[----:B-1----:R-:W2:Y:S02]  /*50f80*/  LDL.LU R10, [R1+0x2d8] ;  /* 0x0002d800010a7983 */ /* 0x002ea40000300800 */
[----:B------:R-:W2:Y:S01]  /*50f90*/  LDL.LU R11, [R1+0x2dc] ;  /* 0x0002dc00010b7983 */ /* 0x000ea20000300800 */
[----:B---3--:R-:W-:Y:S01]  /*50fa0*/  HMMA.16816.F32.BF16 R24, R24, R20, R4 ;  /* 0x000000141818723c */ /* 0x008fe20000041804 */
[----:B------:R-:W3:Y:S01]  /*50fb0*/  LDL.LU.64 R6, [R1+0x5538] ;  /* 0x0055380001067983 */ /* 0x000ee20000300a00 */
[----:B------:R-:W3:Y:S02]  /*50fc0*/  LDL.LU.64 R4, [R1+0x5530] ;  /* 0x0055300001047983 */ /* 0x000ee40000300a00 */
[----:B------:R-:W3:Y:S02]  /*50fd0*/  LDL.LU.64 R22, [R1+0x5528] ;  /* 0x0055280001167983 */ /* 0x000ee40000300a00 */
[----:B------:R-:W-:Y:S11]  /*50fe0*/  IMAD.MOV.U32 R0, RZ, RZ, R21 ;  /* 0x000000ffff007224 */ /* 0x000ff600078e0015 */
[----:B------:R-:W-:Y:S06]  /*50ff0*/  @!UPT UIADD3 URZ, URZ, URZ, URZ ;  /* 0x0000003f3f3ff290 */ /* 0x000fec000fffe03f */
[----:B------:R0:W-:Y:S01]  /*51000*/  STL.64 [R1+0x390], R24 ;  /* 0x0003901801007387 */ /* 0x0001e20000100a00 */
[----:B------:R-:W-:Y:S02]  /*51010*/  STL.64 [R1+0x398], R26 ;  /* 0x0003981a01007387 */ /* 0x000fe40000100a00 */
[----:B------:R-:W3:Y:S01]  /*51020*/  LDL.LU.64 R20, [R1+0x5520] ;  /* 0x0055200001147983 */ /* 0x000ee20000300a00 */
[----:B0-----:R-:W3:Y:S02]  /*51030*/  LDL.LU.64 R24, [R1+0x20] ;  /* 0x0000200001187983 */ /* 0x001ee40000300a00 */
[C---:B---3--:R-:W-:Y:S01]  /*51040*/  HMMA.16816.F32.BF16 R4, R20.reuse, R24, R4 ;  /* 0x000000181404723c */ /* 0x048fe20000041804 */
[----:B------:R-:W-:Y:S02]  /*51050*/  IMAD.MOV.U32 R29, RZ, RZ, R24 ;  /* 0x000000ffff1d7224 */ /* 0x000fe400078e0018 */
[----:B------:R-:W-:Y:S11]  /*51060*/  IMAD.MOV.U32 R28, RZ, RZ, R25 ;  /* 0x000000ffff1c7224 */ /* 0x000ff600078e0019 */
[----:B------:R-:W-:Y:S09]  /*51070*/  @!UPT UIADD3 URZ, URZ, URZ, URZ ;  /* 0x0000003f3f3ff290 */ /* 0x000ff2000fffe03f */
[----:B------:R-:W-:Y:S01]  /*51080*/  STL.64 [R1+0x310], R4 ;  /* 0x0003100401007387 */ /* 0x000fe20000100a00 */
[----:B------:R0:W-:Y:S03]  /*51090*/  STL.64 [R1+0x318], R6 ;  /* 0x0003180601007387 */ /* 0x0001e60000100a00 */
[----:B0-----:R-:W4:Y:S01]  /*510a0*/  LDL.LU.64 R6, [R1+0x5518] ;  /* 0x0055180001067983 */ /* 0x001f220000300a00 */
[----:B------:R-:W4:Y:S02]  /*510b0*/  LDL.LU.64 R4, [R1+0x5510] ;  /* 0x0055100001047983 */ /* 0x000f240000300a00 */
[----:B------:R-:W3:Y:S01]  /*510c0*/  LDL.LU.64 R24, [R1+0x30] ;  /* 0x0000300001187983 */ /* 0x000ee20000300a00 */
[C---:B----4-:R-:W-:Y:S01]  /*510d0*/  HMMA.16816.F32.BF16 R4, R20.reuse, R16, R4 ;  /* 0x000000101404723c */ /* 0x050fe20000041804 */
[----:B---3--:R0:W-:Y:S04]  /*510e0*/  STL.64 [R1+0x54c8], R24 ;  /* 0x0054c81801007387 */ /* 0x0081e80000100a00 */
[----:B0-----:R-:W3:Y:S01]  /*510f0*/  LDL.LU R24, [R1+0x2c0] ;  /* 0x0002c00001187983 */ /* 0x001ee20000300800 */
[----:B------:R-:W3:Y:S02]  /*51100*/  LDL.LU R25, [R1+0x2c4] ;  /* 0x0002c40001197983 */ /* 0x000ee40000300800 */
[----:B------:R-:W3:Y:S11]  /*51110*/  LDL.LU R26, [R1+0x2c8] ;  /* 0x0002c800011a7983 */ /* 0x000ef60000300800 */
[----:B------:R-:W-:Y:S04]  /*51120*/  @!UPT UIADD3 URZ, URZ, URZ, URZ ;  /* 0x0000003f3f3ff290 */ /* 0x000fe8000fffe03f */
[----:B------:R0:W-:Y:S01]  /*51130*/  STL.64 [R1+0x300], R4 ;  /* 0x0003000401007387 */ /* 0x0001e20000100a00 */
[----:B------:R1:W-:Y:S02]  /*51140*/  STL.64 [R1+0x308], R6 ;  /* 0x0003080601007387 */ /* 0x0003e40000100a00 */
[----:B0-----:R-:W-:Y:S02]  /*51150*/  IMAD.MOV.U32 R5, RZ, RZ, R16 ;  /* 0x000000ffff057224 */ /* 0x001fe400078e0010 */
[----:B------:R-:W-:Y:S02]  /*51160*/  IMAD.MOV.U32 R4, RZ, RZ, R17 ;  /* 0x000000ffff047224 */ /* 0x000fe400078e0011 */
[----:B------:R-:W2:Y:S02]  /*51170*/  LDL.LU.64 R16, [R1+0x5508] ;  /* 0x0055080001107983 */ /* 0x000ea40000300a00 */
[----:B--2---:R-:W-:Y:S01]  /*51180*/  HMMA.16816.F32.BF16 R12, R20, R16, R12 ;  /* 0x00000010140c723c */ /* 0x004fe2000004180c */
[----:B-1----:R-:W-:-:S02]  /*51190*/  IMAD.MOV.U32 R7, RZ, RZ, R16 ;  /* 0x000000ffff077224 */ /* 0x002fc400078e0010 */
[----:B------:R-:W-:Y:S11]  /*511a0*/  IMAD.MOV.U32 R6, RZ, RZ, R17 ;  /* 0x000000ffff067224 */ /* 0x000ff600078e0011 */
[----:B------:R-:W-:Y:S09]  /*511b0*/  @!UPT UIADD3 URZ, URZ, URZ, URZ ;  /* 0x0000003f3f3ff290 */ /* 0x000ff2000fffe03f */
[----:B------:R-:W-:Y:S01]  /*511c0*/  STL.64 [R1+0x2f0], R12 ;  /* 0x0002f00c01007387 */ /* 0x000fe20000100a00 */
[----:B------:R0:W-:Y:S03]  /*511d0*/  STL.64 [R1+0x2f8], R14 ;  /* 0x0002f80e01007387 */ /* 0x0001e60000100a00 */
[----:B0-----:R-:W2:Y:S01]  /*511e0*/  LDL.LU.64 R14, [R1+0x5500] ;  /* 0x00550000010e7983 */ /* 0x001ea20000300a00 */
[----:B------:R-:W2:Y:S02]  /*511f0*/  LDL.LU.64 R12, [R1+0x54f8] ;  /* 0x0054f800010c7983 */ /* 0x000ea40000300a00 */
[----:B------:R-:W4:Y:S02]  /*51200*/  LDL.LU.64 R18, [R1+0x54f0] ;  /* 0x0054f00001127983 */ /* 0x000f240000300a00 */
[----:B------:R-:W2:Y:S01]  /*51210*/  LDL.LU.64 R16, [R1+0x54e8] ;  /* 0x0054e80001107983 */ /* 0x000ea20000300a00 */
[----:B------:R-:W-:Y:S01]  /*51220*/  STL.64 [R1+0x54a8], R6 ;  /* 0x0054a80601007387 */ /* 0x000fe20000100a00 */
[----:B------:R0:W-:Y:S03]  /*51230*/  STL.64 [R1+0x54a0], R4 ;  /* 0x0054a00401007387 */ /* 0x0001e60000100a00 */
[----:B0-----:R-:W3:Y:S01]  /*51240*/  LDL.LU.64 R4, [R1+0x140] ;  /* 0x0001400001047983 */ /* 0x001ee20000300a00 */
[C---:B--2---:R-:W-:Y:S03]  /*51250*/  HMMA.16816.F32.BF16 R12, R20.reuse, R16, R12 ;  /* 0x00000010140c723c */ /* 0x044fe6000004180c */
[----:B---3--:R0:W-:Y:S04]  /*51260*/  STL.64 [R1+0x54b8], R4 ;  /* 0x0054b80401007387 */ /* 0x0081e80000100a00 */
[----:B0-----:R-:W2:Y:S11]  /*51270*/  LDL.LU.64 R4, [R1+0x150] ;  /* 0x0001500001047983 */ /* 0x001eb60000300a00 */
[----:B------:R-:W-:Y:S05]  /*51280*/  @!UPT UIADD3 URZ, URZ, URZ, URZ ;  /* 0x0000003f3f3ff290 */ /* 0x000fea000fffe03f */
[----:B------:R0:W-:Y:S02]  /*51290*/  STL.64 [R1+0x2e0], R12 ;  /* 0x0002e00c01007387 */ /* 0x0001e40000100a00 */
[----:B------:R-:W-:Y:S01]  /*512a0*/  STL [R1+0x2e8], R14 ;  /* 0x0002e80e01007387 */ /* 0x000fe20000100800 */
[----:B0-----:R-:W3:Y:S01]  /*512b0*/  LDL.LU.64 R12, [R1+0x54e0] ;  /* 0x0054e000010c7983 */ /* 0x001ee20000300a00 */
[----:B------:R-:W-:Y:S02]  /*512c0*/  IMAD.MOV.U32 R27, RZ, RZ, R3 ;  /* 0x000000ffff1b7224 */ /* 0x000fe400078e0003 */
[----:B----4-:R-:W-:Y:S02]  /*512d0*/  STL.64 [R1+0x53c0], R18 ;  /* 0x0053c01201007387 */ /* 0x010fe40000100a00 */
[----:B------:R-:W-:Y:S01]  /*512e0*/  IMAD.MOV.U32 R3, RZ, RZ, R15 ;  /* 0x000000ffff037224 */ /* 0x000fe200078e000f */
[----:B------:R0:W-:Y:S04]  /*512f0*/  STL.64 [R1+0x53b8], R16 ;  /* 0x0053b81001007387 */ /* 0x0001e80000100a00 */
[----:B0-----:R-:W4:Y:S01]  /*51300*/  LDL.LU R16, [R1+0x2b0] ;  /* 0x0002b00001107983 */ /* 0x001f220000300800 */
[----:B------:R-:W4:Y:S02]  /*51310*/  LDL.LU R17, [R1+0x2b4] ;  /* 0x0002b40001117983 */ /* 0x000f240000300800 */
[----:B------:R-:W4:Y:S02]  /*51320*/  LDL.LU R18, [R1+0x2b8] ;  /* 0x0002b80001127983 */ /* 0x000f240000300800 */
[----:B------:R-:W4:Y:S01]  /*51330*/  LDL.LU R19, [R1+0x2bc] ;  /* 0x0002bc0001137983 */ /* 0x000f220000300800 */
[----:B------:R-:W-:Y:S01]  /*51340*/  STL [R1+0x4d38], R3 ;  /* 0x004d380301007387 */ /* 0x000fe20000100800 */
[C---:B---3--:R-:W-:Y:S11]  /*51350*/  HMMA.16816.F32.BF16 R8, R20.reuse, R12, R8 ;  /* 0x0000000c1408723c */ /* 0x048ff60000041808 */
[----:B------:R-:W-:Y:S11]  /*51360*/  @!UPT UIADD3 URZ, URZ, URZ, URZ ;  /* 0x0000003f3f3ff290 */ /* 0x000ff6000fffe03f */
[----:B------:R-:W-:Y:S01]  /*51370*/  @!UPT UIADD3 URZ, URZ, URZ, URZ ;  /* 0x0000003f3f3ff290 */ /* 0x000fe2000fffe03f */
[----:B------:R-:W-:Y:S01]  /*51380*/  STL.64 [R1+0x2d0], R8 ;  /* 0x0002d00801007387 */ /* 0x000fe20000100a00 */
[----:B------:R0:W-:Y:S03]  /*51390*/  STL.64 [R1+0x2d8], R10 ;  /* 0x0002d80a01007387 */ /* 0x0001e60000100a00 */
[----:B0-----:R-:W3:Y:S01]  /*513a0*/  LDL.LU.64 R10, [R1+0x54d8] ;  /* 0x0054d800010a7983 */ /* 0x001ee20000300a00 */
[----:B------:R-:W2:Y:S02]  /*513b0*/  LDL.LU.64 R8, [R1+0x54d0] ;  /* 0x0054d00001087983 */ /* 0x000ea40000300a00 */
[----:B------:R0:W-:Y:S02]  /*513c0*/  STL.64 [R1+0x54c0], R12 ;  /* 0x0054c00c01007387 */ /* 0x0001e40000100a00 */
[----:B0-----:R-:W3:Y:S01]  /*513d0*/  LDL.LU R12, [R1+0x2a0] ;  /* 0x0002a000010c7983 */ /* 0x001ee20000300800 */
[----:B------:R-:W3:Y:S02]  /*513e0*/  LDL.LU R13, [R1+0x2a4] ;  /* 0x0002a400010d7983 */ /* 0x000ee40000300800 */
[----:B------:R-:W3:Y:S02]  /*513f0*/  LDL.LU R14, [R1+0x2a8] ;  /* 0x0002a800010e7983 */ /* 0x000ee40000300800 */
[----:B------:R-:W3:Y:S01]  /*51400*/  LDL.LU R15, [R1+0x2ac] ;  /* 0x0002ac00010f7983 */ /* 0x000ee20000300800 */
[C---:B--2---:R-:W-:Y:S11]  /*51410*/  HMMA.16816.F32.BF16 R24, R20.reuse, R8, R24 ;  /* 0x000000081418723c */ /* 0x044ff60000041818 */
[----:B------:R-:W-:Y:S11]  /*51420*/  @!UPT UIADD3 URZ, URZ, URZ, URZ ;  /* 0x0000003f3f3ff290 */ /* 0x000ff6000fffe03f */
[----:B------:R-:W-:Y:S01]  /*51430*/  @!UPT UIADD3 URZ, URZ, URZ, URZ ;  /* 0x0000003f3f3ff290 */ /* 0x000fe2000fffe03f */
[----:B------:R0:W-:Y:S01]  /*51440*/  STL.64 [R1+0x2c0], R24 ;  /* 0x0002c01801007387 */ /* 0x0001e20000100a00 */
[----:B------:R-:W-:Y:S03]  /*51450*/  STL.64 [R1+0x2c8], R26 ;  /* 0x0002c81a01007387 */ /* 0x000fe60000100a00 */
[----:B0-----:R-:W4:Y:S01]  /*51460*/  LDL.LU.64 R24, [R1+0x54c8] ;  /* 0x0054c80001187983 */ /* 0x001f220000300a00 */
[----:B---3--:R-:W-:Y:S02]  /*51470*/  STL.64 [R1+0x53a0], R10 ;  /* 0x0053a00a01007387 */ /* 0x008fe40000100a00 */
[----:B------:R0:W-:Y:S02]  /*51480*/  STL.64 [R1+0x5398], R8 ;  /* 0x0053980801007387 */ /* 0x0001e40000100a00 */
[----:B0-----:R-:W2:Y:S01]  /*51490*/  LDL.LU.64 R8, [R1+0x130] ;  /* 0x0001300001087983 */ /* 0x001ea20000300a00 */
[----:B----4-:R-:W-:Y:S03]  /*514a0*/  HMMA.16816.F32.BF16 R16, R20, R24, R16 ;  /* 0x000000181410723c */ /* 0x010fe60000041810 */
[----:B--2---:R0:W-:Y:S04]  /*514b0*/  STL.64 [R1+0x54b0], R8 ;  /* 0x0054b00801007387 */ /* 0x0041e80000100a00 */
[----:B0-----:R-:W2:Y:S01]  /*514c0*/  LDL.LU R8, [R1+0x290] ;  /* 0x0002900001087983 */ /* 0x001ea20000300800 */
[----:B------:R-:W2:Y:S02]  /*514d0*/  LDL.LU R9, [R1+0x294] ;  /* 0x0002940001097983 */ /* 0x000ea40000300800 */
[----:B------:R-:W2:Y:S02]  /*514e0*/  LDL.LU R10, [R1+0x298] ;  /* 0x00029800010a7983 */ /* 0x000ea40000300800 */
[----:B------:R-:W2:Y:S11]  /*514f0*/  LDL.LU R11, [R1+0x29c] ;  /* 0x00029c00010b7983 */ /* 0x000eb60000300800 */
[----:B------:R-:W-:Y:S01]  /*51500*/  STL.64 [R1+0x2b0], R16 ;  /* 0x0002b01001007387 */ /* 0x000fe20000100a00 */
[----:B------:R0:W-:Y:S02]  /*51510*/  STL.64 [R1+0x2b8], R18 ;  /* 0x0002b81201007387 */ /* 0x0001e40000100a00 */
[----:B0-----:R-:W-:-:S02]  /*51520*/  IMAD.MOV.U32 R19, RZ, RZ, R24 ;  /* 0x000000ffff137224 */ /* 0x001fc400078e0018 */
[----:B------:R-:W-:Y:S02]  /*51530*/  IMAD.MOV.U32 R18, RZ, RZ, R25 ;  /* 0x000000ffff127224 */ /* 0x000fe400078e0019 */
[----:B------:R-:W0:Y:S04]  /*51540*/  LDSM.16.MT88.4 R24, [R2+0x6000] ;  /* 0x006000000218783b */ /* 0x000e280000004200 */
[----:B------:R-:W-:Y:S04]  /*51550*/  STL [R1+0x536c], R2 ;  /* 0x00536c0201007387 */ /* 0x000fe80000100800 */
[----:B0-----:R-:W-:Y:S01]  /*51560*/  STL.64 [R1+0x5298], R26 ;  /* 0x0052981a01007387 */ /* 0x001fe20000100a00 */
[----:B------:R0:W-:Y:S03]  /*51570*/  STL.64 [R1+0x5290], R24 ;  /* 0x0052901801007387 */ /* 0x0001e60000100a00 */
[----:B0-----:R-:W3:Y:S01]  /*51580*/  LDL.LU R24, [R1+0xd0] ;  /* 0x0000d00001187983 */ /* 0x001ee20000300800 */
[----:B------:R-:W-:Y:S01]  /*51590*/  HMMA.16816.F32.BF16 R12, R20, R4, R12 ;  /* 0x00000004140c723c */ /* 0x000fe2000004180c */
[----:B------:R-:W-:-:S02]  /*515a0*/  IMAD.MOV.U32 R25, RZ, RZ, R0 ;  /* 0x000000ffff197224 */ /* 0x000fc400078e0000 */
[----:B------:R-:W-:-:S03]  /*515b0*/  IMAD.MOV.U32 R3, RZ, RZ, R5 ;  /* 0x000000ffff037224 */ /* 0x000fc600078e0005 */
[----:B---3--:R0:W-:Y:S04]  /*515c0*/  STL.64 [R1+0x5458], R24 ;  /* 0x0054581801007387 */ /* 0x0081e80000100a00 */
[----:B0-----:R-:W3:Y:S01]  /*515d0*/  LDL.LU R24, [R1+0x280] ;  /* 0x0002800001187983 */ /* 0x001ee20000300800 */
[----:B------:R-:W3:Y:S02]  /*515e0*/  LDL.LU R25, [R1+0x284] ;  /* 0x0002840001197983 */ /* 0x000ee40000300800 */
[----:B------:R-:W3:Y:S02]  /*515f0*/  LDL.LU R26, [R1+0x288] ;  /* 0x00028800011a7983 */ /* 0x000ee40000300800 */
[----:B------:R-:W3:Y:S08]  /*51600*/  LDL.LU R27, [R1+0x28c] ;  /* 0x00028c00011b7983 */ /* 0x000ef00000300800 */
[----:B------:R0:W-:Y:S01]  /*51610*/  STL.64 [R1+0x2a0], R12 ;  /* 0x0002a00c01007387 */ /* 0x0001e20000100a00 */
[----:B------:R1:W-:Y:S03]  /*51620*/  STL.64 [R1+0x2a8], R14 ;  /* 0x0002a80e01007387 */ /* 0x0003e60000100a00 */
[----:B0-----:R-:W4:Y:S01]  /*51630*/  LDL.LU.64 R12, [R1+0x54c0] ;  /* 0x0054c000010c7983 */ /* 0x001f220000300a00 */
[----:B-1----:R-:W-:-:S02]  /*51640*/  IMAD.MOV.U32 R14, RZ, RZ, R4 ;  /* 0x000000ffff0e7224 */ /* 0x002fc400078e0004 */
[----:B------:R-:W2:Y:S02]  /*51650*/  LDL.LU.64 R4, [R1+0x54b8] ;  /* 0x0054b80001047983 */ /* 0x000ea40000300a00 */
[----:B------:R-:W-:Y:S01]  /*51660*/  STL [R1+0x5374], R3 ;  /* 0x0053740301007387 */ /* 0x000fe20000100800 */
[----:B------:R-:W-:Y:S01]  /*51670*/  STL [R1+0x5370], R14 ;  /* 0x0053700e01007387 */ /* 0x000fe20000100800 */
[C---:B--2---:R-:W-:Y:S11]  /*51680*/  HMMA.16816.F32.BF16 R8, R20.reuse, R4, R8 ;  /* 0x000000041408723c */ /* 0x044ff60000041808 */
[----:B------:R-:W-:Y:S11]  /*51690*/  @!UPT UIADD3 URZ, URZ, URZ, URZ ;  /* 0x0000003f3f3ff290 */ /* 0x000ff6000fffe03f */
[----:B------:R-:W-:Y:S01]  /*516a0*/  @!UPT UIADD3 URZ, URZ, URZ, URZ ;  /* 0x0000003f3f3ff290 */ /* 0x000fe2000fffe03f */
[----:B------:R0:W-:Y:S01]  /*516b0*/  STL.64 [R1+0x290], R8 ;  /* 0x0002900801007387 */ /* 0x0001e20000100a00 */
[----:B------:R1:W-:Y:S03]  /*516c0*/  STL.64 [R1+0x298], R10 ;  /* 0x0002980a01007387 */ /* 0x0003e60000100a00 */
[----:B0-----:R-:W3:Y:S01]  /*516d0*/  LDL.LU.64 R8, [R1+0x54b0] ;  /* 0x0054b00001087983 */ /* 0x001ee20000300a00 */
[----:B------:R-:W-:Y:S02]  /*516e0*/  IMAD.MOV.U32 R15, RZ, RZ, R5 ;  /* 0x000000ffff0f7224 */ /* 0x000fe400078e0005 */
[----:B------:R-:W-:Y:S02]  /*516f0*/  IMAD.MOV.U32 R0, RZ, RZ, R4 ;  /* 0x000000ffff007224 */ /* 0x000fe400078e0004 */
[----:B------:R-:W2:Y:S01]  /*51700*/  LDL.LU.64 R6, [R1+0x54a8] ;  /* 0x0054a80001067983 */ /* 0x000ea20000300a00 */
[----:B------:R-:W2:Y:S01]  /*51710*/  LDL.LU.64 R4, [R1+0x54a0] ;  /* 0x0054a00001047983 */ /* 0x000ea20000300a00 */
[----:B------:R-:W-:Y:S02]  /*51720*/  STL [R1+0x537c], R15 ;  /* 0x00537c0f01007387 */ /* 0x000fe40000100800 */
[----:B------:R-:W-:Y:S01]  /*51730*/  STL [R1+0x5378], R0 ;  /* 0x0053780001007387 */ /* 0x000fe20000100800 */
[----:B---3--:R-:W-:Y:S01]  /*51740*/  HMMA.16816.F32.BF16 R24, R20, R8, R24 ;  /* 0x000000081418723c */ /* 0x008fe20000041818 */
[----:B------:R-:W-:-:S02]  /*51750*/  IMAD.MOV.U32 R14, RZ, RZ, R8 ;  /* 0x000000ffff0e7224 */ /* 0x000fc400078e0008 */
[----:B------:R-:W-:Y:S11]  /*51760*/  IMAD.MOV.U32 R2, RZ, RZ, R9 ;  /* 0x000000ffff027224 */ /* 0x000ff600078e0009 */
[----:B------:R-:W-:Y:S09]  /*51770*/  @!UPT UIADD3 URZ, URZ, URZ, URZ ;  /* 0x0000003f3f3ff290 */ /* 0x000ff2000fffe03f */
[----:B------:R-:W-:Y:S01]  /*51780*/  STL.64 [R1+0x280], R24 ;  /* 0x0002801801007387 */ /* 0x000fe20000100a00 */
[----:B------:R-:W-:Y:S02]  /*51790*/  STL.64 [R1+0x288], R26 ;  /* 0x0002881a01007387 */ /* 0x000fe40000100a00 */
[----:B------:R-:W3:Y:S02]  /*517a0*/  LDL.LU R8, [R1+0x8e0] ;  /* 0x0008e00001087983 */ /* 0x000ee40000300800 */
[----:B------:R-:W3:Y:S01]  /*517b0*/  LDL.LU R9, [R1+0x8e4] ;  /* 0x0008e40001097983 */ /* 0x000ee20000300800 */
[----:B-1----:R-:W3:Y:S01]  /*517c0*/  LDL.LU R10, [R1+0x8e8] ;  /* 0x0008e800010a7983 */ /* 0x002ee20000300800 */
[----:B------:R-:W3:Y:S02]  /*517d0*/  LDL.LU R11, [R1+0x8ec] ;  /* 0x0008ec00010b7983 */ /* 0x000ee40000300800 */
[----:B--2---:R-:W-:Y:S02]  /*517e0*/  IMAD.MOV.U32 R16, RZ, RZ, R7 ;  /* 0x000000ffff107224 */ /* 0x004fe400078e0007 */
[----:B------:R-:W-:-:S05]  /*517f0*/  IMAD.MOV.U32 R17, RZ, RZ, R6 ;  /* 0x000000ffff117224 */ /* 0x000fca00078e0006 */
[----:B------:R-:W-:Y:S04]  /*51800*/  STL.64 [R1+0x53d8], R16 ;  /* 0x0053d81001007387 */ /* 0x000fe80000100a00 */
[----:B---3--:R-:W-:Y:S01]  /*51810*/  STL.64 [R1+0x53b0], R10 ;  /* 0x0053b00a01007387 */ /* 0x008fe20000100a00 */
[----:B------:R0:W-:Y:S03]  /*51820*/  STL.64 [R1+0x53a8], R8 ;  /* 0x0053a80801007387 */ /* 0x0001e60000100a00 */
        /* <DEDUP_REMOVED lines=18> */
[----:B------:R0:W-:Y:S03]  /*51950*/  STL.64 [R1+0x5418], R4 ;  /* 0x0054180401007387 */ /* 0x0001e60000100a00 */
[----:B0-----:R-:W2:Y:S04]  /*51960*/  LDL.LU.64 R4, [R1+0xe0] ;  /* 0x0000e00001047983 */ /* 0x001ea80000300a00 */
[----:B--2---:R0:W-:Y:S04]  /*51970*/  STL.64 [R1+0x5438], R4 ;  /* 0x0054380401007387 */ /* 0x0041e80000100a00 */
[----:B0-----:R-:W2:Y:S01]  /*51980*/  LDL.LU.64 R4, [R1+0xf0] ;  /* 0x0000f00001047983 */ /* 0x001ea20000300a00 */
[----:B------:R-:W-:-:S02]  /*51990*/  IMAD.MOV.U32 R16, RZ, RZ, R29 ;  /* 0x000000ffff107224 */ /* 0x000fc400078e001d */
[----:B------:R-:W-:Y:S01]  /*519a0*/  IMAD.MOV.U32 R17, RZ, RZ, R28 ;  /* 0x000000ffff117224 */ /* 0x000fe200078e001c */
[----:B--2---:R-:W-:Y:S01]  /*519b0*/  STL.64 [R1+0x5450], R4 ;  /* 0x0054500401007387 */ /* 0x004fe20000100a00 */
[----:B------:R-:W2:Y:S02]  /*519c0*/  LDL.LU R29, [R1+0x549c] ;  /* 0x00549c00011d7983 */ /* 0x000ea40000300800 */
[----:B------:R-:W2:Y:S02]  /*519d0*/  LDL.LU R28, [R1+0x5498] ;  /* 0x00549800011c7983 */ /* 0x000ea40000300800 */
[----:B------:R-:W2:Y:S01]  /*519e0*/  LDL.LU R24, [R1+0x250] ;  /* 0x0002500001187983 */ /* 0x000ea20000300800 */
[----:B------:R-:W2:Y:S01]  /*519f0*/  LDL.LU R25, [R1+0x254] ;  /* 0x0002540001197983 */ /* 0x000ea20000300800 */
[----:B------:R-:W2:Y:S02]  /*51a00*/  LDL.LU R26, [R1+0x258] ;  /* 0x00025800011a7983 */ /* 0x000ea40000300800 */
[----:B------:R-:W2:Y:S02]  /*51a10*/  LDL.LU R27, [R1+0x25c] ;  /* 0x00025c00011b7983 */ /* 0x000ea40000300800 */
[----:B--2---:R-:W-:Y:S01]  /*51a20*/  STL.64 [R1+0x5468], R26 ;  /* 0x0054681a01007387 */ /* 0x004fe20000100a00 */
[----:B------:R0:W-:Y:S02]  /*51a30*/  STL.64 [R1+0x5460], R24 ;  /* 0x0054601801007387 */ /* 0x0001e40000100a00 */
[----:B0-----:R-:W-:-:S02]  /*51a40*/  IMAD.MOV.U32 R24, RZ, RZ, R28 ;  /* 0x000000ffff187224 */ /* 0x001fc400078e001c */
[----:B------:R-:W-:Y:S01]  /*51a50*/  IMAD.MOV.U32 R25, RZ, RZ, R29 ;  /* 0x000000ffff197224 */ /* 0x000fe200078e001d */
[----:B------:R-:W2:Y:S01]  /*51a60*/  LDL.LU R28, [R1+0x5494] ;  /* 0x00549400011c7983 */ /* 0x000ea20000300800 */
[----:B------:R-:W2:Y:S03]  /*51a70*/  LDL.LU R29, [R1+0x5490] ;  /* 0x00549000011d7983 */ /* 0x000ea60000300800 */
[----:B------:R0:W-:Y:S04]  /*51a80*/  STL.64 [R1+0x5478], R24 ;  /* 0x0054781801007387 */ /* 0x0001e80000100a00 */
[----:B0-----:R-:W2:Y:S01]  /*51a90*/  LDL.LU.64 R24, [R1+0x120] ;  /* 0x0001200001187983 */ /* 0x001ea20000300a00 */
[----:B------:R-:W2:Y:S03]  /*51aa0*/  LDL.LU.64 R4, [R1+0x100] ;  /* 0x0001000001047983 */ /* 0x000ea60000300a00 */
[----:B--2---:R0:W-:Y:S04]  /*51ab0*/  STL.64 [R1+0x5470], R4 ;  /* 0x0054700401007387 */ /* 0x0041e80000100a00 */
        /* <DEDUP_REMOVED lines=27> */
[----:B------:R-:W2:Y:S01]  /*51c70*/  LDL.LU R11, [R1+0x92c] ;  /* 0x00092c00010b7983 */ /* 0x000ea20000300800 */
[----:B------:R-:W-:Y:S01]  /*51c80*/  HMMA.16816.F32.BF16 R4, R20, R24, R4 ;  /* 0x000000181404723c */ /* 0x000fe20000041804 */
[----:B------:R-:W-:-:S02]  /*51c90*/  IMAD.MOV.U32 R0, RZ, RZ, R24 ;  /* 0x000000ffff007224 */ /* 0x000fc400078e0018 */
[----:B------:R-:W-:Y:S01]  /*51ca0*/  IMAD.MOV.U32 R3, RZ, RZ, R25 ;  /* 0x000000ffff037224 */ /* 0x000fe200078e0019 */
[----:B--2---:R-:W-:Y:S01]  /*51cb0*/  STL.64 [R1+0x5400], R10 ;  /* 0x0054000a01007387 */ /* 0x004fe20000100a00 */
[----:B---3--:R0:W-:Y:S03]  /*51cc0*/  STL.64 [R1+0x53f8], R8 ;  /* 0x0053f80801007387 */ /* 0x0081e60000100a00 */
[----:B0-----:R-:W2:Y:S01]  /*51cd0*/  LDL.LU R8, [R1+0x940] ;  /* 0x0009400001087983 */ /* 0x001ea20000300800 */
[----:B------:R-:W2:Y:S02]  /*51ce0*/  LDL.LU R9, [R1+0x944] ;  /* 0x0009440001097983 */ /* 0x000ea40000300800 */
[----:B------:R-:W2:Y:S02]  /*51cf0*/  LDL.LU R10, [R1+0x948] ;  /* 0x00094800010a7983 */ /* 0x000ea40000300800 */
[----:B------:R-:W2:Y:S01]  /*51d00*/  LDL.LU R11, [R1+0x94c] ;  /* 0x00094c00010b7983 */ /* 0x000ea20000300800 */
[----:B------:R-:W-:Y:S01]  /*51d10*/  STL [R1+0x5384], R2 ;  /* 0x0053840201007387 */ /* 0x000fe20000100800 */
[----:B------:R-:W-:Y:S08]  /*51d20*/  STL [R1+0x5380], R14 ;  /* 0x0053800e01007387 */ /* 0x000ff00000100800 */
[----:B------:R-:W-:Y:S02]  /*51d30*/  STL.64 [R1+0x270], R4 ;  /* 0x0002700401007387 */ /* 0x000fe40000100a00 */
[----:B------:R0:W-:Y:S02]  /*51d40*/  STL.64 [R1+0x278], R6 ;  /* 0x0002780601007387 */ /* 0x0001e40000100a00 */
[----:B0-----:R-:W3:Y:S01]  /*51d50*/  LDL.LU.64 R6, [R1+0x5488] ;  /* 0x0054880001067983 */ /* 0x001ee20000300a00 */
[----:B------:R-:W3:Y:S02]  /*51d60*/  LDL.LU.64 R4, [R1+0x5480] ;  /* 0x0054800001047983 */ /* 0x000ee40000300a00 */
[----:B------:R-:W3:Y:S02]  /*51d70*/  LDL.LU.64 R24, [R1+0x5478] ;  /* 0x0054780001187983 */ /* 0x000ee40000300a00 */
[----:B------:R-:W-:Y:S01]  /*51d80*/  STL [R1+0x5388], R0 ;  /* 0x0053880001007387 */ /* 0x000fe20000100800 */
[C---:B---3--:R-:W-:Y:S01]  /*51d90*/  HMMA.16816.F32.BF16 R24, R20.reuse, R24, R4 ;  /* 0x000000181418723c */ /* 0x048fe20000041804 */
[----:B------:R-:W3:Y:S11]  /*51da0*/  LDL.LU.64 R4, [R1+0x5470] ;  /* 0x0054700001047983 */ /* 0x000ef60000300a00 */
[----:B------:R-:W-:Y:S11]  /*51db0*/  @!UPT UIADD3 URZ, URZ, URZ, URZ ;  /* 0x0000003f3f3ff290 */ /* 0x000ff6000fffe03f */
        /* <DEDUP_REMOVED lines=32> */
[----:B---3--:R-:W-:Y:S01]  /*51fc0*/  HMMA.16816.F32.BF16 R20, R20, R24, R4 ;  /* 0x000000181414723c */ /* 0x008fe20000041804 */
[----:B------:R-:W3:Y:S01]  /*51fd0*/  LDL.LU.64 R6, [R1+0x5410] ;  /* 0x0054100001067983 */ /* 0x000ee20000300a00 */
[----:B------:R-:W3:Y:S11]  /*51fe0*/  LDL.LU.64 R4, [R1+0x5408] ;  /* 0x0054080001047983 */ /* 0x000ef60000300a00 */
[----:B------:R-:W-:Y:S10]  /*51ff0*/  @!UPT UIADD3 URZ, URZ, URZ, URZ ;  /* 0x0000003f3f3ff290 */ /* 0x000ff4000fffe03f */
[----:B------:R2:W-:Y:S02]  /*52000*/  STL.64 [R1+0xa0], R20 ;  /* 0x0000a01401007387 */ /* 0x0005e40000100a00 */
[----:B--2---:R-:W-:Y:S02]  /*52010*/  IMAD.MOV.U32 R20, RZ, RZ, R19 ;  /* 0x000000ffff147224 */ /* 0x004fe400078e0013 */
[----:B------:R-:W-:Y:S01]  /*52020*/  IMAD.MOV.U32 R21, RZ, RZ, R18 ;  /* 0x000000ffff157224 */ /* 0x000fe200078e0012 */
[----:B------:R-:W-:Y:S04]  /*52030*/  STL.64 [R1+0xa8], R22 ;  /* 0x0000a81601007387 */ /* 0x000fe80000100a00 */
[----:B------:R0:W-:Y:S04]  /*52040*/  STL.64 [R1+0x5390], R20 ;  /* 0x0053901401007387 */ /* 0x0001e80000100a00 */
[----:B0-----:R-:W2:Y:S01]  /*52050*/  LDL.LU R20, [R1+0x8d0] ;  /* 0x0008d00001147983 */ /* 0x001ea20000300800 */
[----:B------:R-:W2:Y:S02]  /*52060*/  LDL.LU R21, [R1+0x8d4] ;  /* 0x0008d40001157983 */ /* 0x000ea40000300800 */
[----:B------:R-:W2:Y:S02]  /*52070*/  LDL.LU R22, [R1+0x8d8] ;  /* 0x0008d80001167983 */ /* 0x000ea40000300800 */
[----:B------:R-:W2:Y:S01]  /*52080*/  LDL.LU R23, [R1+0x8dc] ;  /* 0x0008dc0001177983 */ /* 0x000ea20000300800 */
[----:B------:R-:W-:Y:S01]  /*52090*/  STL.64 [R1+0x52a8], R24 ;  /* 0x0052a81801007387 */ /* 0x000fe20000100a00 */
[C---:B---3--:R-:W-:Y:S03]  /*520a0*/  HMMA.16816.F32.BF16 R16, R4.reuse, R16, R8 ;  /* 0x000000100410723c */ /* 0x048fe60000041808 */
[----:B------:R-:W3:Y:S01]  /*520b0*/  LDL.LU.64 R10, [R1+0x5400] ;  /* 0x00540000010a7983 */ /* 0x000ee20000300a00 */
[----:B------:R-:W3:Y:S11]  /*520c0*/  LDL.LU.64 R8, [R1+0x53f8] ;  /* 0x0053f80001087983 */ /* 0x000ef60000300a00 */
[----:B------:R-:W-:Y:S08]  /*520d0*/  @!UPT UIADD3 URZ, URZ, URZ, URZ ;  /* 0x0000003f3f3ff290 */ /* 0x000ff0000fffe03f */
        /* <DEDUP_REMOVED lines=14> */
[----:B------:R-:W-:Y:S01]  /*521c0*/  STL.64 [R1+0x70], R16 ;  /* 0x0000701001007387 */ /* 0x000fe20000100a00 */
[----:B------:R0:W-:Y:S03]  /*521d0*/  STL.64 [R1+0x78], R18 ;  /* 0x0000781201007387 */ /* 0x0001e60000100a00 */
[----:B0-----:R-:W2:Y:S01]  /*521e0*/  LDL.LU.64 R18, [R1+0x53c0] ;  /* 0x0053c00001127983 */ /* 0x001ea20000300a00 */
[----:B------:R-:W3:Y:S02]  /*521f0*/  LDL.LU.64 R16, [R1+0x53b8] ;  /* 0x0053b80001107983 */ /* 0x000ee40000300a00 */
[C---:B---3--:R-:W-:Y:S11]  /*52200*/  HMMA.16816.F32.BF16 R8, R4.reuse, R16, R8 ;  /* 0x000000100408723c */ /* 0x048ff60000041808 */
[----:B------:R-:W-:Y:S11]  /*52210*/  @!UPT UIADD3 URZ, URZ, URZ, URZ ;  /* 0x0000003f3f3ff290 */ /* 0x000ff6000fffe03f */
[----:B------:R-:W-:Y:S01]  /*52220*/  @!UPT UIADD3 URZ, URZ, URZ, URZ ;  /* 0x0000003f3f3ff290 */ /* 0x000fe2000fffe03f */
[----:B------:R-:W-:Y:S01]  /*52230*/  STL.64 [R1+0x60], R8 ;  /* 0x0000600801007387 */ /* 0x000fe20000100a00 */
[----:B------:R0:W-:Y:S03]  /*52240*/  STL.64 [R1+0x68], R10 ;  /* 0x0000680a01007387 */ /* 0x0001e60000100a00 */
[----:B0-----:R-:W4:Y:S01]  /*52250*/  LDL.LU.64 R10, [R1+0x53b0] ;  /* 0x0053b000010a7983 */ /* 0x001f220000300a00 */
[----:B------:R-:W4:Y:S02]  /*52260*/  LDL.LU.64 R8, [R1+0x53a8] ;  /* 0x0053a80001087983 */ /* 0x000f240000300a00 */
[----:B--2---:R-:W-:Y:S02]  /*52270*/  STL.64 [R1+0x5240], R18 ;  /* 0x0052401201007387 */ /* 0x004fe40000100a00 */
[----:B------:R-:W2:Y:S01]  /*52280*/  LDL.LU R16, [R1+0x880] ;  /* 0x0008800001107983 */ /* 0x000ea20000300800 */
[----:B------:R-:W2:Y:S01]  /*52290*/  LDL.LU R17, [R1+0x884] ;  /* 0x0008840001117983 */ /* 0x000ea20000300800 */
[C---:B----4-:R-:W-:Y:S11]  /*522a0*/  HMMA.16816.F32.BF16 R8, R4.reuse, R12, R8 ;  /* 0x0000000c0408723c */ /* 0x050ff60000041808 */
[----:B------:R-:W-:Y:S11]  /*522b0*/  @!UPT UIADD3 URZ, URZ, URZ, URZ ;  /* 0x0000003f3f3ff290 */ /* 0x000ff6000fffe03f */
[----:B------:R-:W-:Y:S01]  /*522c0*/  @!UPT UIADD3 URZ, URZ, URZ, URZ ;  /* 0x0000003f3f3ff290 */ /* 0x000fe2000fffe03f */
[----:B------:R-:W-:Y:S01]  /*522d0*/  STL.64 [R1+0x50], R8 ;  /* 0x0000500801007387 */ /* 0x000fe20000100a00 */
[----:B------:R0:W-:Y:S03]  /*522e0*/  STL.64 [R1+0x58], R10 ;  /* 0x0000580a01007387 */ /* 0x0001e60000100a00 */
[----:B0-----:R-:W3:Y:S01]  /*522f0*/  LDL.LU.64 R10, [R1+0x53a0] ;  /* 0x0053a000010a7983 */ /* 0x001ee20000300a00 */
[----:B------:R-:W4:Y:S02]  /*52300*/  LDL.LU.64 R8, [R1+0x5398] ;  /* 0x0053980001087983 */ /* 0x000f240000300a00 */
[----:B----4-:R-:W-:Y:S11]  /*52310*/  HMMA.16816.F32.BF16 R20, R4, R8, R20 ;  /* 0x000000080414723c */ /* 0x010ff60000041814 */
[----:B------:R-:W-:Y:S11]  /*52320*/  @!UPT UIADD3 URZ, URZ, URZ, URZ ;  /* 0x0000003f3f3ff290 */ /* 0x000ff6000fffe03f */
[----:B------:R-:W-:Y:S01]  /*52330*/  @!UPT UIADD3 URZ, URZ, URZ, URZ ;  /* 0x0000003f3f3ff290 */ /* 0x000fe2000fffe03f */
[----:B------:R0:W-:Y:S04]  /*52340*/  STL.64 [R1+0x40], R20 ;  /* 0x0000401401007387 */ /* 0x0001e80000100a00 */
[----:B0-----:R-:W2:Y:S01]  /*52350*/  LDL.LU.64 R20, [R1+0x5390] ;  /* 0x0053900001147983 */ /* 0x001ea20000300a00 */
[----:B------:R-:W-:Y:S02]  /*52360*/  IMAD.MOV.U32 R18, RZ, RZ, R29 ;  /* 0x000000ffff127224 */ /* 0x000fe400078e001d */
[----:B------:R-:W-:Y:S02]  /*52370*/  IMAD.MOV.U32 R19, RZ, RZ, R28 ;  /* 0x000000ffff137224 */ /* 0x000fe400078e001c */
[----:B------:R-:W-:Y:S02]  /*52380*/  IMAD.MOV.U32 R28, RZ, RZ, R23 ;  /* 0x000000ffff1c7224 */ /* 0x000fe400078e0017 */
[----:B------:R-:W-:-:S03]  /*52390*/  IMAD.MOV.U32 R29, RZ, RZ, R22 ;  /* 0x000000ffff1d7224 */ /* 0x000fc600078e0016 */
[----:B------:R-:W-:Y:S02]  /*523a0*/  STL [R1+0x4b84], R28 ;  /* 0x004b841c01007387 */ /* 0x000fe40000100800 */
[----:B------:R-:W-:Y:S01]  /*523b0*/  STL [R1+0x4b80], R29 ;  /* 0x004b801d01007387 */ /* 0x000fe20000100800 */
[----:B--2---:R-:W-:Y:S11]  /*523c0*/  HMMA.16816.F32.BF16 R16, R4, R20, R16 ;  /* 0x000000140410723c */ /* 0x004ff60000041810 */
[----:B------:R-:W-:Y:S11]  /*523d0*/  @!UPT UIADD3 URZ, URZ, URZ, URZ ;  /* 0x0000003f3f3ff290 */ /* 0x000ff6000fffe03f */
[----:B------:R-:W-:Y:S02]  /*523e0*/  @!UPT UIADD3 URZ, URZ, URZ, URZ ;  /* 0x0000003f3f3ff290 */ /* 0x000fe4000fffe03f */
[----:B------:R-:W-:Y:S02]  /*523f0*/  IMAD.MOV.U32 R8, RZ, RZ, R19 ;  /* 0x000000ffff087224 */ /* 0x000fe400078e0013 */
[----:B------:R-:W-:-:S03]  /*52400*/  IMAD.MOV.U32 R9, RZ, RZ, R18 ;  /* 0x000000ffff097224 */ /* 0x000fc600078e0012 */
[----:B------:R0:W-:Y:S02]  /*52410*/  STL [R1+0x501c], R8 ;  /* 0x00501c0801007387 */ /* 0x0001e40000100800 */
[----:B------:R1:W-:Y:S02]  /*52420*/  STL [R1+0x5018], R9 ;  /* 0x0050180901007387 */ /* 0x0003e40000100800 */
[----:B---3--:R2:W-:Y:S01]  /*52430*/  STL.64 [R1+0x5238], R10 ;  /* 0x0052380a01007387 */ /* 0x0085e20000100a00 */
[----:B0-----:R-:W3:Y:S01]  /*52440*/  LDL.LU R8, [R1+0x4c0] ;  /* 0x0004c00001087983 */ /* 0x001ee20000300800 */
[----:B-1----:R-:W3:Y:S03]  /*52450*/  LDL.LU R9, [R1+0x4c4] ;  /* 0x0004c40001097983 */ /* 0x002ee60000300800 */
[----:B--2---:R-:W2:Y:S01]  /*52460*/  LDL.LU R10, [R1+0x4c8] ;  /* 0x0004c800010a7983 */ /* 0x004ea20000300800 */
[----:B------:R-:W2:Y:S03]  /*52470*/  LDL.LU R11, [R1+0x4cc] ;  /* 0x0004cc00010b7983 */ /* 0x000ea60000300800 */
[----:B--2---:R-:W-:Y:S01]  /*52480*/  STL.64 [R1+0x5250], R10 ;  /* 0x0052500a01007387 */ /* 0x004fe20000100a00 */
[----:B---3--:R0:W-:Y:S03]  /*52490*/  STL.64 [R1+0x5248], R8 ;  /* 0x0052480801007387 */ /* 0x0081e60000100a00 */
[----:B0-----:R-:W2:Y:S01]  /*524a0*/  LDL.LU R8, [R1+0x4d0] ;  /* 0x0004d00001087983 */ /* 0x001ea20000300800 */
[----:B------:R-:W2:Y:S02]  /*524b0*/  LDL.LU R9, [R1+0x4d4] ;  /* 0x0004d40001097983 */ /* 0x000ea40000300800 */
[----:B------:R-:W3:Y:S02]  /*524c0*/  LDL.LU R10, [R1+0x4d8] ;  /* 0x0004d800010a7983 */ /* 0x000ee40000300800 */
[----:B------:R-:W3:Y:S02]  /*524d0*/  LDL.LU R11, [R1+0x4dc] ;  /* 0x0004dc00010b7983 */ /* 0x000ee40000300800 */
[----:B---3--:R0:W-:Y:S01]  /*524e0*/  STL.64 [R1+0x5260], R10 ;  /* 0x0052600a01007387 */ /* 0x0081e20000100a00 */
[----:B--2---:R-:W-:Y:S03]  /*524f0*/  STL.64 [R1+0x5258], R8 ;  /* 0x0052580801007387 */ /* 0x004fe60000100a00 */
[----:B0-----:R-:W2:Y:S04]  /*52500*/  LDL R10, [R1+0x18] ;  /* 0x00001800010a7983 */ /* 0x001ea80000100800 */
[----:B------:R-:W2:Y:S04]  /*52510*/  LDL R11, [R1+0x1c] ;  /* 0x00001c00010b7983 */ /* 0x000ea80000100800 */
[----:B--2---:R0:W-:Y:S04]  /*52520*/  STL.64 [R1+0x5270], R10 ;  /* 0x0052700a01007387 */ /* 0x0041e80000100a00 */
[----:B0-----:R-:W2:Y:S04]  /*52530*/  LDL.64 R10, [R1+0x28] ;  /* 0x00002800010a7983 */ /* 0x001ea80000100a00 */
[----:B--2---:R0:W-:Y:S01]  /*52540*/  STL.64 [R1+0x52a0], R10 ;  /* 0x0052a00a01007387 */ /* 0x0041e20000100a00 */
[----:B------:R-:W2:Y:S02]  /*52550*/  LDL.LU R8, [R1+0x500] ;  /* 0x0005000001087983 */ /* 0x000ea40000300800 */
[----:B------:R-:W2:Y:S01]  /*52560*/  LDL.LU R9, [R1+0x504] ;  /* 0x0005040001097983 */ /* 0x000ea20000300800 */
[----:B0-----:R-:W3:Y:S01]  /*52570*/  LDL.LU R10, [R1+0x508] ;  /* 0x00050800010a7983 */ /* 0x001ee20000300800 */
[----:B------:R-:W3:Y:S02]  /*52580*/  LDL.LU R11, [R1+0x50c] ;  /* 0x00050c00010b7983 */ /* 0x000ee40000300800 */
[----:B------:R-:W-:-:S02]  /*52590*/  IMAD.MOV.U32 R24, RZ, RZ, R0 ;  /* 0x000000ffff187224 */ /* 0x000fc400078e0000 */
[----:B------:R-:W-:Y:S01]  /*525a0*/  IMAD.MOV.U32 R25, RZ, RZ, R2 ;  /* 0x000000ffff197224 */ /* 0x000fe200078e0002 */
[----:B---3--:R-:W-:Y:S01]  /*525b0*/  STL.64 [R1+0x52b8], R10 ;  /* 0x0052b80a01007387 */ /* 0x008fe20000100a00 */
[----:B--2---:R0:W-:Y:S02]  /*525c0*/  STL.64 [R1+0x52b0], R8 ;  /* 0x0052b00801007387 */ /* 0x0041e40000100a00 */
[----:B------:R-:W2:Y:S02]  /*525d0*/  LDL.LU R0, [R1+0x5388] ;  /* 0x0053880001007983 */ /* 0x000ea40000300800 */
[----:B------:R-:W3:Y:S01]  /*525e0*/  LDL.LU R2, [R1+0x5384] ;  /* 0x0053840001027983 */ /* 0x000ee20000300800 */
[----:B------:R1:W-:Y:S04]  /*525f0*/  STL.64 [R1+0x52c0], R24 ;  /* 0x0052c01801007387 */ /* 0x0003e80000100a00 */
[----:B0-----:R-:W4:Y:S01]  /*52600*/  LDL.LU R8, [R1+0x840] ;  /* 0x0008400001087983 */ /* 0x001f220000300800 */
[----:B------:R-:W4:Y:S02]  /*52610*/  LDL.LU R9, [R1+0x844] ;  /* 0x0008440001097983 */ /* 0x000f240000300800 */
[----:B------:R-:W2:Y:S02]  /*52620*/  LDL.LU R10, [R1+0x848] ;  /* 0x00084800010a7983 */ /* 0x000ea40000300800 */
[----:B------:R-:W2:Y:S02]  /*52630*/  LDL.LU R11, [R1+0x84c] ;  /* 0x00084c00010b7983 */ /* 0x000ea40000300800 */
[----:B-1----:R-:W-:-:S02]  /*52640*/  IMAD.MOV.U32 R24, RZ, RZ, R14 ;  /* 0x000000ffff187224 */ /* 0x002fc400078e000e */
[----:B------:R-:W-:Y:S01]  /*52650*/  IMAD.MOV.U32 R25, RZ, RZ, R15 ;  /* 0x000000ffff197224 */ /* 0x000fe200078e000f */
[----:B--2---:R-:W-:Y:S01]  /*52660*/  STL.64 [R1+0x52d0], R10 ;  /* 0x0052d00a01007387 */ /* 0x004fe20000100a00 */
[----:B----4-:R-:W-:Y:S02]  /*52670*/  STL.64 [R1+0x52c8], R8 ;  /* 0x0052c80801007387 */ /* 0x010fe40000100a00 */
[----:B------:R-:W2:Y:S02]  /*52680*/  LDL.LU R14, [R1+0x5380] ;  /* 0x00538000010e7983 */ /* 0x000ea40000300800 */
[----:B------:R-:W4:Y:S01]  /*52690*/  LDL.LU R15, [R1+0x537c] ;  /* 0x00537c00010f7983 */ /* 0x000f220000300800 */
[----:B------:R0:W-:Y:S02]  /*526a0*/  STL.64 [R1+0x52d8], R24 ;  /* 0x0052d81801007387 */ /* 0x0001e40000100a00 */
[----:B0-----:R-:W-:Y:S02]  /*526b0*/  IMAD.MOV.U32 R24, RZ, RZ, R27 ;  /* 0x000000ffff187224 */ /* 0x001fe400078e001b */
        /* <DEDUP_REMOVED lines=12> */
[----:B------:R0:W-:Y:S01]  /*52780*/  STL.64 [R1+0x5318], R24 ;  /* 0x0053181801007387 */ /* 0x0001e20000100a00 */
[----:B------:R-:W2:Y:S02]  /*52790*/  LDL.LU R8, [R1+0x850] ;  /* 0x0008500001087983 */ /* 0x000ea40000300800 */
[----:B------:R-:W2:Y:S02]  /*527a0*/  LDL.LU R9, [R1+0x854] ;  /* 0x0008540001097983 */ /* 0x000ea40000300800 */
[----:B------:R-:W2:Y:S01]  /*527b0*/  LDL.LU R10, [R1+0x858] ;  /* 0x00085800010a7983 */ /* 0x000ea20000300800 */
[----:B------:R-:W2:Y:S01]  /*527c0*/  LDL.LU R11, [R1+0x85c] ;  /* 0x00085c00010b7983 */ /* 0x000ea20000300800 */
[----:B0-----:R-:W-:-:S02]  /*527d0*/  IMAD.MOV.U32 R24, RZ, RZ, R14 ;  /* 0x000000ffff187224 */ /* 0x001fc400078e000e */
[----:B---3--:R-:W-:Y:S01]  /*527e0*/  IMAD.MOV.U32 R25, RZ, RZ, R2 ;  /* 0x000000ffff197224 */ /* 0x008fe200078e0002 */
[----:B------:R-:W3:Y:S01]  /*527f0*/  LDL.LU R14, [R1+0x5370] ;  /* 0x00537000010e7983 */ /* 0x000ee20000300800 */
[----:B------:R-:W3:Y:S03]  /*52800*/  LDL.LU R2, [R1+0x536c] ;  /* 0x00536c0001027983 */ /* 0x000ee60000300800 */
[----:B------:R-:W-:Y:S04]  /*52810*/  STL.64 [R1+0x5330], R24 ;  /* 0x0053301801007387 */ /* 0x000fe80000100a00 */
[----:B--2---:R-:W-:Y:S01]  /*52820*/  STL.64 [R1+0x52e8], R10 ;  /* 0x0052e80a01007387 */ /* 0x004fe20000100a00 */
[----:B------:R0:W-:Y:S02]  /*52830*/  STL.64 [R1+0x52e0], R8 ;  /* 0x0052e00801007387 */ /* 0x0001e40000100a00 */
[----:B------:R-:W-:-:S02]  /*52840*/  IMAD.MOV.U32 R13, RZ, RZ, R16 ;  /* 0x000000ffff0d7224 */ /* 0x000fc400078e0010 */
[----:B------:R-:W-:Y:S01]  /*52850*/  IMAD.MOV.U32 R12, RZ, RZ, R17 ;  /* 0x000000ffff0c7224 */ /* 0x000fe200078e0011 */
[----:B---3--:R-:W1:Y:S04]  /*52860*/  LDSM.16.MT88.4 R20, [R2+0x6080] ;  /* 0x006080000214783b */ /* 0x008e680000004200 */
[----:B0-----:R-:W2:Y:S01]  /*52870*/  LDL.LU R8, [R1+0x860] ;  /* 0x0008600001087983 */ /* 0x001ea20000300800 */
[----:B------:R-:W2:Y:S02]  /*52880*/  LDL.LU R9, [R1+0x864] ;  /* 0x0008640001097983 */ /* 0x000ea40000300800 */
[----:B------:R-:W3:Y:S02]  /*52890*/  LDL.LU R10, [R1+0x868] ;  /* 0x00086800010a7983 */ /* 0x000ee40000300800 */
[----:B------:R-:W3:Y:S02]  /*528a0*/  LDL.LU R11, [R1+0x86c] ;  /* 0x00086c00010b7983 */ /* 0x000ee40000300800 */
[----:B------:R-:W-:-:S02]  /*528b0*/  IMAD.MOV.U32 R24, RZ, RZ, R0 ;  /* 0x000000ffff187224 */ /* 0x000fc400078e0000 */
[----:B----4-:R-:W-:Y:S01]  /*528c0*/  IMAD.MOV.U32 R25, RZ, RZ, R15 ;  /* 0x000000ffff197224 */ /* 0x010fe200078e000f */
[----:B------:R-:W4:Y:S01]  /*528d0*/  LDL.LU R0, [R1+0x5368] ;  /* 0x0053680001007983 */ /* 0x000f220000300800 */
[----:B------:R-:W4:Y:S03]  /*528e0*/  LDL.LU R15, [R1+0x5364] ;  /* 0x00536400010f7983 */ /* 0x000f260000300800 */
[----:B------:R-:W-:Y:S04]  /*528f0*/  STL.64 [R1+0x5348], R24 ;  /* 0x0053481801007387 */ /* 0x000fe80000100a00 */
[----:B---3--:R-:W-:Y:S01]  /*52900*/  STL.64 [R1+0x5310], R10 ;  /* 0x0053100a01007387 */ /* 0x008fe20000100a00 */
[----:B--2---:R0:W-:Y:S03]  /*52910*/  STL.64 [R1+0x5308], R8 ;  /* 0x0053080801007387 */ /* 0x0041e60000100a00 */
[----:B0-----:R-:W2:Y:S01]  /*52920*/  LDL.LU R8, [R1+0x890] ;  /* 0x0008900001087983 */ /* 0x001ea20000300800 */
[----:B------:R-:W2:Y:S02]  /*52930*/  LDL.LU R9, [R1+0x894] ;  /* 0x0008940001097983 */ /* 0x000ea40000300800 */
[----:B------:R-:W3:Y:S02]  /*52940*/  LDL.LU R10, [R1+0x898] ;  /* 0x00089800010a7983 */ /* 0x000ee40000300800 */
[----:B------:R-:W3:Y:S02]  /*52950*/  LDL.LU R11, [R1+0x89c] ;  /* 0x00089c00010b7983 */ /* 0x000ee40000300800 */
[----:B------:R-:W-:-:S02]  /*52960*/  IMAD.MOV.U32 R24, RZ, RZ, R14 ;  /* 0x000000ffff187224 */ /* 0x000fc400078e000e */
[----:B------:R-:W4:Y:S04]  /*52970*/  LDL.LU R14, [R1+0x5360] ;  /* 0x00536000010e7983 */ /* 0x000f280000300800 */
        /* <DEDUP_REMOVED lines=18> */
[----:B------:R-:W3:Y:S01]  /*52aa0*/  LDL.64 R18, [R1+0x8] ;  /* 0x0000080001127983 */ /* 0x000ee20000100a00 */
[----:B------:R-:W-:-:S03]  /*52ab0*/  IMAD.MOV.U32 R25, RZ, RZ, R3 ;  /* 0x000000ffff197224 */ /* 0x000fc600078e0003 */
[----:B---3--:R0:W-:Y:S01]  /*52ac0*/  STL.64 [R1+0x5268], R18 ;  /* 0x0052681201007387 */ /* 0x0081e20000100a00 */
[----:B------:R-:W3:Y:S02]  /*52ad0*/  LDL.LU R16, [R1+0x4e0] ;  /* 0x0004e00001107983 */ /* 0x000ee40000300800 */
[----:B------:R-:W3:Y:S01]  /*52ae0*/  LDL.LU R17, [R1+0x4e4] ;  /* 0x0004e40001117983 */ /* 0x000ee20000300800 */
[----:B0-----:R-:W3:Y:S01]  /*52af0*/  LDL.LU R18, [R1+0x4e8] ;  /* 0x0004e80001127983 */ /* 0x001ee20000300800 */
[----:B------:R-:W3:Y:S01]  /*52b00*/  LDL.LU R19, [R1+0x4ec] ;  /* 0x0004ec0001137983 */ /* 0x000ee20000300800 */
[C---:B--2---:R-:W-:Y:S02]  /*52b10*/  HMMA.16816.F32.BF16 R24, R4.reuse, R24, R8 ;  /* 0x000000180418723c */ /* 0x044fe40000041808 */
[----:B---3--:R-:W-:Y:S01]  /*52b20*/  STL.64 [R1+0x5280], R18 ;  /* 0x0052801201007387 */ /* 0x008fe20000100a00 */
[----:B------:R0:W-:Y:S03]  /*52b30*/  STL.64 [R1+0x5278], R16 ;  /* 0x0052781001007387 */ /* 0x0001e60000100a00 */
[----:B0-----:R-:W2:Y:S01]  /*52b40*/  LDL.LU R16, [R1+0x4f0] ;  /* 0x0004f00001107983 */ /* 0x001ea20000300800 */
[----:B------:R-:W2:Y:S02]  /*52b50*/  LDL.LU R17, [R1+0x4f4] ;  /* 0x0004f40001117983 */ /* 0x000ea40000300800 */
[----:B------:R-:W2:Y:S02]  /*52b60*/  LDL.LU R18, [R1+0x4f8] ;  /* 0x0004f80001127983 */ /* 0x000ea40000300800 */
[----:B------:R-:W2:Y:S01]  /*52b70*/  LDL.LU R19, [R1+0x4fc] ;  /* 0x0004fc0001137983 */ /* 0x000ea20000300800 */
[----:B------:R-:W-:Y:S01]  /*52b80*/  STL [R1+0x4df0], R12 ;  /* 0x004df00c01007387 */ /* 0x000fe20000100800 */
[----:B------:R-:W-:Y:S02]  /*52b90*/  STL [R1+0x4a30], R13 ;  /* 0x004a300d01007387 */ /* 0x000fe40000100800 */
[----:B-1----:R-:W-:Y:S02]  /*52ba0*/  STL.64 [R1+0x51a8], R22 ;  /* 0x0051a81601007387 */ /* 0x002fe40000100a00 */
[----:B------:R0:W-:Y:S02]  /*52bb0*/  STL.64 [R1+0x51a0], R20 ;  /* 0x0051a01401007387 */ /* 0x0001e40000100a00 */
[----:B0-----:R-:W3:Y:S01]  /*52bc0*/  LDL.LU.64 R20, [R1+0x110] ;  /* 0x0001100001147983 */ /* 0x001ee20000300a00 */
[----:B------:R-:W2:Y:S02]  /*52bd0*/  LDL.64 R22, [R1+0x118] ;  /* 0x0001180001167983 */ /* 0x000ea40000100a00 */
[----:B------:R-:W2:Y:S02]  /*52be0*/  LDL.LU.64 R10, [R1+0x5358] ;  /* 0x00535800010a7983 */ /* 0x000ea40000300a00 */
[----:B------:R-:W2:Y:S01]  /*52bf0*/  LDL.LU.64 R8, [R1+0x5350] ;  /* 0x0053500001087983 */ /* 0x000ea20000300a00 */
        /* <DEDUP_REMOVED lines=29> */
[----:B------:R-:W-:Y:S03]  /*52dd0*/  STL.64 [R1+0x878], R26 ;  /* 0x0008781a01007387 */ /* 0x000fe60000100a00 */
[----:B0-----:R-:W2:Y:S01]  /*52de0*/  LDL.LU.64 R24, [R1+0x52f0] ;  /* 0x0052f00001187983 */ /* 0x001ea20000300a00 */
[----:B------:R0:W-:Y:S02]  /*52df0*/  STL.64 [R1+0x51f0], R22 ;  /* 0x0051f01601007387 */ /* 0x0001e40000100a00 */
[----:B------:R-:W3:Y:S02]  /*52e00*/  LDL.LU R20, [R1+0x4a0] ;  /* 0x0004a00001147983 */ /* 0x000ee40000300800 */
[----:B------:R-:W3:Y:S01]  /*52e10*/  LDL.LU R21, [R1+0x4a4] ;  /* 0x0004a40001157983 */ /* 0x000ee20000300800 */
[----:B0-----:R-:W3:Y:S01]  /*52e20*/  LDL.LU R22, [R1+0x4a8] ;  /* 0x0004a80001167983 */ /* 0x001ee20000300800 */
[----:B------:R-:W3:Y:S01]  /*52e30*/  LDL.LU R23, [R1+0x4ac] ;  /* 0x0004ac0001177983 */ /* 0x000ee20000300800 */
        /* <DEDUP_REMOVED lines=22> */
[----:B------:R-:W2:Y:S01]  /*52fa0*/  LDL.LU.64 R10, [R1+0x52a0] ;  /* 0x0052a000010a7983 */ /* 0x000ea20000300a00 */
[----:B-1----:R-:W2:Y:S02]  /*52fb0*/  LDL.LU.64 R26, [R1+0x5298] ;  /* 0x00529800011a7983 */ /* 0x002ea40000300a00 */
[----:B------:R-:W2:Y:S11]  /*52fc0*/  LDL.LU.64 R24, [R1+0x5290] ;  /* 0x0052900001187983 */ /* 0x000eb60000300a00 */
[----:B------:R-:W-:Y:S07]  /*52fd0*/  @!UPT UIADD3 URZ, URZ, URZ, URZ ;  /* 0x0000003f3f3ff290 */ /* 0x000fee000fffe03f */
[----:B------:R0:W-:Y:S01]  /*52fe0*/  STL.64 [R1+0x500], R4 ;  /* 0x0005000401007387 */ /* 0x0001e20000100a00 */
[----:B------:R4:W-:Y:S03]  /*52ff0*/  STL.64 [R1+0x508], R6 ;  /* 0x0005080601007387 */ /* 0x0009e60000100a00 */
[----:B0-----:R-:W3:Y:S01]  /*53000*/  LDL.LU R4, [R1+0x4b0] ;  /* 0x0004b00001047983 */ /* 0x001ee20000300800 */
[----:B------:R-:W3:Y:S02]  /*53010*/  LDL.LU R5, [R1+0x4b4] ;  /* 0x0004b40001057983 */ /* 0x000ee40000300800 */
[----:B----4-:R-:W-:Y:S02]  /*53020*/  IMAD.MOV.U32 R6, RZ, RZ, R14 ;  /* 0x000000ffff067224 */ /* 0x010fe400078e000e */
[----:B------:R-:W-:Y:S01]  /*53030*/  IMAD.MOV.U32 R7, RZ, RZ, R15 ;  /* 0x000000ffff077224 */ /* 0x000fe200078e000f */
[----:B------:R-:W3:Y:S01]  /*53040*/  LDL.LU R14, [R1+0x528c] ;  /* 0x00528c00010e7983 */ /* 0x000ee20000300800 */
[----:B------:R-:W3:Y:S01]  /*53050*/  LDL.LU R15, [R1+0x5288] ;  /* 0x00528800010f7983 */ /* 0x000ee20000300800 */
        /* <DEDUP_REMOVED lines=12> */
[----:B------:R-:W2:Y:S11]  /*53120*/  LDL.LU.64 R18, [R1+0x5268] ;  /* 0x0052680001127983 */ /* 0x000eb60000300a00 */
[----:B------:R-:W-:Y:S09]  /*53130*/  @!UPT UIADD3 URZ, URZ, URZ, URZ ;  /* 0x0000003f3f3ff290 */ /* 0x000ff2000fffe03f */
[----:B------:R-:W-:Y:S01]  /*53140*/  STL.64 [R1+0x4e0], R8 ;  /* 0x0004e00801007387 */ /* 0x000fe20000100a00 */
[----:B------:R0:W-:Y:S03]  /*53150*/  STL.64 [R1+0x4e8], R10 ;  /* 0x0004e80a01007387 */ /* 0x0001e60000100a00 */
[----:B0-----:R-:W4:Y:S01]  /*53160*/  LDL.LU.64 R10, [R1+0x5260] ;  /* 0x00526000010a7983 */ /* 0x001f220000300a00 */
[----:B------:R-:W4:Y:S02]  /*53170*/  LDL.LU.64 R8, [R1+0x5258] ;  /* 0x0052580001087983 */ /* 0x000f240000300a00 */
[----:B--2---:R-:W-:Y:S02]  /*53180*/  IMAD.MOV.U32 R28, RZ, RZ, R18 ;  /* 0x000000ffff1c7224 */ /* 0x004fe400078e0012 */
[----:B------:R-:W-:Y:S01]  /*53190*/  IMAD.MOV.U32 R29, RZ, RZ, R19 ;  /* 0x000000ffff1d7224 */ /* 0x000fe200078e0013 */
[C---:B----4-:R-:W-:Y:S11]  /*531a0*/  HMMA.16816.F32.BF16 R8, R24.reuse, R18, R8 ;  /* 0x000000121808723c */ /* 0x050ff60000041808 */
[----:B------:R-:W-:Y:S11]  /*531b0*/  @!UPT UIADD3 URZ, URZ, URZ, URZ ;  /* 0x0000003f3f3ff290 */ /* 0x000ff6000fffe03f */
[----:B------:R-:W-:Y:S01]  /*531c0*/  @!UPT UIADD3 URZ, URZ, URZ, URZ ;  /* 0x0000003f3f3ff290 */ /* 0x000fe2000fffe03f */
        /* <DEDUP_REMOVED lines=10> */
[----:B0-----:R-:W2:Y:S01]  /*53270*/  LDL.LU.64 R10, [R1+0x5238] ;  /* 0x00523800010a7983 */ /* 0x001ea20000300a00 */
[----:B------:R3:W-:Y:S02]  /*53280*/  STL.64 [R1+0x5158], R18 ;  /* 0x0051581201007387 */ /* 0x0007e40000100a00 */
[C---:B---3--:R-:W-:Y:S01]  /*53290*/  HMMA.16816.F32.BF16 R16, R24.reuse, R14, R4 ;  /* 0x0000000e1810723c */ /* 0x048fe20000041804 */
[----:B------:R-:W-:Y:S11]  /*532a0*/  STL.64 [R1+0x5200], R14 ;  /* 0x0052000e01007387 */ /* 0x000ff60000100a00 */
[----:B------:R-:W-:Y:S11]  /*532b0*/  @!UPT UIADD3 URZ, URZ, URZ, URZ ;  /* 0x0000003f3f3ff290 */ /* 0x000ff6000fffe03f */
[----:B------:R0:W-:Y:S01]  /*532c0*/  STL.64 [R1+0x4b0], R16 ;  /* 0x0004b01001007387 */ /* 0x0001e20000100a00 */
[----:B------:R1:W-:Y:S03]  /*532d0*/  STL.64 [R1+0x4b8], R18 ;  /* 0x0004b81201007387 */ /* 0x0003e60000100a00 */
[----:B0-----:R-:W3:Y:S01]  /*532e0*/  LDL.LU R16, [R1+0x830] ;  /* 0x0008300001107983 */ /* 0x001ee20000300800 */
[C---:B--2---:R-:W-:Y:S11]  /*532f0*/  HMMA.16816.F32.BF16 R4, R24.reuse, R10, R20 ;  /* 0x0000000a1804723c */ /* 0x044ff60000041814 */
[----:B------:R-:W-:Y:S11]  /*53300*/  @!UPT UIADD3 URZ, URZ, URZ, URZ ;  /* 0x0000003f3f3ff290 */ /* 0x000ff6000fffe03f */
[----:B------:R-:W-:Y:S01]  /*53310*/  @!UPT UIADD3 URZ, URZ, URZ, URZ ;  /* 0x0000003f3f3ff290 */ /* 0x000fe2000fffe03f */
[----:B------:R-:W-:Y:S01]  /*53320*/  STL.64 [R1+0x4a0], R4 ;  /* 0x0004a00401007387 */ /* 0x000fe20000100a00 */
[----:B------:R-:W-:Y:S02]  /*53330*/  STL.64 [R1+0x4a8], R6 ;  /* 0x0004a80601007387 */ /* 0x000fe40000100a00 */
[----:B------:R-:W3:Y:S02]  /*53340*/  LDL.LU R17, [R1+0x834] ;  /* 0x0008340001117983 */ /* 0x000ee40000300800 */
[----:B-1----:R-:W3:Y:S01]  /*53350*/  LDL.LU R18, [R1+0x838] ;  /* 0x0008380001127983 */ /* 0x002ee20000300800 */
[----:B------:R-:W3:Y:S01]  /*53360*/  LDL.LU R19, [R1+0x83c] ;  /* 0x00083c0001137983 */ /* 0x000ee20000300800 */
[----:B------:R-:W2:Y:S02]  /*53370*/  LDL.LU R12, [R1+0x800] ;  /* 0x00080000010c7983 */ /* 0x000ea40000300800 */
[----:B------:R-:W2:Y:S02]  /*53380*/  LDL.LU R13, [R1+0x804] ;  /* 0x00080400010d7983 */ /* 0x000ea40000300800 */
[----:B------:R-:W4:Y:S01]  /*53390*/  LDL.LU R14, [R1+0x808] ;  /* 0x00080800010e7983 */ /* 0x000f220000300800 */
[----:B------:R-:W4:Y:S04]  /*533a0*/  LDL.LU R15, [R1+0x80c] ;  /* 0x00080c00010f7983 */ /* 0x000f280000300800 */
[----:B------:R-:W0:Y:S04]  /*533b0*/  LDSM.16.MT88.4 R4, [R2+0x6100] ;  /* 0x006100000204783b */ /* 0x000e280000004200 */
[----:B----4-:R1:W-:Y:S01]  /*533c0*/  STL.64 [R1+0x5210], R14 ;  /* 0x0052100e01007387 */ /* 0x0103e20000100a00 */
[----:B--2---:R2:W-:Y:S03]  /*533d0*/  STL.64 [R1+0x5208], R12 ;  /* 0x0052080c01007387 */ /* 0x0045e60000100a00 */
[----:B-1----:R-:W4:Y:S04]  /*533e0*/  LDL.64 R14, [R1+0x148] ;  /* 0x00014800010e7983 */ /* 0x002f280000100a00 */
[----:B----4-:R1:W-:Y:S01]  /*533f0*/  STL.64 [R1+0x5218], R14 ;  /* 0x0052180e01007387 */ /* 0x0103e20000100a00 */
[----:B--2---:R-:W2:Y:S02]  /*53400*/  LDL.LU R12, [R1+0x820] ;  /* 0x00082000010c7983 */ /* 0x004ea40000300800 */
[----:B------:R-:W2:Y:S01]  /*53410*/  LDL.LU R13, [R1+0x824] ;  /* 0x00082400010d7983 */ /* 0x000ea20000300800 */
[----:B-1----:R-:W4:Y:S01]  /*53420*/  LDL.LU R14, [R1+0x828] ;  /* 0x00082800010e7983 */ /* 0x002f220000300800 */
[----:B------:R-:W4:Y:S03]  /*53430*/  LDL.LU R15, [R1+0x82c] ;  /* 0x00082c00010f7983 */ /* 0x000f260000300800 */
[----:B----4-:R1:W-:Y:S01]  /*53440*/  STL.64 [R1+0x5230], R14 ;  /* 0x0052300e01007387 */ /* 0x0103e20000100a00 */
[----:B--2---:R-:W-:Y:S02]  /*53450*/  STL.64 [R1+0x5228], R12 ;  /* 0x0052280c01007387 */ /* 0x004fe40000100a00 */
[----:B------:R-:W2:Y:S02]  /*53460*/  LDL R22, [R1+0x128] ;  /* 0x0001280001167983 */ /* 0x000ea40000100800 */
[----:B------:R-:W2:Y:S01]  /*53470*/  LDL R23, [R1+0x12c] ;  /* 0x00012c0001177983 */ /* 0x000ea20000100800 */
[----:B-1----:R-:W3:Y:S04]  /*53480*/  LDL.64 R14, [R1+0x38] ;  /* 0x00003800010e7983 */ /* 0x002ee80000100a00 */
[----:B--2---:R1:W-:Y:S04]  /*53490*/  STL.64 [R1+0x5220], R22 ;  /* 0x0052201601007387 */ /* 0x0043e80000100a00 */
[----:B-1----:R-:W2:Y:S01]  /*534a0*/  LDL.64 R22, [R1+0x158] ;  /* 0x0001580001167983 */ /* 0x002ea20000100a00 */
[----:B------:R1:W-:Y:S02]  /*534b0*/  STL.64 [R1+0x5140], R10 ;  /* 0x0051400a01007387 */ /* 0x0003e40000100a00 */
[----:B------:R-:W4:Y:S02]  /*534c0*/  LDL.LU R8, [R1+0x810] ;  /* 0x0008100001087983 */ /* 0x000f240000300800 */
[----:B------:R-:W4:Y:S01]  /*534d0*/  LDL.LU R9, [R1+0x814] ;  /* 0x0008140001097983 */ /* 0x000f220000300800 */
[----:B-1----:R-:W4:Y:S01]  /*534e0*/  LDL.LU R10, [R1+0x818] ;  /* 0x00081800010a7983 */ /* 0x002f220000300800 */
[----:B------:R-:W4:Y:S02]  /*534f0*/  LDL.LU R11, [R1+0x81c] ;  /* 0x00081c00010b7983 */ /* 0x000f240000300800 */
[----:B------:R-:W-:Y:S02]  /*53500*/  STL [R1+0x5198], R2 ;  /* 0x0051980201007387 */ /* 0x000fe40000100800 */
[----:B0-----:R0:W-:Y:S01]  /*53510*/  STL.64 [R1+0x5080], R6 ;  /* 0x0050800601007387 */ /* 0x0011e20000100a00 */
[----:B------:R-:W-:Y:S04]  /*53520*/  STL.64 [R1+0x5078], R4 ;  /* 0x0050780401007387 */ /* 0x000fe80000100a00 */
[----:B0-----:R-:W2:Y:S01]  /*53530*/  LDL.64 R6, [R1+0xd8] ;  /* 0x0000d80001067983 */ /* 0x001ea20000100a00 */
[----:B---3--:R-:W-:Y:S03]  /*53540*/  HMMA.16816.F32.BF16 R16, R24, R14, R16 ;  /* 0x0000000e1810723c */ /* 0x008fe60000041810 */
[----:B--2---:R0:W-:Y:S04]  /*53550*/  STL.64 [R1+0x51e8], R6 ;  /* 0x0051e80601007387 */ /* 0x0041e80000100a00 */
[----:B0-----:R-:W2:Y:S11]  /*53560*/  LDL.64 R6, [R1+0x138] ;  /* 0x0001380001067983 */ /* 0x001eb60000100a00 */
[----:B------:R-:W-:Y:S05]  /*53570*/  @!UPT UIADD3 URZ, URZ, URZ, URZ ;  /* 0x0000003f3f3ff290 */ /* 0x000fea000fffe03f */
[----:B------:R0:W-:Y:S02]  /*53580*/  STL.64 [R1+0x830], R16 ;  /* 0x0008301001007387 */ /* 0x0001e40000100a00 */
[----:B------:R1:W-:Y:S02]  /*53590*/  STL.64 [R1+0x838], R18 ;  /* 0x0008381201007387 */ /* 0x0003e40000100a00 */
[----:B0-----:R-:W-:Y:S02]  /*535a0*/  IMAD.MOV.U32 R17, RZ, RZ, R14 ;  /* 0x000000ffff117224 */ /* 0x001fe400078e000e */
[----:B------:R-:W-:Y:S02]  /*535b0*/  IMAD.MOV.U32 R16, RZ, RZ, R15 ;  /* 0x000000ffff107224 */ /* 0x000fe400078e000f */
[----:B------:R-:W3:Y:S01]  /*535c0*/  LDL.LU.64 R14, [R1+0x5230] ;  /* 0x00523000010e7983 */ /* 0x000ee20000300a00 */
[----:B------:R-:W3:Y:S02]  /*535d0*/  LDL.LU.64 R12, [R1+0x5228] ;  /* 0x00522800010c7983 */ /* 0x000ee40000300a00 */
[----:B------:R0:W-:Y:S02]  /*535e0*/  STL.64 [R1+0x51f8], R16 ;  /* 0x0051f81001007387 */ /* 0x0001e40000100a00 */
[----:B------:R-:W-:-:S02]  /*535f0*/  IMAD.MOV.U32 R2, RZ, RZ, R23 ;  /* 0x000000ffff027224 */ /* 0x000fc400078e0017 */
[----:B-1----:R-:W-:Y:S01]  /*53600*/  IMAD.MOV.U32 R19, RZ, RZ, R0 ;  /* 0x000000ffff137224 */ /* 0x002fe200078e0000 */
[----:B0-----:R-:W2:Y:S01]  /*53610*/  LDL.LU R16, [R1+0x7f0] ;  /* 0x0007f00001107983 */ /* 0x001ea20000300800 */
[----:B------:R-:W2:Y:S02]  /*53620*/  LDL.LU R17, [R1+0x7f4] ;  /* 0x0007f40001117983 */ /* 0x000ea40000300800 */
[----:B------:R-:W2:Y:S01]  /*53630*/  LDL.LU R18, [R1+0x7f8] ;  /* 0x0007f80001127983 */ /* 0x000ea20000300800 */
[C---:B---3--:R-:W-:Y:S01]  /*53640*/  HMMA.16816.F32.BF16 R12, R24.reuse, R22, R12 ;  /* 0x00000016180c723c */ /* 0x048fe2000004180c */
[----:B------:R-:W3:Y:S11]  /*53650*/  LDL.LU.64 R22, [R1+0x5220] ;  /* 0x0052200001167983 */ /* 0x000ef60000300a00 */
[----:B------:R-:W-:Y:S11]  /*53660*/  @!UPT UIADD3 URZ, URZ, URZ, URZ ;  /* 0x0000003f3f3ff290 */ /* 0x000ff6000fffe03f */
[----:B------:R-:W-:Y:S01]  /*53670*/  STL.64 [R1+0x820], R12 ;  /* 0x0008200c01007387 */ /* 0x000fe20000100a00 */
[----:B------:R0:W-:Y:S02]  /*53680*/  STL [R1+0x828], R14 ;  /* 0x0008280e01007387 */ /* 0x0001e40000100800 */
[----:B------:R-:W-:Y:S02]  /*53690*/  IMAD.MOV.U32 R0, RZ, RZ, R15 ;  /* 0x000000ffff007224 */ /* 0x000fe400078e000f */
[----:B0-----:R-:W4:Y:S03]  /*536a0*/  LDL.LU.64 R14, [R1+0x5218] ;  /* 0x00521800010e7983 */ /* 0x001f260000300a00 */
[----:B------:R-:W-:Y:S01]  /*536b0*/  STL [R1+0x4958], R0 ;  /* 0x0049580001007387 */ /* 0x000fe20000100800 */
[C---:B----4-:R-:W-:Y:S11]  /*536c0*/  HMMA.16816.F32.BF16 R8, R24.reuse, R14, R8 ;  /* 0x0000000e1808723c */ /* 0x050ff60000041808 */
        /* <DEDUP_REMOVED lines=8> */
[----:B------:R0:W-:Y:S02]  /*53750*/  STL.64 [R1+0x51b0], R8 ;  /* 0x0051b00801007387 */ /* 0x0001e40000100a00 */
        /* <DEDUP_REMOVED lines=12> */
[----:B------:R-:W4:Y:S01]  /*53820*/  LDL.LU R4, [R1+0x7d0] ;  /* 0x0007d00001047983 */ /* 0x000f220000300800 */
[----:B------:R-:W4:Y:S01]  /*53830*/  LDL.LU R5, [R1+0x7d4] ;  /* 0x0007d40001057983 */ /* 0x000f220000300800 */
[----:B------:R-:W4:Y:S02]  /*53840*/  LDL.LU R6, [R1+0x7d8] ;  /* 0x0007d80001067983 */ /* 0x000f240000300800 */
[----:B------:R-:W4:Y:S01]  /*53850*/  LDL.LU R7, [R1+0x7dc] ;  /* 0x0007dc0001077983 */ /* 0x000f220000300800 */
[C---:B---3--:R-:W-:Y:S01]  /*53860*/  HMMA.16816.F32.BF16 R20, R24.reuse, R22, R16 ;  /* 0x000000161814723c */ /* 0x048fe20000041810 */
[----:B--2---:R0:W-:Y:S01]  /*53870*/  STL.64 [R1+0x5150], R14 ;  /* 0x0051500e01007387 */ /* 0x0041e20000100a00 */
[----:B------:R-:W-:Y:S02]  /*53880*/  STL.64 [R1+0x5148], R12 ;  /* 0x0051480c01007387 */ /* 0x000fe40000100a00 */
[----:B------:R-:W2:Y:S01]  /*53890*/  LDL R3, [R1+0x1de0] ;  /* 0x001de00001037983 */ /* 0x000ea20000100800 */
[----:B0-----:R-:W3:Y:S04]  /*538a0*/  LDL.64 R14, [R1+0x108] ;  /* 0x00010800010e7983 */ /* 0x001ee80000100a00 */
[----:B--2---:R-:W-:Y:S01]  /*538b0*/  STL [R1+0x5020], R3 ;  /* 0x0050200301007387 */ /* 0x004fe20000100800 */
[----:B------:R-:W2:Y:S11]  /*538c0*/  LDL.LU.64 R16, [R1+0x51f8] ;  /* 0x0051f80001107983 */ /* 0x000eb60000300a00 */
[----:B------:R-:W-:Y:S02]  /*538d0*/  @!UPT UIADD3 URZ, URZ, URZ, URZ ;  /* 0x0000003f3f3ff290 */ /* 0x000fe4000fffe03f */
[----:B------:R-:W-:Y:S02]  /*538e0*/  STL.64 [R1+0x7f0], R20 ;  /* 0x0007f01401007387 */ /* 0x000fe40000100a00 */
[----:B------:R0:W-:Y:S02]  /*538f0*/  STL.64 [R1+0x7f8], R22 ;  /* 0x0007f81601007387 */ /* 0x0001e40000100a00 */
[----:B0-----:R-:W4:Y:S02]  /*53900*/  LDL.LU.64 R22, [R1+0x51f0] ;  /* 0x0051f00001167983 */ /* 0x001f240000300a00 */
[C---:B----4-:R-:W-:Y:S01]  /*53910*/  HMMA.16816.F32.BF16 R8, R24.reuse, R22, R8 ;  /* 0x000000161808723c */ /* 0x050fe20000041808 */
[----:B------:R-:W-:Y:S02]  /*53920*/  IMAD.MOV.U32 R3, RZ, RZ, R22 ;  /* 0x000000ffff037224 */ /* 0x000fe400078e0016 */
[----:B------:R-:W-:Y:S11]  /*53930*/  IMAD.MOV.U32 R0, RZ, RZ, R23 ;  /* 0x000000ffff007224 */ /* 0x000ff600078e0017 */
[----:B------:R-:W-:Y:S09]  /*53940*/  @!UPT UIADD3 URZ, URZ, URZ, URZ ;  /* 0x0000003f3f3ff290 */ /* 0x000ff2000fffe03f */
[----:B------:R-:W-:Y:S01]  /*53950*/  STL.64 [R1+0x7e0], R8 ;  /* 0x0007e00801007387 */ /* 0x000fe20000100a00 */
[----:B------:R0:W-:Y:S02]  /*53960*/  STL.64 [R1+0x7e8], R10 ;  /* 0x0007e80a01007387 */ /* 0x0001e40000100a00 */
[----:B------:R-:W4:Y:S02]  /*53970*/  LDL.LU R20, [R1+0x490] ;  /* 0x0004900001147983 */ /* 0x000f240000300800 */
[----:B------:R-:W4:Y:S01]  /*53980*/  LDL.LU R21, [R1+0x494] ;  /* 0x0004940001157983 */ /* 0x000f220000300800 */
[----:B------:R-:W2:Y:S01]  /*53990*/  LDL.LU R22, [R1+0x498] ;  /* 0x0004980001167983 */ /* 0x000ea20000300800 */
[----:B------:R-:W2:Y:S03]  /*539a0*/  LDL.LU R23, [R1+0x49c] ;  /* 0x00049c0001177983 */ /* 0x000ea60000300800 */
[----:B--2---:R-:W-:Y:S01]  /*539b0*/  STL.64 [R1+0x51c0], R22 ;  /* 0x0051c01601007387 */ /* 0x004fe20000100a00 */
[----:B----4-:R1:W-:Y:S02]  /*539c0*/  STL.64 [R1+0x51b8], R20 ;  /* 0x0051b81401007387 */ /* 0x0103e40000100a00 */
[----:B0-----:R-:W2:Y:S02]  /*539d0*/  LDL R10, [R1+0xe8] ;  /* 0x0000e800010a7983 */ /* 0x001ea40000100800 */
[----:B------:R-:W2:Y:S01]  /*539e0*/  LDL R11, [R1+0xec] ;  /* 0x0000ec00010b7983 */ /* 0x000ea20000100800 */
[----:B---3--:R-:W-:Y:S01]  /*539f0*/  HMMA.16816.F32.BF16 R4, R24, R14, R4 ;  /* 0x0000000e1804723c */ /* 0x008fe20000041804 */
[----:B--2---:R0:W-:Y:S01]  /*53a00*/  STL.64 [R1+0x51c8], R10 ;  /* 0x0051c80a01007387 */ /* 0x0041e20000100a00 */
[----:B-1----:R-:W2:Y:S02]  /*53a10*/  LDL.LU R20, [R1+0x7b0] ;  /* 0x0007b00001147983 */ /* 0x002ea40000300800 */
[----:B------:R-:W2:Y:S02]  /*53a20*/  LDL.LU R21, [R1+0x7b4] ;  /* 0x0007b40001157983 */ /* 0x000ea40000300800 */
[----:B------:R-:W3:Y:S01]  /*53a30*/  LDL.LU R22, [R1+0x7b8] ;  /* 0x0007b80001167983 */ /* 0x000ee20000300800 */
[----:B------:R-:W3:Y:S01]  /*53a40*/  LDL.LU R23, [R1+0x7bc] ;  /* 0x0007bc0001177983 */ /* 0x000ee20000300800 */
[----:B------:R-:W-:-:S02]  /*53a50*/  IMAD.MOV.U32 R18, RZ, RZ, R28 ;  /* 0x000000ffff127224 */ /* 0x000fc400078e001c */
[----:B------:R-:W-:Y:S01]  /*53a60*/  IMAD.MOV.U32 R19, RZ, RZ, R29 ;  /* 0x000000ffff137224 */ /* 0x000fe200078e001d */
[----:B---3--:R-:W-:Y:S01]  /*53a70*/  STL.64 [R1+0x51d8], R22 ;  /* 0x0051d81601007387 */ /* 0x008fe20000100a00 */
[----:B--2---:R1:W-:Y:S02]  /*53a80*/  STL.64 [R1+0x51d0], R20 ;  /* 0x0051d01401007387 */ /* 0x0043e40000100a00 */
[----:B0-----:R-:W2:Y:S02]  /*53a90*/  LDL R10, [R1+0xf8] ;  /* 0x0000f800010a7983 */ /* 0x001ea40000100800 */
[----:B------:R-:W2:Y:S01]  /*53aa0*/  LDL R11, [R1+0xfc] ;  /* 0x0000fc00010b7983 */ /* 0x000ea20000100800 */
[----:B-1----:R-:W2:Y:S01]  /*53ab0*/  LDL.LU R20, [R1+0x7c0] ;  /* 0x0007c00001147983 */ /* 0x002ea20000300800 */
[----:B------:R-:W2:Y:S02]  /*53ac0*/  LDL.LU R21, [R1+0x7c4] ;  /* 0x0007c40001157983 */ /* 0x000ea40000300800 */
[----:B------:R-:W2:Y:S02]  /*53ad0*/  LDL.LU R22, [R1+0x7c8] ;  /* 0x0007c80001167983 */ /* 0x000ea40000300800 */
[----:B------:R-:W2:Y:S01]  /*53ae0*/  LDL.LU R23, [R1+0x7cc] ;  /* 0x0007cc0001177983 */ /* 0x000ea20000300800 */
[----:B------:R-:W-:Y:S01]  /*53af0*/  STL.64 [R1+0x7d0], R4 ;  /* 0x0007d00401007387 */ /* 0x000fe20000100a00 */
[----:B------:R0:W-:Y:S03]  /*53b00*/  STL.64 [R1+0x7d8], R6 ;  /* 0x0007d80601007387 */ /* 0x0001e60000100a00 */
[----:B0-----:R-:W3:Y:S01]  /*53b10*/  LDL.LU.64 R6, [R1+0x51e8] ;  /* 0x0051e80001067983 */ /* 0x001ee20000300a00 */
[----:B------:R-:W4:Y:S02]  /*53b20*/  LDL.LU R28, [R1+0x51e4] ;  /* 0x0051e400011c7983 */ /* 0x000f240000300800 */
[----:B------:R-:W2:Y:S02]  /*53b30*/  LDL.LU R29, [R1+0x51e0] ;  /* 0x0051e000011d7983 */ /* 0x000ea40000300800 */
[----:B------:R0:W-:Y:S01]  /*53b40*/  STL.64 [R1+0x5170], R18 ;  /* 0x0051701201007387 */ /* 0x0001e20000100a00 */
[----:B------:R-:W2:Y:S01]  /*53b50*/  LDL.LU R12, [R1+0x3d0] ;  /* 0x0003d000010c7983 */ /* 0x000ea20000300800 */
[----:B------:R-:W-:-:S02]  /*53b60*/  IMAD.MOV.U32 R5, RZ, RZ, R14 ;  /* 0x000000ffff057224 */ /* 0x000fc400078e000e */
[----:B------:R-:W2:Y:S02]  /*53b70*/  LDL.LU R13, [R1+0x3d4] ;  /* 0x0003d400010d7983 */ /* 0x000ea40000300800 */
[----:B------:R-:W-:Y:S01]  /*53b80*/  IMAD.MOV.U32 R4, RZ, RZ, R15 ;  /* 0x000000ffff047224 */ /* 0x000fe200078e000f */
[----:B------:R-:W2:Y:S01]  /*53b90*/  LDL.LU R14, [R1+0x3d8] ;  /* 0x0003d800010e7983 */ /* 0x000ea20000300800 */
[----:B------:R-:W2:Y:S03]  /*53ba0*/  LDL.LU R15, [R1+0x3dc] ;  /* 0x0003dc00010f7983 */ /* 0x000ea60000300800 */
[----:B0-----:R-:W2:Y:S04]  /*53bb0*/  LDL R18, [R1+0x18] ;  /* 0x0000180001127983 */ /* 0x001ea80000100800 */
[----:B------:R-:W2:Y:S04]  /*53bc0*/  LDL R19, [R1+0x1c] ;  /* 0x00001c0001137983 */ /* 0x000ea80000100800 */
[----:B--2---:R-:W-:Y:S01]  /*53bd0*/  STL.64 [R1+0x5190], R18 ;  /* 0x0051901201007387 */ /* 0x004fe20000100a00 */
[----:B------:R-:W-:Y:S02]  /*53be0*/  STL.64 [R1+0x5188], R16 ;  /* 0x0051881001007387 */ /* 0x000fe40000100a00 */
[----:B------:R-:W-:Y:S02]  /*53bf0*/  STL.64 [R1+0x5168], R14 ;  /* 0x0051680e01007387 */ /* 0x000fe40000100a00 */
[----:B------:R0:W-:Y:S02]  /*53c00*/  STL.64 [R1+0x5160], R12 ;  /* 0x0051600c01007387 */ /* 0x0001e40000100a00 */
[----:B0-----:R-:W2:Y:S01]  /*53c10*/  LDL.LU R12, [R1+0x3e0] ;  /* 0x0003e000010c7983 */ /* 0x001ea20000300800 */
[----:B------:R-:W2:Y:S02]  /*53c20*/  LDL.LU R13, [R1+0x3e4] ;  /* 0x0003e400010d7983 */ /* 0x000ea40000300800 */
[----:B------:R-:W2:Y:S02]  /*53c30*/  LDL.LU R14, [R1+0x3e8] ;  /* 0x0003e800010e7983 */ /* 0x000ea40000300800 */
[----:B------:R-:W2:Y:S01]  /*53c40*/  LDL.LU R15, [R1+0x3ec] ;  /* 0x0003ec00010f7983 */ /* 0x000ea20000300800 */
[C---:B------:R-:W-:Y:S01]  /*53c50*/  HMMA.16816.F32.BF16 R8, R24.reuse, R10, R20 ;  /* 0x0000000a1808723c */ /* 0x040fe20000041814 */
        /* <DEDUP_REMOVED lines=9> */
[----:B------:R-:W2:Y:S01]  /*53cf0*/  LDL.LU R15, [R1+0x3fc] ;  /* 0x0003fc00010f7983 */ /* 0x000ea20000300800 */
[----:B------:R-:W2:Y:S01]  /*53d00*/  LDL.LU.64 R22, [R1+0x51d8] ;  /* 0x0051d80001167983 */ /* 0x000ea20000300a00 */
[----:B------:R-:W2:Y:S05]  /*53d10*/  LDL.LU.64 R20, [R1+0x51d0] ;  /* 0x0051d00001147983 */ /* 0x000eaa0000300a00 */
[----:B------:R-:W-:Y:S02]  /*53d20*/  STL.64 [R1+0x7c0], R8 ;  /* 0x0007c00801007387 */ /* 0x000fe40000100a00 */
[----:B------:R0:W-:Y:S02]  /*53d30*/  STL.64 [R1+0x7c8], R10 ;  /* 0x0007c80a01007387 */ /* 0x0001e40000100a00 */
[----:B0-----:R-:W2:Y:S02]  /*53d40*/  LDL.LU.64 R10, [R1+0x51c8] ;  /* 0x0051c800010a7983 */ /* 0x001ea40000300a00 */
[C---:B--2---:R-:W-:Y:S02]  /*53d50*/  HMMA.16816.F32.BF16 R8, R24.reuse, R10, R20 ;  /* 0x0000000a1808723c */ /* 0x044fe40000041814 */
[----:B------:R-:W3:Y:S01]  /*53d60*/  LDL.LU.64 R22, [R1+0x51c0] ;  /* 0x0051c00001167983 */ /* 0x000ee20000300a00 */
[----:B------:R-:W3:Y:S11]  /*53d70*/  LDL.LU.64 R20, [R1+0x51b8] ;  /* 0x0051b80001147983 */ /* 0x000ef60000300a00 */
[----:B------:R-:W-:Y:S09]  /*53d80*/  @!UPT UIADD3 URZ, URZ, URZ, URZ ;  /* 0x0000003f3f3ff290 */ /* 0x000ff2000fffe03f */
[----:B------:R0:W-:Y:S01]  /*53d90*/  STL.64 [R1+0x7b0], R8 ;  /* 0x0007b00801007387 */ /* 0x0001e20000100a00 */
[----:B------:R-:W-:Y:S03]  /*53da0*/  STL.64 [R1+0x7b8], R10 ;  /* 0x0007b80a01007387 */ /* 0x000fe60000100a00 */
[----:B0-----:R-:W2:Y:S01]  /*53db0*/  LDL.LU.64 R8, [R1+0x51b0] ;  /* 0x0051b00001087983 */ /* 0x001ea20000300a00 */
[----:B---3--:R-:W-:Y:S03]  /*53dc0*/  HMMA.16816.F32.BF16 R24, R24, R6, R20 ;  /* 0x000000061818723c */ /* 0x008fe60000041814 */
[----:B------:R-:W3:Y:S01]  /*53dd0*/  LDL.LU.64 R22, [R1+0x51a8] ;  /* 0x0051a80001167983 */ /* 0x000ee20000300a00 */
[----:B------:R-:W3:Y:S02]  /*53de0*/  LDL.LU.64 R20, [R1+0x51a0] ;  /* 0x0051a00001147983 */ /* 0x000ee40000300a00 */
[----:B------:R-:W-:Y:S02]  /*53df0*/  STL.64 [R1+0x5098], R6 ;  /* 0x0050980601007387 */ /* 0x000fe40000100a00 */
[----:B------:R0:W-:Y:S11]  /*53e00*/  STL.64 [R1+0x50f0], R4 ;  /* 0x0050f00401007387 */ /* 0x0001f60000100a00 */
[----:B------:R-:W-:Y:S04]  /*53e10*/  @!UPT UIADD3 URZ, URZ, URZ, URZ ;  /* 0x0000003f3f3ff290 */ /* 0x000fe8000fffe03f */
[----:B------:R-:W-:Y:S01]  /*53e20*/  STL.64 [R1+0x490], R24 ;  /* 0x0004901801007387 */ /* 0x000fe20000100a00 */
[----:B------:R-:W-:Y:S02]  /*53e30*/  STL.64 [R1+0x498], R26 ;  /* 0x0004981a01007387 */ /* 0x000fe40000100a00 */
[----:B0-----:R-:W2:Y:S02]  /*53e40*/  LDL.LU R4, [R1+0x6f0] ;  /* 0x0006f00001047983 */ /* 0x001ea40000300800 */
[----:B------:R-:W2:Y:S01]  /*53e50*/  LDL.LU R5, [R1+0x6f4] ;  /* 0x0006f40001057983 */ /* 0x000ea20000300800 */
[----:B------:R-:W2:Y:S01]  /*53e60*/  LDL.LU R6, [R1+0x6f8] ;  /* 0x0006f80001067983 */ /* 0x000ea20000300800 */
[----:B------:R-:W2:Y:S03]  /*53e70*/  LDL.LU R7, [R1+0x6fc] ;  /* 0x0006fc0001077983 */ /* 0x000ea60000300800 */
[----:B--2---:R0:W-:Y:S01]  /*53e80*/  STL.64 [R1+0x5100], R6 ;  /* 0x0051000601007387 */ /* 0x0041e20000100a00 */
[----:B------:R-:W-:Y:S02]  /*53e90*/  STL.64 [R1+0x50f8], R4 ;  /* 0x0050f80401007387 */ /* 0x000fe40000100a00 */
[----:B0-----:R-:W-:-:S02]  /*53ea0*/  IMAD.MOV.U32 R7, RZ, RZ, R8 ;  /* 0x000000ffff077224 */ /* 0x001fc400078e0008 */
[----:B------:R-:W-:Y:S01]  /*53eb0*/  IMAD.MOV.U32 R6, RZ, RZ, R9 ;  /* 0x000000ffff067224 */ /* 0x000fe200078e0009 */
        /* <DEDUP_REMOVED lines=8> */
[----:B------:R0:W-:Y:S04]  /*53f40*/  STL.64 [R1+0x5110], R6 ;  /* 0x0051100601007387 */ /* 0x0001e80000100a00 */
[----:B0-----:R-:W2:Y:S01]  /*53f50*/  LDL R6, [R1+0x158] ;  /* 0x0001580001067983 */ /* 0x001ea20000100800 */
[----:B------:R-:W-:-:S02]  /*53f60*/  IMAD.MOV.U32 R7, RZ, RZ, R2 ;  /* 0x000000ffff077224 */ /* 0x000fc400078e0002 */
[----:B------:R-:W3:Y:S03]  /*53f70*/  LDL.LU R2, [R1+0x5198] ;  /* 0x0051980001027983 */ /* 0x000ee60000300800 */
[----:B--2---:R0:W-:Y:S02]  /*53f80*/  STL.64 [R1+0x5128], R6 ;  /* 0x0051280601007387 */ /* 0x0041e40000100a00 */
[----:B0-----:R-:W-:Y:S02]  /*53f90*/  IMAD.MOV.U32 R6, RZ, RZ, R29 ;  /* 0x000000ffff067224 */ /* 0x001fe400078e001d */
[----:B----4-:R-:W-:-:S07]  /*53fa0*/  IMAD.MOV.U32 R7, RZ, RZ, R28 ;  /* 0x000000ffff077224 */ /* 0x010fce00078e001c */
[C---:B---3--:R-:W-:Y:S01]  /*53fb0*/  HMMA.16816.F32.BF16 R4, R20.reuse, R6, R16 ;  /* 0x000000061404723c */ /* 0x048fe20000041810 */
[----:B------:R-:W2:Y:S01]  /*53fc0*/  LDL.LU.64 R18, [R1+0x5190] ;  /* 0x0051900001127983 */ /* 0x000ea20000300a00 */
[----:B------:R-:W3:Y:S11]  /*53fd0*/  LDL.LU.64 R16, [R1+0x5188] ;  /* 0x0051880001107983 */ /* 0x000ef60000300a00 */
[----:B------:R-:W-:Y:S10]  /*53fe0*/  @!UPT UIADD3 URZ, URZ, URZ, URZ ;  /* 0x0000003f3f3ff290 */ /* 0x000ff4000fffe03f */
[----:B------:R-:W-:Y:S01]  /*53ff0*/  STL.64 [R1+0x400], R4 ;  /* 0x0004000401007387 */ /* 0x000fe20000100a00 */
[----:B------:R3:W-:Y:S02]  /*54000*/  STL.64 [R1+0x408], R6 ;  /* 0x0004080601007387 */ /* 0x0007e40000100a00 */
[----:B---3--:R-:W-:Y:S02]  /*54010*/  IMAD.MOV.U32 R6, RZ, RZ, R17 ;  /* 0x000000ffff067224 */ /* 0x008fe400078e0011 */
[----:B------:R-:W-:Y:S02]  /*54020*/  IMAD.MOV.U32 R7, RZ, RZ, R16 ;  /* 0x000000ffff077224 */ /* 0x000fe400078e0010 */
        /* <DEDUP_REMOVED lines=19> */
[----:B0-----:R-:W2:Y:S01]  /*54160*/  LDL.LU.64 R14, [R1+0x5150] ;  /* 0x00515000010e7983 */ /* 0x001ea20000300a00 */
[----:B------:R-:W3:Y:S02]  /*54170*/  LDL.LU.64 R12, [R1+0x5148] ;  /* 0x00514800010c7983 */ /* 0x000ee40000300a00 */
[----:B------:R0:W-:Y:S02]  /*54180*/  STL.64 [R1+0x5070], R18 ;  /* 0x0050701201007387 */ /* 0x0001e40000100a00 */
[----:B0-----:R-:W4:Y:S04]  /*54190*/  LDL.64 R18, [R1+0x128] ;  /* 0x0001280001127983 */ /* 0x001f280000100a00 */
[----:B----4-:R0:W-:Y:S01]  /*541a0*/  STL.64 [R1+0x5108], R18 ;  /* 0x0051081201007387 */ /* 0x0101e20000100a00 */
[----:B------:R-:W4:Y:S02]  /*541b0*/  LDL.LU R16, [R1+0x700] ;  /* 0x0007000001107983 */ /* 0x000f240000300800 */
[----:B------:R-:W4:Y:S01]  /*541c0*/  LDL.LU R17, [R1+0x704] ;  /* 0x0007040001117983 */ /* 0x000f220000300800 */
[----:B0-----:R-:W3:Y:S01]  /*541d0*/  LDL.LU R18, [R1+0x708] ;  /* 0x0007080001127983 */ /* 0x001ee20000300800 */
[----:B------:R-:W3:Y:S01]  /*541e0*/  LDL.LU R19, [R1+0x70c] ;  /* 0x00070c0001137983 */ /* 0x000ee20000300800 */
[C---:B--2---:R-:W-:Y:S02]  /*541f0*/  HMMA.16816.F32.BF16 R8, R20.reuse, R14, R8 ;  /* 0x0000000e1408723c */ /* 0x044fe40000041808 */
        /* <DEDUP_REMOVED lines=12> */
[----:B------:R-:W-:Y:S01]  /*542c0*/  STL.64 [R1+0x3c0], R8 ;  /* 0x0003c00801007387 */ /* 0x000fe20000100a00 */
[----:B------:R0:W-:Y:S03]  /*542d0*/  STL.64 [R1+0x3c8], R10 ;  /* 0x0003c80a01007387 */ /* 0x0001e60000100a00 */
[----:B0-----:R-:W3:Y:S02]  /*542e0*/  LDL.LU.64 R10, [R1+0x5140] ;  /* 0x00514000010a7983 */ /* 0x001ee40000300a00 */
[C---:B---3--:R-:W-:Y:S02]  /*542f0*/  HMMA.16816.F32.BF16 R24, R20.reuse, R10, R24 ;  /* 0x0000000a1418723c */ /* 0x048fe40000041818 */
[----:B------:R0:W-:Y:S01]  /*54300*/  STL.64 [R1+0x50b8], R10 ;  /* 0x0050b80a01007387 */ /* 0x0001e20000100a00 */
[----:B------:R-:W3:Y:S11]  /*54310*/  LDL.LU R8, [R1+0x6e0] ;  /* 0x0006e00001087983 */ /* 0x000ef60000300800 */
[----:B------:R-:W-:Y:S09]  /*54320*/  @!UPT UIADD3 URZ, URZ, URZ, URZ ;  /* 0x0000003f3f3ff290 */ /* 0x000ff2000fffe03f */
[----:B------:R-:W-:Y:S01]  /*54330*/  STL.64 [R1+0x3b0], R24 ;  /* 0x0003b01801007387 */ /* 0x000fe20000100a00 */
[----:B------:R-:W-:Y:S02]  /*54340*/  STL.64 [R1+0x3b8], R26 ;  /* 0x0003b81a01007387 */ /* 0x000fe40000100a00 */
[----:B------:R-:W1:Y:S01]  /*54350*/  LDSM.16.MT88.4 R24, [R2+0x6180] ;  /* 0x006180000218783b */ /* 0x000e620000004200 */
[C---:B--2---:R-:W-:Y:S01]  /*54360*/  HMMA.16816.F32.BF16 R4, R20.reuse, R6, R16 ;  /* 0x000000061404723c */ /* 0x044fe20000041810 */
[----:B------:R-:W3:Y:S02]  /*54370*/  LDL.LU R9, [R1+0x6e4] ;  /* 0x0006e40001097983 */ /* 0x000ee40000300800 */
[----:B0-----:R-:W3:Y:S02]  /*54380*/  LDL.LU R10, [R1+0x6e8] ;  /* 0x0006e800010a7983 */ /* 0x001ee40000300800 */
[----:B------:R-:W3:Y:S01]  /*54390*/  LDL.LU R11, [R1+0x6ec] ;  /* 0x0006ec00010b7983 */ /* 0x000ee20000300800 */
[----:B-1----:R-:W-:Y:S01]  /*543a0*/  STL [R1+0x4f54], R26 ;  /* 0x004f541a01007387 */ /* 0x002fe20000100800 */
[----:B------:R-:W-:Y:S02]  /*543b0*/  STL [R1+0x4f50], R27 ;  /* 0x004f501b01007387 */ /* 0x000fe40000100800 */
[----:B------:R-:W-:Y:S02]  /*543c0*/  STL.64 [R1+0x5048], R24 ;  /* 0x0050481801007387 */ /* 0x000fe40000100a00 */
[----:B------:R-:W-:Y:S01]  /*543d0*/  STL [R1+0x4b88], R2 ;  /* 0x004b880201007387 */ /* 0x000fe20000100800 */
[----:B------:R-:W2:Y:S01]  /*543e0*/  LDL.LU.64 R18, [R1+0x5138] ;  /* 0x0051380001127983 */ /* 0x000ea20000300a00 */
[----:B------:R-:W2:Y:S10]  /*543f0*/  LDL.LU.64 R16, [R1+0x5130] ;  /* 0x0051300001107983 */ /* 0x000eb40000300a00 */
[----:B------:R-:W-:Y:S02]  /*54400*/  STL.64 [R1+0x720], R4 ;  /* 0x0007200401007387 */ /* 0x000fe40000100a00 */
[----:B------:R0:W-:Y:S02]  /*54410*/  STL.64 [R1+0x728], R6 ;  /* 0x0007280601007387 */ /* 0x0001e40000100a00 */
        /* <DEDUP_REMOVED lines=9> */
[----:B------:R-:W3:Y:S11]  /*544b0*/  LDL.LU.64 R18, [R1+0x5108] ;  /* 0x0051080001127983 */ /* 0x000ef60000300a00 */
[----:B------:R-:W-:Y:S10]  /*544c0*/  @!UPT UIADD3 URZ, URZ, URZ, URZ ;  /* 0x0000003f3f3ff290 */ /* 0x000ff4000fffe03f */
[----:B------:R-:W-:Y:S01]  /*544d0*/  STL.64 [R1+0x700], R4 ;  /* 0x0007000401007387 */ /* 0x000fe20000100a00 */
[----:B------:R0:W-:Y:S03]  /*544e0*/  STL.64 [R1+0x708], R6 ;  /* 0x0007080601007387 */ /* 0x0001e60000100a00 */
[----:B0-----:R-:W2:Y:S01]  /*544f0*/  LDL.LU.64 R6, [R1+0x5100] ;  /* 0x0051000001067983 */ /* 0x001ea20000300a00 */
[----:B------:R-:W2:Y:S02]  /*54500*/  LDL.LU.64 R4, [R1+0x50f8] ;  /* 0x0050f80001047983 */ /* 0x000ea40000300a00 */
[----:B------:R-:W-:Y:S02]  /*54510*/  IMAD.MOV.U32 R26, RZ, RZ, R13 ;  /* 0x000000ffff1a7224 */ /* 0x000fe400078e000d */
[----:B------:R-:W-:Y:S01]  /*54520*/  IMAD.MOV.U32 R27, RZ, RZ, R12 ;  /* 0x000000ffff1b7224 */ /* 0x000fe200078e000c */
[C---:B---3--:R-:W-:Y:S08]  /*54530*/  HMMA.16816.F32.BF16 R8, R20.reuse, R18, R8 ;  /* 0x000000121408723c */ /* 0x048ff00000041808 */
[----:B--2---:R-:W-:Y:S01]  /*54540*/  HMMA.16816.F32.BF16 R24, R20, R26, R4 ;  /* 0x0000001a1418723c */ /* 0x004fe20000041804 */
[----:B------:R-:W2:Y:S11]  /*54550*/  LDL.LU.64 R4, [R1+0x50f0] ;  /* 0x0050f00001047983 */ /* 0x000eb60000300a00 */
[----:B------:R-:W-:Y:S11]  /*54560*/  @!UPT UIADD3 URZ, URZ, URZ, URZ ;  /* 0x0000003f3f3ff290 */ /* 0x000ff6000fffe03f */
[----:B------:R-:W-:Y:S01]  /*54570*/  STL.64 [R1+0x6f0], R24 ;  /* 0x0006f01801007387 */ /* 0x000fe20000100a00 */
[----:B------:R-:W-:Y:S02]  /*54580*/  STL.64 [R1+0x6f8], R26 ;  /* 0x0006f81a01007387 */ /* 0x000fe40000100a00 */
[----:B------:R0:W-:Y:S02]  /*54590*/  STL.64 [R1+0x6e0], R8 ;  /* 0x0006e00801007387 */ /* 0x0001e40000100a00 */
[----:B------:R1:W-:Y:S01]  /*545a0*/  STL.64 [R1+0x6e8], R10 ;  /* 0x0006e80a01007387 */ /* 0x0003e20000100a00 */
[----:B0-----:R-:W3:Y:S01]  /*545b0*/  LDL.LU R8, [R1+0x6b0] ;  /* 0x0006b00001087983 */ /* 0x001ee20000300800 */
[----:B------:R-:W3:Y:S02]  /*545c0*/  LDL.LU R9, [R1+0x6b4] ;  /* 0x0006b40001097983 */ /* 0x000ee40000300800 */
[----:B-1----:R-:W4:Y:S02]  /*545d0*/  LDL.LU R10, [R1+0x6b8] ;  /* 0x0006b800010a7983 */ /* 0x002f240000300800 */
[----:B------:R-:W4:Y:S02]  /*545e0*/  LDL.LU R11, [R1+0x6bc] ;  /* 0x0006bc00010b7983 */ /* 0x000f240000300800 */
[----:B------:R-:W-:-:S02]  /*545f0*/  IMAD.MOV.U32 R13, RZ, RZ, R18 ;  /* 0x000000ffff0d7224 */ /* 0x000fc400078e0012 */
[----:B------:R-:W-:Y:S01]  /*54600*/  IMAD.MOV.U32 R12, RZ, RZ, R19 ;  /* 0x000000ffff0c7224 */ /* 0x000fe200078e0013 */
[----:B----4-:R2:W-:Y:S01]  /*54610*/  STL.64 [R1+0x50c8], R10 ;  /* 0x0050c80a01007387 */ /* 0x0105e20000100a00 */
[----:B---3--:R-:W-:Y:S02]  /*54620*/  STL.64 [R1+0x50c0], R8 ;  /* 0x0050c00801007387 */ /* 0x008fe40000100a00 */
[----:B--2---:R-:W-:Y:S02]  /*54630*/  IMAD.MOV.U32 R10, RZ, RZ, R5 ;  /* 0x000000ffff0a7224 */ /* 0x004fe400078e0005 */
[----:B------:R-:W-:-:S05]  /*54640*/  IMAD.MOV.U32 R11, RZ, RZ, R4 ;  /* 0x000000ffff0b7224 */ /* 0x000fca00078e0004 */
[----:B------:R-:W-:Y:S01]  /*54650*/  STL.64 [R1+0x50d8], R10 ;  /* 0x0050d80a01007387 */ /* 0x000fe20000100a00 */
[----:B------:R-:W2:Y:S02]  /*54660*/  LDL.LU R24, [R1+0x360] ;  /* 0x0003600001187983 */ /* 0x000ea40000300800 */
[----:B------:R-:W2:Y:S02]  /*54670*/  LDL.LU R25, [R1+0x364] ;  /* 0x0003640001197983 */ /* 0x000ea40000300800 */
[----:B------:R-:W3:Y:S01]  /*54680*/  LDL.LU R26, [R1+0x368] ;  /* 0x00036800011a7983 */ /* 0x000ee20000300800 */
[----:B------:R-:W3:Y:S01]  /*54690*/  LDL.LU R27, [R1+0x36c] ;  /* 0x00036c00011b7983 */ /* 0x000ee20000300800 */
[----:B------:R-:W4:Y:S02]  /*546a0*/  LDL.LU R16, [R1+0x380] ;  /* 0x0003800001107983 */ /* 0x000f240000300800 */
[----:B------:R-:W4:Y:S02]  /*546b0*/  LDL.LU R17, [R1+0x384] ;  /* 0x0003840001117983 */ /* 0x000f240000300800 */
[----:B------:R-:W2:Y:S01]  /*546c0*/  LDL.LU R18, [R1+0x388] ;  /* 0x0003880001127983 */ /* 0x000ea20000300800 */
[----:B------:R-:W2:Y:S01]  /*546d0*/  LDL.LU R19, [R1+0x38c] ;  /* 0x00038c0001137983 */ /* 0x000ea20000300800 */
[----:B------:R-:W2:Y:S03]  /*546e0*/  LDL.64 R6, [R1+0xe8] ;  /* 0x0000e80001067983 */ /* 0x000ea60000100a00 */
        /* <DEDUP_REMOVED lines=26> */
[----:B------:R-:W2:Y:S01]  /*54890*/  LDL.LU R19, [R1+0x6ac] ;  /* 0x0006ac0001137983 */ /* 0x000ea20000300800 */
[----:B---3--:R0:W-:Y:S01]  /*548a0*/  STL.64 [R1+0x5058], R26 ;  /* 0x0050581a01007387 */ /* 0x0081e20000100a00 */
[----:B------:R-:W-:Y:S03]  /*548b0*/  STL.64 [R1+0x5050], R24 ;  /* 0x0050501801007387 */ /* 0x000fe60000100a00 */
[----:B0-----:R-:W3:Y:S01]  /*548c0*/  LDL.64 R26, [R1+0x18] ;  /* 0x00001800011a7983 */ /* 0x001ee20000100a00 */
[C---:B------:R-:W-:Y:S03]  /*548d0*/  HMMA.16816.F32.BF16 R8, R20.reuse, R10, R4 ;  /* 0x0000000a1408723c */ /* 0x040fe60000041804 */
[----:B---3--:R0:W-:Y:S04]  /*548e0*/  STL.64 [R1+0x5068], R26 ;  /* 0x0050681a01007387 */ /* 0x0081e80000100a00 */
[----:B0-----:R-:W3:Y:S01]  /*548f0*/  LDL.64 R26, [R1+0x28] ;  /* 0x00002800011a7983 */ /* 0x001ee20000100a00 */
[----:B------:R-:W-:Y:S02]  /*54900*/  STL [R1+0x5024], R13 ;  /* 0x0050240d01007387 */ /* 0x000fe40000100800 */
[----:B------:R-:W4:Y:S02]  /*54910*/  LDL.LU.64 R6, [R1+0x50e8] ;  /* 0x0050e80001067983 */ /* 0x000f240000300a00 */
[----:B------:R-:W4:Y:S11]  /*54920*/  LDL.LU.64 R4, [R1+0x50e0] ;  /* 0x0050e00001047983 */ /* 0x000f360000300a00 */
        /* <DEDUP_REMOVED lines=15> */
[----:B0-----:R-:W4:Y:S01]  /*54a20*/  LDL.LU.64 R10, [R1+0x50b8] ;  /* 0x0050b800010a7983 */ /* 0x001f220000300a00 */
[----:B------:R-:W-:Y:S02]  /*54a30*/  IMAD.MOV.U32 R8, RZ, RZ, R6 ;  /* 0x000000ffff087224 */ /* 0x000fe400078e0006 */
[----:B------:R-:W-:Y:S02]  /*54a40*/  IMAD.MOV.U32 R9, RZ, RZ, R7 ;  /* 0x000000ffff097224 */ /* 0x000fe400078e0007 */
[----:B------:R-:W2:Y:S04]  /*54a50*/  LDL.LU.64 R6, [R1+0x50b0] ;  /* 0x0050b00001067983 */ /* 0x000ea80000300a00 */
[----:B----4-:R-:W-:Y:S01]  /*54a60*/  STL.64 [R1+0x5030], R10 ;  /* 0x0050300a01007387 */ /* 0x010fe20000100a00 */
[----:B------:R0:W-:Y:S03]  /*54a70*/  STL.64 [R1+0x5028], R8 ;  /* 0x0050280801007387 */ /* 0x0001e60000100a00 */
[----:B0-----:R-:W4:Y:S01]  /*54a80*/  LDL.LU R8, [R1+0x350] ;  /* 0x0003500001087983 */ /* 0x001f220000300800 */
[----:B------:R-:W4:Y:S02]  /*54a90*/  LDL.LU R9, [R1+0x354] ;  /* 0x0003540001097983 */ /* 0x000f240000300800 */
[----:B------:R-:W3:Y:S02]  /*54aa0*/  LDL.LU R10, [R1+0x358] ;  /* 0x00035800010a7983 */ /* 0x000ee40000300800 */
[----:B------:R-:W3:Y:S01]  /*54ab0*/  LDL.LU R11, [R1+0x35c] ;  /* 0x00035c00010b7983 */ /* 0x000ee20000300800 */
[----:B--2---:R-:W-:Y:S01]  /*54ac0*/  HMMA.16816.F32.BF16 R16, R20, R6, R16 ;  /* 0x000000061410723c */ /* 0x004fe20000041810 */
[----:B---3--:R0:W-:Y:S01]  /*54ad0*/  STL.64 [R1+0x5040], R10 ;  /* 0x0050400a01007387 */ /* 0x0081e20000100a00 */
[----:B----4-:R1:W-:Y:S03]  /*54ae0*/  STL.64 [R1+0x5038], R8 ;  /* 0x0050380801007387 */ /* 0x0103e60000100a00 */
[----:B0-----:R-:W2:Y:S01]  /*54af0*/  LDL.64 R10, [R1+0x8] ;  /* 0x00000800010a7983 */ /* 0x001ea20000100a00 */
[----:B------:R-:W-:-:S02]  /*54b00*/  IMAD.MOV.U32 R13, RZ, RZ, R6 ;  /* 0x000000ffff0d7224 */ /* 0x000fc400078e0006 */
[----:B------:R-:W-:Y:S01]  /*54b10*/  IMAD.MOV.U32 R3, RZ, RZ, R7 ;  /* 0x000000ffff037224 */ /* 0x000fe200078e0007 */
[----:B--2---:R0:W-:Y:S01]  /*54b20*/  STL.64 [R1+0x5060], R10 ;  /* 0x0050600a01007387 */ /* 0x0041e20000100a00 */
[----:B-1----:R-:W2:Y:S02]  /*54b30*/  LDL.LU R8, [R1+0x370] ;  /* 0x0003700001087983 */ /* 0x002ea40000300800 */
[----:B------:R-:W2:Y:S01]  /*54b40*/  LDL.LU R9, [R1+0x374] ;  /* 0x0003740001097983 */ /* 0x000ea20000300800 */
[----:B0-----:R-:W2:Y:S01]  /*54b50*/  LDL.LU R10, [R1+0x378] ;  /* 0x00037800010a7983 */ /* 0x001ea20000300800 */
[----:B------:R-:W2:Y:S09]  /*54b60*/  LDL.LU R11, [R1+0x37c] ;  /* 0x00037c00010b7983 */ /* 0x000eb20000300800 */
[----:B------:R-:W-:Y:S02]  /*54b70*/  STL.64 [R1+0x6a0], R16 ;  /* 0x0006a01001007387 */ /* 0x000fe40000100a00 */
[----:B------:R0:W-:Y:S02]  /*54b80*/  STL.64 [R1+0x6a8], R18 ;  /* 0x0006a81201007387 */ /* 0x0001e40000100a00 */
[----:B0-----:R-:W3:Y:S01]  /*54b90*/  LDL.LU.64 R18, [R1+0x50a8] ;  /* 0x0050a80001127983 */ /* 0x001ee20000300a00 */
[----:B------:R-:W3:Y:S02]  /*54ba0*/  LDL.LU.64 R16, [R1+0x50a0] ;  /* 0x0050a00001107983 */ /* 0x000ee40000300a00 */
[----:B------:R-:W3:Y:S02]  /*54bb0*/  LDL.LU.64 R6, [R1+0x5098] ;  /* 0x0050980001067983 */ /* 0x000ee40000300a00 */
[----:B---3--:R-:W-:Y:S01]  /*54bc0*/  HMMA.16816.F32.BF16 R20, R20, R6, R16 ;  /* 0x000000061414723c */ /* 0x008fe20000041810 */
[----:B------:R-:W3:Y:S01]  /*54bd0*/  LDL.LU.64 R18, [R1+0x5090] ;  /* 0x0050900001127983 */ /* 0x000ee20000300a00 */
[----:B------:R-:W3:Y:S02]  /*54be0*/  LDL.LU.64 R16, [R1+0x5088] ;  /* 0x0050880001107983 */ /* 0x000ee40000300a00 */
[----:B------:R-:W-:-:S02]  /*54bf0*/  IMAD.MOV.U32 R2, RZ, RZ, R6 ;  /* 0x000000ffff027224 */ /* 0x000fc400078e0006 */
[----:B------:R-:W-:Y:S11]  /*54c00*/  IMAD.MOV.U32 R0, RZ, RZ, R7 ;  /* 0x000000ffff007224 */ /* 0x000ff600078e0007 */
[----:B------:R-:W-:Y:S06]  /*54c10*/  @!UPT UIADD3 URZ, URZ, URZ, URZ ;  /* 0x0000003f3f3ff290 */ /* 0x000fec000fffe03f */
[----:B------:R0:W-:Y:S01]  /*54c20*/  STL.64 [R1+0x3a0], R20 ;  /* 0x0003a01401007387 */ /* 0x0001e20000100a00 */
[----:B------:R1:W-:Y:S02]  /*54c30*/  STL.64 [R1+0x3a8], R22 ;  /* 0x0003a81601007387 */ /* 0x0003e40000100a00 */
[----:B------:R-:W3:Y:S02]  /*54c40*/  LDL.LU.64 R6, [R1+0x5080] ;  /* 0x0050800001067983 */ /* 0x000ee40000300a00 */
[----:B------:R-:W3:Y:S01]  /*54c50*/  LDL.LU.64 R4, [R1+0x5078] ;  /* 0x0050780001047983 */ /* 0x000ee20000300a00 */
[----:B0-----:R-:W4:Y:S01]  /*54c60*/  LDL.LU R20, [R1+0x330] ;  /* 0x0003300001147983 */ /* 0x001f220000300800 */
[----:B------:R-:W4:Y:S02]  /*54c70*/  LDL.LU R21, [R1+0x334] ;  /* 0x0003340001157983 */ /* 0x000f240000300800 */
[----:B-1----:R-:W4:Y:S02]  /*54c80*/  LDL.LU R22, [R1+0x338] ;  /* 0x0003380001167983 */ /* 0x002f240000300800 */
[----:B------:R-:W4:Y:S01]  /*54c90*/  LDL.LU R23, [R1+0x33c] ;  /* 0x00033c0001177983 */ /* 0x000f220000300800 */
        /* <DEDUP_REMOVED lines=28> */
[----:B------:R-:W-:Y:S01]  /*54e60*/  STL.64 [R1+0x4f60], R26 ;  /* 0x004f601a01007387 */ /* 0x000fe20000100a00 */
[----:B--2---:R0:W-:Y:S04]  /*54e70*/  STL.64 [R1+0x4f58], R24 ;  /* 0x004f581801007387 */ /* 0x0041e80000100a00 */
[----:B0-----:R-:W2:Y:S01]  /*54e80*/  LDL.LU R24, [R1+0x340] ;  /* 0x0003400001187983 */ /* 0x001ea20000300800 */
[----:B------:R-:W2:Y:S02]  /*54e90*/  LDL.LU R25, [R1+0x344] ;  /* 0x0003440001197983 */ /* 0x000ea40000300800 */
[----:B------:R-:W2:Y:S02]  /*54ea0*/  LDL.LU R26, [R1+0x348] ;  /* 0x00034800011a7983 */ /* 0x000ea40000300800 */
[----:B------:R-:W2:Y:S01]  /*54eb0*/  LDL.LU R27, [R1+0x34c] ;  /* 0x00034c00011b7983 */ /* 0x000ea20000300800 */
[C---:B---3--:R-:W-:Y:S11]  /*54ec0*/  HMMA.16816.F32.BF16 R8, R4.reuse, R18, R8 ;  /* 0x000000120408723c */ /* 0x048ff60000041808 */
[----:B------:R-:W-:Y:S11]  /*54ed0*/  @!UPT UIADD3 URZ, URZ, URZ, URZ ;  /* 0x0000003f3f3ff290 */ /* 0x000ff6000fffe03f */
[----:B------:R-:W-:Y:S01]  /*54ee0*/  @!UPT UIADD3 URZ, URZ, URZ, URZ ;  /* 0x0000003f3f3ff290 */ /* 0x000fe2000fffe03f */
[----:B------:R-:W-:Y:S01]  /*54ef0*/  STL.64 [R1+0x350], R8 ;  /* 0x0003500801007387 */ /* 0x000fe20000100a00 */
[----:B------:R0:W-:Y:S03]  /*54f00*/  STL.64 [R1+0x358], R10 ;  /* 0x0003580a01007387 */ /* 0x0001e60000100a00 */
[----:B0-----:R-:W4:Y:S01]  /*54f10*/  LDL.LU.64 R10, [R1+0x5030] ;  /* 0x00503000010a7983 */ /* 0x001f220000300a00 */
[----:B------:R-:W3:Y:S02]  /*54f20*/  LDL.LU.64 R8, [R1+0x5028] ;  /* 0x0050280001087983 */ /* 0x000ee40000300a00 */
[----:B------:R-:W-:Y:S02]  /*54f30*/  STL.64 [R1+0x4f08], R18 ;  /* 0x004f081201007387 */ /* 0x000fe40000100a00 */
[----:B------:R2:W-:Y:S02]  /*54f40*/  STL.64 [R1+0x4fa0], R16 ;  /* 0x004fa01001007387 */ /* 0x0005e40000100a00 */
[C---:B--2---:R-:W-:Y:S01]  /*54f50*/  HMMA.16816.F32.BF16 R16, R4.reuse, R14, R24 ;  /* 0x0000000e0410723c */ /* 0x044fe20000041818 */
[----:B------:R-:W2:Y:S11]  /*54f60*/  LDL.LU R24, [R1+0x320] ;  /* 0x0003200001187983 */ /* 0x000eb60000300800 */
[----:B------:R-:W-:Y:S11]  /*54f70*/  @!UPT UIADD3 URZ, URZ, URZ, URZ ;  /* 0x0000003f3f3ff290 */ /* 0x000ff6000fffe03f */
[----:B------:R-:W-:Y:S01]  /*54f80*/  STL.64 [R1+0x340], R16 ;  /* 0x0003401001007387 */ /* 0x000fe20000100a00 */
[----:B------:R4:W-:Y:S02]  /*54f90*/  STL.64 [R1+0x348], R18 ;  /* 0x0003481201007387 */ /* 0x0009e40000100a00 */
[----:B------:R-:W2:Y:S02]  /*54fa0*/  LDL.LU R25, [R1+0x324] ;  /* 0x0003240001197983 */ /* 0x000ea40000300800 */
[----:B------:R-:W2:Y:S01]  /*54fb0*/  LDL.LU R26, [R1+0x328] ;  /* 0x00032800011a7983 */ /* 0x000ea20000300800 */
[----:B------:R-:W2:Y:S01]  /*54fc0*/  LDL.LU R27, [R1+0x32c] ;  /* 0x00032c00011b7983 */ /* 0x000ea20000300800 */
[----:B----4-:R-:W-:Y:S03]  /*54fd0*/  HMMA.16816.F32.BF16 R16, R4, R10, R20 ;  /* 0x0000000a0410723c */ /* 0x010fe60000041814 */
[----:B--2---:R0:W-:Y:S01]  /*54fe0*/  STL.64 [R1+0x4f70], R26 ;  /* 0x004f701a01007387 */ /* 0x0041e20000100a00 */
[----:B------:R-:W-:Y:S02]  /*54ff0*/  STL.64 [R1+0x4f68], R24 ;  /* 0x004f681801007387 */ /* 0x000fe40000100a00 */
[----:B0-----:R-:W-:-:S02]  /*55000*/  IMAD.MOV.U32 R26, RZ, RZ, R13 ;  /* 0x000000ffff1a7224 */ /* 0x001fc400078e000d */
[----:B------:R-:W-:Y:S01]  /*55010*/  IMAD.MOV.U32 R27, RZ, RZ, R3 ;  /* 0x000000ffff1b7224 */ /* 0x000fe200078e0003 */
[----:B------:R-:W2:Y:S01]  /*55020*/  LDL.LU R13, [R1+0x5024] ;  /* 0x00502400010d7983 */ /* 0x000ea20000300800 */
[----:B------:R-:W4:Y:S03]  /*55030*/  LDL.LU R3, [R1+0x5020] ;  /* 0x0050200001037983 */ /* 0x000f260000300800 */
[----:B------:R3:W-:Y:S01]  /*55040*/  STL.64 [R1+0x4f80], R26 ;  /* 0x004f801a01007387 */ /* 0x0007e20000100a00 */
[----:B------:R-:W-:Y:S02]  /*55050*/  STL.64 [R1+0x4f00], R14 ;  /* 0x004f000e01007387 */ /* 0x000fe40000100a00 */
[----:B---3--:R-:W-:Y:S02]  /*55060*/  IMAD.MOV.U32 R26, RZ, RZ, R8 ;  /* 0x000000ffff1a7224 */ /* 0x008fe400078e0008 */
[----:B------:R-:W3:Y:S05]  /*55070*/  LDL.LU R8, [R1+0x501c] ;  /* 0x00501c0001087983 */ /* 0x000eea0000300800 */
[----:B------:R0:W-:Y:S02]  /*55080*/  STL.64 [R1+0x330], R16 ;  /* 0x0003301001007387 */ /* 0x0001e40000100a00 */
[----:B------:R1:W-:Y:S02]  /*55090*/  STL.64 [R1+0x338], R18 ;  /* 0x0003381201007387 */ /* 0x0003e40000100a00 */
[----:B------:R-:W-:-:S02]  /*550a0*/  IMAD.MOV.U32 R27, RZ, RZ, R9 ;  /* 0x000000ffff1b7224 */ /* 0x000fc400078e0009 */
[----:B------:R-:W3:Y:S04]  /*550b0*/  LDL.LU R9, [R1+0x5018] ;  /* 0x0050180001097983 */ /* 0x000ee80000300800 */
[----:B0-----:R-:W2:Y:S01]  /*550c0*/  LDL.LU R16, [R1+0x540] ;  /* 0x0005400001107983 */ /* 0x001ea20000300800 */
[----:B------:R-:W2:Y:S02]  /*550d0*/  LDL.LU R17, [R1+0x544] ;  /* 0x0005440001117983 */ /* 0x000ea40000300800 */
[----:B-1----:R-:W2:Y:S02]  /*550e0*/  LDL.LU R18, [R1+0x548] ;  /* 0x0005480001127983 */ /* 0x002ea40000300800 */
[----:B------:R-:W2:Y:S01]  /*550f0*/  LDL.LU R19, [R1+0x54c] ;  /* 0x00054c0001137983 */ /* 0x000ea20000300800 */
[----:B----4-:R-:W0:Y:S04]  /*55100*/  LDSM.16.MT88.4 R20, [R3+0x6000] ;  /* 0x006000000314783b */ /* 0x010e280000004200 */
[----:B--2---:R1:W-:Y:S01]  /*55110*/  STL.64 [R1+0x4fb0], R18 ;  /* 0x004fb01201007387 */ /* 0x0043e20000100a00 */
[----:B------:R-:W-:Y:S03]  /*55120*/  STL.64 [R1+0x4fa8], R16 ;  /* 0x004fa81001007387 */ /* 0x000fe60000100a00 */
[----:B-1----:R-:W2:Y:S04]  /*55130*/  LDL.64 R18, [R1+0x118] ;  /* 0x0001180001127983 */ /* 0x002ea80000100a00 */
[----:B--2---:R-:W-:Y:S01]  /*55140*/  STL.64 [R1+0x4fc0], R18 ;  /* 0x004fc01201007387 */ /* 0x004fe20000100a00 */
[----:B------:R1:W-:Y:S03]  /*55150*/  STL.64 [R1+0x4f98], R26 ;  /* 0x004f981a01007387 */ /* 0x0003e60000100a00 */
[----:B-1----:R-:W2:Y:S04]  /*55160*/  LDL.64 R26, [R1+0x108] ;  /* 0x00010800011a7983 */ /* 0x002ea80000100a00 */
[----:B--2---:R1:W-:Y:S01]  /*55170*/  STL.64 [R1+0x4fb8], R26 ;  /* 0x004fb81a01007387 */ /* 0x0043e20000100a00 */
[----:B------:R-:W2:Y:S02]  /*55180*/  LDL.LU R24, [R1+0x550] ;  /* 0x0005500001187983 */ /* 0x000ea40000300800 */
[----:B------:R-:W2:Y:S01]  /*55190*/  LDL.LU R25, [R1+0x554] ;  /* 0x0005540001197983 */ /* 0x000ea20000300800 */
[----:B-1----:R-:W4:Y:S01]  /*551a0*/  LDL.LU R26, [R1+0x558] ;  /* 0x00055800011a7983 */ /* 0x002f220000300800 */
[----:B------:R-:W4:Y:S02]  /*551b0*/  LDL.LU R27, [R1+0x55c] ;  /* 0x00055c00011b7983 */ /* 0x000f240000300800 */
[----:B------:R-:W-:-:S02]  /*551c0*/  IMAD.MOV.U32 R18, RZ, RZ, R13 ;  /* 0x000000ffff127224 */ /* 0x000fc400078e000d */
[----:B------:R-:W-:Y:S01]  /*551d0*/  IMAD.MOV.U32 R19, RZ, RZ, R12 ;  /* 0x000000ffff137224 */ /* 0x000fe200078e000c */
[----:B----4-:R-:W-:Y:S01]  /*551e0*/  STL.64 [R1+0x4fd0], R26 ;  /* 0x004fd01a01007387 */ /* 0x010fe20000100a00 */
[----:B--2---:R-:W-:Y:S03]  /*551f0*/  STL.64 [R1+0x4fc8], R24 ;  /* 0x004fc81801007387 */ /* 0x004fe60000100a00 */
[----:B------:R1:W-:Y:S02]  /*55200*/  STL.64 [R1+0x4fd8], R18 ;  /* 0x004fd81201007387 */ /* 0x0003e40000100a00 */
[----:B-1----:R-:W2:Y:S04]  /*55210*/  LDL.64 R18, [R1+0x138] ;  /* 0x0001380001127983 */ /* 0x002ea80000100a00 */
[----:B--2---:R-:W-:Y:S01]  /*55220*/  STL.64 [R1+0x4ff0], R18 ;  /* 0x004ff01201007387 */ /* 0x004fe20000100a00 */
[----:B------:R-:W2:Y:S02]  /*55230*/  LDL.LU R24, [R1+0x560] ;  /* 0x0005600001187983 */ /* 0x000ea40000300800 */
[----:B------:R-:W2:Y:S02]  /*55240*/  LDL.LU R25, [R1+0x564] ;  /* 0x0005640001197983 */ /* 0x000ea40000300800 */
[----:B------:R-:W4:Y:S01]  /*55250*/  LDL.LU R26, [R1+0x568] ;  /* 0x00056800011a7983 */ /* 0x000f220000300800 */
[----:B------:R-:W4:Y:S01]  /*55260*/  LDL.LU R27, [R1+0x56c] ;  /* 0x00056c00011b7983 */ /* 0x000f220000300800 */
[----:B------:R-:W2:Y:S02]  /*55270*/  LDL.LU R12, [R1+0x580] ;  /* 0x00058000010c7983 */ /* 0x000ea40000300800 */
[----:B------:R-:W2:Y:S02]  /*55280*/  LDL.LU R13, [R1+0x584] ;  /* 0x00058400010d7983 */ /* 0x000ea40000300800 */
[----:B------:R-:W2:Y:S01]  /*55290*/  LDL.LU R14, [R1+0x588] ;  /* 0x00058800010e7983 */ /* 0x000ea20000300800 */
[----:B------:R-:W2:Y:S04]  /*552a0*/  LDL.LU R15, [R1+0x58c] ;  /* 0x00058c00010f7983 */ /* 0x000ea80000300800 */
[----:B--2---:R1:W-:Y:S01]  /*552b0*/  STL.64 [R1+0x5000], R14 ;  /* 0x0050000e01007387 */ /* 0x0043e20000100a00 */
[----:B------:R-:W-:Y:S03]  /*552c0*/  STL.64 [R1+0x4ff8], R12 ;  /* 0x004ff80c01007387 */ /* 0x000fe60000100a00 */
[----:B-1----:R-:W2:Y:S04]  /*552d0*/  LDL.64 R14, [R1+0x158] ;  /* 0x00015800010e7983 */ /* 0x002ea80000100a00 */
[----:B--2---:R1:W-:Y:S01]  /*552e0*/  STL.64 [R1+0x5010], R14 ;  /* 0x0050100e01007387 */ /* 0x0043e20000100a00 */
[----:B------:R-:W2:Y:S03]  /*552f0*/  LDL.64 R18, [R1+0x148] ;  /* 0x0001480001127983 */ /* 0x000ea60000100a00 */
[----:B-1----:R-:W3:Y:S04]  /*55300*/  LDL.64 R14, [R1+0x38] ;  /* 0x00003800010e7983 */ /* 0x002ee80000100a00 */
[----:B--2---:R1:W-:Y:S01]  /*55310*/  STL.64 [R1+0x5008], R18 ;  /* 0x0050081201007387 */ /* 0x0043e20000100a00 */
[----:B------:R-:W2:Y:S02]  /*55320*/  LDL.LU R16, [R1+0x590] ;  /* 0x0005900001107983 */ /* 0x000ea40000300800 */
[----:B------:R-:W2:Y:S01]  /*55330*/  LDL.LU R17, [R1+0x594] ;  /* 0x0005940001117983 */ /* 0x000ea20000300800 */
[----:B-1----:R-:W2:Y:S01]  /*55340*/  LDL.LU R18, [R1+0x598] ;  /* 0x0005980001127983 */ /* 0x002ea20000300800 */
[----:B------:R-:W2:Y:S02]  /*55350*/  LDL.LU R19, [R1+0x59c] ;  /* 0x00059c0001137983 */ /* 0x000ea40000300800 */
[----:B----4-:R-:W-:Y:S02]  /*55360*/  STL.64 [R1+0x4fe8], R26 ;  /* 0x004fe81a01007387 */ /* 0x010fe40000100a00 */
[----:B------:R1:W-:Y:S02]  /*55370*/  STL.64 [R1+0x4fe0], R24 ;  /* 0x004fe01801007387 */ /* 0x0003e40000100a00 */
[----:B-1----:R-:W4:Y:S01]  /*55380*/  LDL.LU R24, [R1+0x570] ;  /* 0x0005700001187983 */ /* 0x002f220000300800 */
[----:B------:R-:W4:Y:S02]  /*55390*/  LDL.LU R25, [R1+0x574] ;  /* 0x0005740001197983 */ /* 0x000f240000300800 */
[----:B------:R-:W4:Y:S02]  /*553a0*/  LDL.LU R26, [R1+0x578] ;  /* 0x00057800011a7983 */ /* 0x000f240000300800 */
[----:B------:R-:W4:Y:S01]  /*553b0*/  LDL.LU R27, [R1+0x57c] ;  /* 0x00057c00011b7983 */ /* 0x000f220000300800 */
[----:B------:R-:W-:Y:S01]  /*553c0*/  STL.64 [R1+0x4ef8], R10 ;  /* 0x004ef80a01007387 */ /* 0x000fe20000100a00 */
[----:B---3--:R1:W-:Y:S03]  /*553d0*/  STL.64 [R1+0x4ef0], R8 ;  /* 0x004ef00801007387 */ /* 0x0083e60000100a00 */
[----:B-1----:R-:W3:Y:S01]  /*553e0*/  LDL.LU R8, [R1+0x5a0] ;  /* 0x0005a00001087983 */ /* 0x002ee20000300800 */
[----:B------:R-:W3:Y:S02]  /*553f0*/  LDL.LU R9, [R1+0x5a4] ;  /* 0x0005a40001097983 */ /* 0x000ee40000300800 */
[----:B------:R-:W3:Y:S02]  /*55400*/  LDL.LU R10, [R1+0x5a8] ;  /* 0x0005a800010a7983 */ /* 0x000ee40000300800 */
[----:B------:R-:W3:Y:S01]  /*55410*/  LDL.LU R11, [R1+0x5ac] ;  /* 0x0005ac00010b7983 */ /* 0x000ee20000300800 */
[----:B0-----:R0:W-:Y:S01]  /*55420*/  STL.64 [R1+0x4e60], R22 ;  /* 0x004e601601007387 */ /* 0x0011e20000100a00 */
[----:B------:R1:W-:Y:S02]  /*55430*/  STL.64 [R1+0x4e58], R20 ;  /* 0x004e581401007387 */ /* 0x0003e40000100a00 */
[----:B0-----:R-:W-:-:S02]  /*55440*/  IMAD.MOV.U32 R22, RZ, RZ, R2 ;  /* 0x000000ffff167224 */ /* 0x001fc400078e0002 */
[----:B------:R-:W-:-:S05]  /*55450*/  IMAD.MOV.U32 R23, RZ, RZ, R0 ;  /* 0x000000ffff177224 */ /* 0x000fca00078e0000 */
[----:B------:R0:W-:Y:S01]  /*55460*/  STL.64 [R1+0x4f78], R22 ;  /* 0x004f781601007387 */ /* 0x0001e20000100a00 */
[----:B-1----:R-:W2:Y:S02]  /*55470*/  LDL.LU R20, [R1+0x520] ;  /* 0x0005200001147983 */ /* 0x002ea40000300800 */
[----:B------:R-:W2:Y:S01]  /*55480*/  LDL.LU R21, [R1+0x524] ;  /* 0x0005240001157983 */ /* 0x000ea20000300800 */
[----:B0-----:R-:W2:Y:S01]  /*55490*/  LDL.LU R22, [R1+0x528] ;  /* 0x0005280001167983 */ /* 0x001ea20000300800 */
[----:B------:R-:W2:Y:S01]  /*554a0*/  LDL.LU R23, [R1+0x52c] ;  /* 0x00052c0001177983 */ /* 0x000ea20000300800 */
[C---:B---3--:R-:W-:Y:S02]  /*554b0*/  HMMA.16816.F32.BF16 R8, R4.reuse, R14, R8 ;  /* 0x0000000e0408723c */ /* 0x048fe40000041808 */
[----:B--2---:R-:W-:Y:S01]  /*554c0*/  STL.64 [R1+0x4f90], R22 ;  /* 0x004f901601007387 */ /* 0x004fe20000100a00 */
[----:B------:R0:W-:Y:S03]  /*554d0*/  STL.64 [R1+0x4f88], R20 ;  /* 0x004f881401007387 */ /* 0x0001e60000100a00 */
[----:B0-----:R-:W2:Y:S01]  /*554e0*/  LDL.LU R20, [R1+0x530] ;  /* 0x0005300001147983 */ /* 0x001ea20000300800 */
[----:B------:R-:W2:Y:S02]  /*554f0*/  LDL.LU R21, [R1+0x534] ;  /* 0x0005340001157983 */ /* 0x000ea40000300800 */
[----:B------:R-:W2:Y:S02]  /*55500*/  LDL.LU R22, [R1+0x538] ;  /* 0x0005380001167983 */ /* 0x000ea40000300800 */
[----:B------:R-:W2:Y:S11]  /*55510*/  LDL.LU R23, [R1+0x53c] ;  /* 0x00053c0001177983 */ /* 0x000eb60000300800 */
[----:B------:R-:W-:Y:S01]  /*55520*/  @!UPT UIADD3 URZ, URZ, URZ, URZ ;  /* 0x0000003f3f3ff290 */ /* 0x000fe2000fffe03f */
[----:B------:R0:W-:Y:S01]  /*55530*/  STL.64 [R1+0x5a0], R8 ;  /* 0x0005a00801007387 */ /* 0x0001e20000100a00 */
[----:B------:R1:W-:Y:S02]  /*55540*/  STL.64 [R1+0x5a8], R10 ;  /* 0x0005a80a01007387 */ /* 0x0003e40000100a00 */
[----:B0-----:R-:W-:Y:S02]  /*55550*/  IMAD.MOV.U32 R9, RZ, RZ, R14 ;  /* 0x000000ffff097224 */ /* 0x001fe400078e000e */
[----:B------:R-:W-:Y:S02]  /*55560*/  IMAD.MOV.U32 R8, RZ, RZ, R15 ;  /* 0x000000ffff087224 */ /* 0x000fe400078e000f */
[----:B------:R-:W3:Y:S02]  /*55570*/  LDL.LU.64 R14, [R1+0x5010] ;  /* 0x00501000010e7983 */ /* 0x000ee40000300a00 */
[----:B---3--:R-:W-:Y:S01]  /*55580*/  HMMA.16816.F32.BF16 R16, R4, R14, R16 ;  /* 0x0000000e0410723c */ /* 0x008fe20000041810 */
[----:B-1----:R-:W-:-:S02]  /*55590*/  IMAD.MOV.U32 R11, RZ, RZ, R14 ;  /* 0x000000ffff0b7224 */ /* 0x002fc400078e000e */
[----:B------:R-:W-:Y:S11]  /*555a0*/  IMAD.MOV.U32 R10, RZ, RZ, R15 ;  /* 0x000000ffff0a7224 */ /* 0x000ff600078e000f */
[----:B------:R-:W-:Y:S09]  /*555b0*/  @!UPT UIADD3 URZ, URZ, URZ, URZ ;  /* 0x0000003f3f3ff290 */ /* 0x000ff2000fffe03f */
[----:B------:R-:W-:Y:S01]  /*555c0*/  STL.64 [R1+0x590], R16 ;  /* 0x0005901001007387 */ /* 0x000fe20000100a00 */
[----:B------:R0:W-:Y:S03]  /*555d0*/  STL.64 [R1+0x598], R18 ;  /* 0x0005981201007387 */ /* 0x0001e60000100a00 */
[----:B0-----:R-:W3:Y:S01]  /*555e0*/  LDL.LU.64 R18, [R1+0x5008] ;  /* 0x0050080001127983 */ /* 0x001ee20000300a00 */
[----:B------:R-:W3:Y:S02]  /*555f0*/  LDL.LU.64 R14, [R1+0x5000] ;  /* 0x00500000010e7983 */ /* 0x000ee40000300a00 */
[----:B------:R-:W3:Y:S02]  /*55600*/  LDL.LU.64 R12, [R1+0x4ff8] ;  /* 0x004ff800010c7983 */ /* 0x000ee40000300a00 */
[C---:B---3--:R-:W-:Y:S11]  /*55610*/  HMMA.16816.F32.BF16 R12, R4.reuse, R18, R12 ;  /* 0x00000012040c723c */ /* 0x048ff6000004180c */
        /* <DEDUP_REMOVED lines=18> */
[----:B------:R-:W3:Y:S11]  /*55740*/  LDL.LU.64 R24, [R1+0x4fc8] ;  /* 0x004fc80001187983 */ /* 0x000ef60000300a00 */
[----:B------:R-:W-:Y:S10]  /*55750*/  @!UPT UIADD3 URZ, URZ, URZ, URZ ;  /* 0x0000003f3f3ff290 */ /* 0x000ff4000fffe03f */
[----:B------:R-:W-:Y:S01]  /*55760*/  STL.64 [R1+0x560], R16 ;  /* 0x0005601001007387 */ /* 0x000fe20000100a00 */
[----:B------:R0:W-:Y:S03]  /*55770*/  STL.64 [R1+0x568], R18 ;  /* 0x0005681201007387 */ /* 0x0001e60000100a00 */
        /* <DEDUP_REMOVED lines=27> */
[----:B------:R-:W2:Y:S11]  /*55930*/  LDL.LU.64 R22, [R1+0x4f78] ;  /* 0x004f780001167983 */ /* 0x000eb60000300a00 */
[----:B------:R-:W-:Y:S10]  /*55940*/  @!UPT UIADD3 URZ, URZ, URZ, URZ ;  /* 0x0000003f3f3ff290 */ /* 0x000ff4000fffe03f */
[----:B------:R-:W-:Y:S01]  /*55950*/  STL.64 [R1+0x520], R24 ;  /* 0x0005201801007387 */ /* 0x000fe20000100a00 */
[----:B------:R0:W-:Y:S03]  /*55960*/  STL.64 [R1+0x528], R26 ;  /* 0x0005281a01007387 */ /* 0x0001e60000100a00 */
[----:B0-----:R-:W2:Y:S01]  /*55970*/  LDL.LU.64 R26, [R1+0x4f70] ;  /* 0x004f7000011a7983 */ /* 0x001ea20000300a00 */
[----:B------:R-:W2:Y:S02]  /*55980*/  LDL.LU.64 R24, [R1+0x4f68] ;  /* 0x004f680001187983 */ /* 0x000ea40000300a00 */
[----:B--2---:R-:W-:Y:S01]  /*55990*/  HMMA.16816.F32.BF16 R4, R4, R22, R24 ;  /* 0x000000160404723c */ /* 0x004fe20000041818 */
[----:B------:R-:W2:Y:S01]  /*559a0*/  LDL.LU.64 R26, [R1+0x4f60] ;  /* 0x004f6000011a7983 */ /* 0x000ea20000300a00 */
[----:B------:R-:W4:Y:S02]  /*559b0*/  LDL.LU.64 R24, [R1+0x4f58] ;  /* 0x004f580001187983 */ /* 0x000f240000300a00 */
[----:B------:R0:W-:Y:S03]  /*559c0*/  STL.64 [R1+0x4e70], R22 ;  /* 0x004e701601007387 */ /* 0x0001e60000100a00 */
[----:B0-----:R-:W-:-:S02]  /*559d0*/  IMAD.MOV.U32 R22, RZ, RZ, R19 ;  /* 0x000000ffff167224 */ /* 0x001fc400078e0013 */
[----:B------:R-:W-:Y:S11]  /*559e0*/  IMAD.MOV.U32 R23, RZ, RZ, R18 ;  /* 0x000000ffff177224 */ /* 0x000ff600078e0012 */
[----:B------:R-:W-:Y:S03]  /*559f0*/  @!UPT UIADD3 URZ, URZ, URZ, URZ ;  /* 0x0000003f3f3ff290 */ /* 0x000fe6000fffe03f */
[----:B------:R-:W-:Y:S01]  /*55a00*/  STL.64 [R1+0x320], R4 ;  /* 0x0003200401007387 */ /* 0x000fe20000100a00 */
[----:B------:R0:W-:Y:S02]  /*55a10*/  STL.64 [R1+0x328], R6 ;  /* 0x0003280601007387 */ /* 0x0001e40000100a00 */
[----:B------:R1:W-:Y:S02]  /*55a20*/  STL.64 [R1+0x4e80], R22 ;  /* 0x004e801601007387 */ /* 0x0003e40000100a00 */
[----:B------:R-:W3:Y:S01]  /*55a30*/  LDL.LU R20, [R1+0x170] ;  /* 0x0001700001147983 */ /* 0x000ee20000300800 */
[----:B------:R-:W3:Y:S01]  /*55a40*/  LDL.LU R21, [R1+0x174] ;  /* 0x0001740001157983 */ /* 0x000ee20000300800 */
[----:B0-----:R-:W-:Y:S02]  /*55a50*/  IMAD.MOV.U32 R6, RZ, RZ, R15 ;  /* 0x000000ffff067224 */ /* 0x001fe400078e000f */
[----:B------:R-:W-:Y:S01]  /*55a60*/  IMAD.MOV.U32 R7, RZ, RZ, R14 ;  /* 0x000000ffff077224 */ /* 0x000fe200078e000e */
[----:B-1----:R-:W3:Y:S01]  /*55a70*/  LDL.LU R22, [R1+0x178] ;  /* 0x0001780001167983 */ /* 0x002ee20000300800 */
[----:B------:R-:W3:Y:S03]  /*55a80*/  LDL.LU R23, [R1+0x17c] ;  /* 0x00017c0001177983 */ /* 0x000ee60000300800 */
[----:B------:R0:W-:Y:S02]  /*55a90*/  STL.64 [R1+0x4ea8], R6 ;  /* 0x004ea80601007387 */ /* 0x0001e40000100a00 */
[----:B0-----:R-:W-:-:S02]  /*55aa0*/  IMAD.MOV.U32 R6, RZ, RZ, R13 ;  /* 0x000000ffff067224 */ /* 0x001fc400078e000d */
[----:B------:R-:W-:-:S05]  /*55ab0*/  IMAD.MOV.U32 R7, RZ, RZ, R12 ;  /* 0x000000ffff077224 */ /* 0x000fca00078e000c */
[----:B------:R-:W-:Y:S01]  /*55ac0*/  STL.64 [R1+0x4eb8], R6 ;  /* 0x004eb80601007387 */ /* 0x000fe20000100a00 */
[----:B------:R-:W3:Y:S02]  /*55ad0*/  LDL.LU R12, [R1+0x1f0] ;  /* 0x0001f000010c7983 */ /* 0x000ee40000300800 */
[----:B------:R-:W3:Y:S02]  /*55ae0*/  LDL.LU R13, [R1+0x1f4] ;  /* 0x0001f400010d7983 */ /* 0x000ee40000300800 */
[----:B------:R-:W3:Y:S01]  /*55af0*/  LDL.LU R14, [R1+0x1f8] ;  /* 0x0001f800010e7983 */ /* 0x000ee20000300800 */
[----:B------:R-:W3:Y:S01]  /*55b00*/  LDL.LU R15, [R1+0x1fc] ;  /* 0x0001fc00010f7983 */ /* 0x000ee20000300800 */
[----:B--2---:R-:W-:Y:S02]  /*55b10*/  IMAD.MOV.U32 R18, RZ, RZ, R26 ;  /* 0x000000ffff127224 */ /* 0x004fe400078e001a */
[----:B------:R-:W-:Y:S01]  /*55b20*/  IMAD.MOV.U32 R19, RZ, RZ, R27 ;  /* 0x000000ffff137224 */ /* 0x000fe200078e001b */
[----:B---3--:R-:W-:Y:S01]  /*55b30*/  STL.64 [R1+0x4f18], R14 ;  /* 0x004f180e01007387 */ /* 0x008fe20000100a00 */
[----:B------:R0:W-:Y:S02]  /*55b40*/  STL.64 [R1+0x4f10], R12 ;  /* 0x004f100c01007387 */ /* 0x0001e40000100a00 */
[----:B------:R-:W4:Y:S02]  /*55b50*/  LDL.LU R26, [R1+0x4f54] ;  /* 0x004f5400011a7983 */ /* 0x000f240000300800 */
[----:B------:R-:W4:Y:S01]  /*55b60*/  LDL.LU R27, [R1+0x4f50] ;  /* 0x004f5000011b7983 */ /* 0x000f220000300800 */
[----:B------:R1:W-:Y:S04]  /*55b70*/  STL.64 [R1+0x4f20], R18 ;  /* 0x004f201201007387 */ /* 0x0003e80000100a00 */
[----:B0-----:R-:W2:Y:S01]  /*55b80*/  LDL.LU R12, [R1+0x200] ;  /* 0x00020000010c7983 */ /* 0x001ea20000300800 */
[----:B------:R-:W2:Y:S02]  /*55b90*/  LDL.LU R13, [R1+0x204] ;  /* 0x00020400010d7983 */ /* 0x000ea40000300800 */
[----:B------:R-:W3:Y:S02]  /*55ba0*/  LDL.LU R14, [R1+0x208] ;  /* 0x00020800010e7983 */ /* 0x000ee40000300800 */
[----:B------:R-:W3:Y:S02]  /*55bb0*/  LDL.LU R15, [R1+0x20c] ;  /* 0x00020c00010f7983 */ /* 0x000ee40000300800 */
[----:B-1----:R-:W-:-:S02]  /*55bc0*/  IMAD.MOV.U32 R18, RZ, RZ, R29 ;  /* 0x000000ffff127224 */ /* 0x002fc400078e001d */
[----:B------:R-:W-:Y:S01]  /*55bd0*/  IMAD.MOV.U32 R19, RZ, RZ, R28 ;  /* 0x000000ffff137224 */ /* 0x000fe200078e001c */
[----:B---3--:R-:W-:Y:S01]  /*55be0*/  STL.64 [R1+0x4f30], R14 ;  /* 0x004f300e01007387 */ /* 0x008fe20000100a00 */
[----:B--2---:R0:W-:Y:S03]  /*55bf0*/  STL.64 [R1+0x4f28], R12 ;  /* 0x004f280c01007387 */ /* 0x0041e60000100a00 */
[----:B------:R-:W-:Y:S01]  /*55c00*/  STL.64 [R1+0x4f38], R18 ;  /* 0x004f381201007387 */ /* 0x000fe20000100a00 */
[----:B0-----:R-:W2:Y:S01]  /*55c10*/  LDL.LU R12, [R1+0x210] ;  /* 0x00021000010c7983 */ /* 0x001ea20000300800 */
[----:B------:R-:W2:Y:S02]  /*55c20*/  LDL.LU R13, [R1+0x214] ;  /* 0x00021400010d7983 */ /* 0x000ea40000300800 */
[----:B------:R-:W3:Y:S02]  /*55c30*/  LDL.LU R14, [R1+0x218] ;  /* 0x00021800010e7983 */ /* 0x000ee40000300800 */
[----:B------:R-:W3:Y:S02]  /*55c40*/  LDL.LU R15, [R1+0x21c] ;  /* 0x00021c00010f7983 */ /* 0x000ee40000300800 */
[----:B------:R-:W-:-:S02]  /*55c50*/  IMAD.MOV.U32 R6, RZ, RZ, R11 ;  /* 0x000000ffff067224 */ /* 0x000fc400078e000b */
[----:B------:R-:W-:Y:S01]  /*55c60*/  IMAD.MOV.U32 R7, RZ, RZ, R10 ;  /* 0x000000ffff077224 */ /* 0x000fe200078e000a */
[----:B---3--:R-:W-:Y:S01]  /*55c70*/  STL.64 [R1+0x4f48], R14 ;  /* 0x004f480e01007387 */ /* 0x008fe20000100a00 */
[----:B--2---:R0:W-:Y:S03]  /*55c80*/  STL.64 [R1+0x4f40], R12 ;  /* 0x004f400c01007387 */ /* 0x0041e60000100a00 */
[----:B0-----:R-:W4:Y:S01]  /*55c90*/  LDL.LU R12, [R1+0x220] ;  /* 0x00022000010c7983 */ /* 0x001f220000300800 */
[----:B------:R-:W4:Y:S02]  /*55ca0*/  LDL.LU R13, [R1+0x224] ;  /* 0x00022400010d7983 */ /* 0x000f240000300800 */
[----:B------:R-:W4:Y:S02]  /*55cb0*/  LDL.LU R14, [R1+0x228] ;  /* 0x00022800010e7983 */ /* 0x000f240000300800 */
[----:B------:R-:W4:Y:S01]  /*55cc0*/  LDL.LU R15, [R1+0x22c] ;  /* 0x00022c00010f7983 */ /* 0x000f220000300800 */
[----:B------:R-:W-:Y:S01]  /*55cd0*/  STL.64 [R1+0x4ed0], R6 ;  /* 0x004ed00601007387 */ /* 0x000fe20000100a00 */
[----:B------:R0:W-:Y:S02]  /*55ce0*/  STL.64 [R1+0x4e90], R22 ;  /* 0x004e901601007387 */ /* 0x0001e40000100a00 */
[----:B------:R1:W-:Y:S01]  /*55cf0*/  STL.64 [R1+0x4e88], R20 ;  /* 0x004e881401007387 */ /* 0x0003e20000100a00 */
[----:B0-----:R-:W2:Y:S01]  /*55d00*/  LDL.64 R22, [R1+0x128] ;  /* 0x0001280001167983 */ /* 0x001ea20000100a00 */
[----:B------:R-:W-:-:S02]  /*55d10*/  IMAD.MOV.U32 R6, RZ, RZ, R9 ;  /* 0x000000ffff067224 */ /* 0x000fc400078e0009 */
[----:B------:R-:W-:Y:S01]  /*55d20*/  IMAD.MOV.U32 R7, RZ, RZ, R8 ;  /* 0x000000ffff077224 */ /* 0x000fe200078e0008 */
[----:B--2---:R0:W-:Y:S01]  /*55d30*/  STL.64 [R1+0x4eb0], R22 ;  /* 0x004eb01601007387 */ /* 0x0041e20000100a00 */
[----:B-1----:R-:W2:Y:S02]  /*55d40*/  LDL.LU R20, [R1+0x1a0] ;  /* 0x0001a00001147983 */ /* 0x002ea40000300800 */
[----:B------:R-:W2:Y:S01]  /*55d50*/  LDL.LU R21, [R1+0x1a4] ;  /* 0x0001a40001157983 */ /* 0x000ea20000300800 */
[----:B0-----:R-:W3:Y:S01]  /*55d60*/  LDL.LU R22, [R1+0x1a8] ;  /* 0x0001a80001167983 */ /* 0x001ee20000300800 */
[----:B------:R-:W3:Y:S02]  /*55d70*/  LDL.LU R23, [R1+0x1ac] ;  /* 0x0001ac0001177983 */ /* 0x000ee40000300800 */
[----:B------:R-:W2:Y:S02]  /*55d80*/  LDL.LU R8, [R1+0x1e0] ;  /* 0x0001e00001087983 */ /* 0x000ea40000300800 */
[----:B------:R-:W4:Y:S01]  /*55d90*/  LDL.LU R9, [R1+0x1e4] ;  /* 0x0001e40001097983 */ /* 0x000f220000300800 */
[----:B------:R-:W4:Y:S01]  /*55da0*/  LDL.LU R10, [R1+0x1e8] ;  /* 0x0001e800010a7983 */ /* 0x000f220000300800 */
[----:B------:R-:W4:Y:S02]  /*55db0*/  LDL.LU R11, [R1+0x1ec] ;  /* 0x0001ec00010b7983 */ /* 0x000f240000300800 */
[----:B------:R0:W-:Y:S02]  /*55dc0*/  STL.64 [R1+0x4ee8], R6 ;  /* 0x004ee80601007387 */ /* 0x0001e40000100a00 */
[----:B------:R-:W4:Y:S01]  /*55dd0*/  LDL.LU R4, [R1+0x1d0] ;  /* 0x0001d00001047983 */ /* 0x000f220000300800 */
[----:B------:R-:W4:Y:S04]  /*55de0*/  LDL.LU R5, [R1+0x1d4] ;  /* 0x0001d40001057983 */ /* 0x000f280000300800 */
[----:B0-----:R-:W4:Y:S01]  /*55df0*/  LDL.LU R6, [R1+0x1d8] ;  /* 0x0001d80001067983 */ /* 0x001f220000300800 */
[----:B------:R-:W4:Y:S03]  /*55e00*/  LDL.LU R7, [R1+0x1dc] ;  /* 0x0001dc0001077983 */ /* 0x000f260000300800 */
[----:B---3--:R-:W-:Y:S01]  /*55e10*/  STL.64 [R1+0x4ec8], R22 ;  /* 0x004ec81601007387 */ /* 0x008fe20000100a00 */
[----:B--2---:R0:W-:Y:S03]  /*55e20*/  STL.64 [R1+0x4ec0], R20 ;  /* 0x004ec01401007387 */ /* 0x0041e60000100a00 */
[----:B0-----:R-:W2:Y:S01]  /*55e30*/  LDL.LU R20, [R1+0x1b0] ;  /* 0x0001b00001147983 */ /* 0x001ea20000300800 */
[----:B------:R-:W2:Y:S02]  /*55e40*/  LDL.LU R21, [R1+0x1b4] ;  /* 0x0001b40001157983 */ /* 0x000ea40000300800 */
[----:B------:R-:W3:Y:S02]  /*55e50*/  LDL.LU R22, [R1+0x1b8] ;  /* 0x0001b80001167983 */ /* 0x000ee40000300800 */
[----:B------:R-:W3:Y:S02]  /*55e60*/  LDL.LU R23, [R1+0x1bc] ;  /* 0x0001bc0001177983 */ /* 0x000ee40000300800 */
[----:B------:R-:W-:-:S02]  /*55e70*/  IMAD.MOV.U32 R18, RZ, RZ, R17 ;  /* 0x000000ffff127224 */ /* 0x000fc400078e0011 */
[----:B------:R-:W-:-:S07]  /*55e80*/  IMAD.MOV.U32 R19, RZ, RZ, R16 ;  /* 0x000000ffff137224 */ /* 0x000fce00078e0010 */
[C---:B----4-:R-:W-:Y:S01]  /*55e90*/  HMMA.16816.F32.BF16 R16, R24.reuse, R18, R12 ;  /* 0x000000121810723c */ /* 0x050fe2000004180c */
[----:B---3--:R-:W-:Y:S01]  /*55ea0*/  STL.64 [R1+0x4ee0], R22 ;  /* 0x004ee01601007387 */ /* 0x008fe20000100a00 */
[----:B--2---:R0:W-:Y:S03]  /*55eb0*/  STL.64 [R1+0x4ed8], R20 ;  /* 0x004ed81401007387 */ /* 0x0041e60000100a00 */
[----:B0-----:R-:W2:Y:S01]  /*55ec0*/  LDL.LU R20, [R1+0x1c0] ;  /* 0x0001c00001147983 */ /* 0x001ea20000300800 */
[----:B------:R-:W2:Y:S02]  /*55ed0*/  LDL.LU R21, [R1+0x1c4] ;  /* 0x0001c40001157983 */ /* 0x000ea40000300800 */
[----:B------:R-:W2:Y:S02]  /*55ee0*/  LDL.LU R22, [R1+0x1c8] ;  /* 0x0001c80001167983 */ /* 0x000ea40000300800 */
[----:B------:R-:W2:Y:S01]  /*55ef0*/  LDL.LU R23, [R1+0x1cc] ;  /* 0x0001cc0001177983 */ /* 0x000ea20000300800 */
[----:B------:R-:W3:Y:S01]  /*55f00*/  LDL.LU.64 R14, [R1+0x4f48] ;  /* 0x004f4800010e7983 */ /* 0x000ee20000300a00 */
[----:B------:R-:W3:Y:S11]  /*55f10*/  LDL.LU.64 R12, [R1+0x4f40] ;  /* 0x004f4000010c7983 */ /* 0x000ef60000300a00 */
[----:B------:R-:W-:Y:S02]  /*55f20*/  STL.64 [R1+0x220], R16 ;  /* 0x0002201001007387 */ /* 0x000fe40000100a00 */
[----:B------:R0:W-:Y:S02]  /*55f30*/  STL.64 [R1+0x228], R18 ;  /* 0x0002281201007387 */ /* 0x0001e40000100a00 */
[----:B0-----:R-:W3:Y:S02]  /*55f40*/  LDL.LU.64 R18, [R1+0x4f38] ;  /* 0x004f380001127983 */ /* 0x001ee40000300a00 */
[C---:B---3--:R-:W-:Y:S02]  /*55f50*/  HMMA.16816.F32.BF16 R16, R24.reuse, R18, R12 ;  /* 0x000000121810723c */ /* 0x048fe4000004180c */
[----:B------:R-:W3:Y:S01]  /*55f60*/  LDL.LU.64 R14, [R1+0x4f30] ;  /* 0x004f3000010e7983 */ /* 0x000ee20000300a00 */
[----:B------:R-:W3:Y:S11]  /*55f70*/  LDL.LU.64 R12, [R1+0x4f28] ;  /* 0x004f2800010c7983 */ /* 0x000ef60000300a00 */
[----:B------:R-:W-:Y:S09]  /*55f80*/  @!UPT UIADD3 URZ, URZ, URZ, URZ ;  /* 0x0000003f3f3ff290 */ /* 0x000ff2000fffe03f */
[----:B------:R-:W-:Y:S01]  /*55f90*/  STL.64 [R1+0x210], R16 ;  /* 0x0002101001007387 */ /* 0x000fe20000100a00 */
        /* <DEDUP_REMOVED lines=14> */
[----:B0-----:R-:W3:Y:S01]  /*56080*/  LDL.LU.64 R14, [R1+0x4f00] ;  /* 0x004f0000010e7983 */ /* 0x001ee20000300a00 */
[----:B------:R-:W-:Y:S02]  /*56090*/  STL [R1+0x4e0c], R19 ;  /* 0x004e0c1301007387 */ /* 0x000fe40000100800 */
[----:B------:R0:W-:Y:S02]  /*560a0*/  STL [R1+0x4e78], R18 ;  /* 0x004e781201007387 */ /* 0x0001e40000100800 */
[----:B------:R-:W4:Y:S01]  /*560b0*/  LDL.LU R16, [R1+0x160] ;  /* 0x0001600001107983 */ /* 0x000f220000300800 */
[----:B------:R-:W4:Y:S04]  /*560c0*/  LDL.LU R17, [R1+0x164] ;  /* 0x0001640001117983 */ /* 0x000f280000300800 */
[----:B0-----:R-:W2:Y:S01]  /*560d0*/  LDL.LU R18, [R1+0x168] ;  /* 0x0001680001127983 */ /* 0x001ea20000300800 */
[----:B------:R-:W2:Y:S01]  /*560e0*/  LDL.LU R19, [R1+0x16c] ;  /* 0x00016c0001137983 */ /* 0x000ea20000300800 */
[C---:B---3--:R-:W-:Y:S02]  /*560f0*/  HMMA.16816.F32.BF16 R8, R24.reuse, R14, R8 ;  /* 0x0000000e1808723c */ /* 0x048fe40000041808 */
[----:B--2---:R-:W-:Y:S01]  /*56100*/  STL.64 [R1+0x4ea0], R18 ;  /* 0x004ea01201007387 */ /* 0x004fe20000100a00 */
[----:B----4-:R0:W-:Y:S03]  /*56110*/  STL.64 [R1+0x4e98], R16 ;  /* 0x004e981001007387 */ /* 0x0101e60000100a00 */
[----:B0-----:R-:W2:Y:S01]  /*56120*/  LDL.LU R16, [R1+0x180] ;  /* 0x0001800001107983 */ /* 0x001ea20000300800 */
[----:B------:R-:W2:Y:S02]  /*56130*/  LDL.LU R17, [R1+0x184] ;  /* 0x0001840001117983 */ /* 0x000ea40000300800 */
[----:B------:R-:W2:Y:S02]  /*56140*/  LDL.LU R18, [R1+0x188] ;  /* 0x0001880001127983 */ /* 0x000ea40000300800 */
[----:B------:R-:W2:Y:S11]  /*56150*/  LDL.LU R19, [R1+0x18c] ;  /* 0x00018c0001137983 */ /* 0x000eb60000300800 */
[----:B------:R-:W-:Y:S01]  /*56160*/  @!UPT UIADD3 URZ, URZ, URZ, URZ ;  /* 0x0000003f3f3ff290 */ /* 0x000fe2000fffe03f */
[----:B------:R-:W-:Y:S01]  /*56170*/  STL.64 [R1+0x8e0], R8 ;  /* 0x0008e00801007387 */ /* 0x000fe20000100a00 */
[----:B------:R0:W-:Y:S03]  /*56180*/  STL.64 [R1+0x8e8], R10 ;  /* 0x0008e80a01007387 */ /* 0x0001e60000100a00 */
[----:B0-----:R-:W3:Y:S01]  /*56190*/  LDL.LU.64 R10, [R1+0x4ef8] ;  /* 0x004ef800010a7983 */ /* 0x001ee20000300a00 */
[----:B------:R-:W4:Y:S02]  /*561a0*/  LDL.LU.64 R8, [R1+0x4ef0] ;  /* 0x004ef00001087983 */ /* 0x000f240000300a00 */
[----:B------:R-:W-:Y:S02]  /*561b0*/  STL [R1+0x4e08], R15 ;  /* 0x004e080f01007387 */ /* 0x000fe40000100800 */
[----:B------:R0:W-:Y:S01]  /*561c0*/  STL [R1+0x4e7c], R14 ;  /* 0x004e7c0e01007387 */ /* 0x0001e20000100800 */
[----:B------:R-:W2:Y:S01]  /*561d0*/  LDL.LU R12, [R1+0x190] ;  /* 0x00019000010c7983 */ /* 0x000ea20000300800 */
[----:B------:R-:W2:Y:S03]  /*561e0*/  LDL.LU R13, [R1+0x194] ;  /* 0x00019400010d7983 */ /* 0x000ea60000300800 */
[----:B0-----:R-:W2:Y:S01]  /*561f0*/  LDL.LU R14, [R1+0x198] ;  /* 0x00019800010e7983 */ /* 0x001ea20000300800 */
[----:B------:R-:W2:Y:S01]  /*56200*/  LDL.LU R15, [R1+0x19c] ;  /* 0x00019c00010f7983 */ /* 0x000ea20000300800 */
[C---:B---3--:R-:W-:Y:S11]  /*56210*/  HMMA.16816.F32.BF16 R4, R24.reuse, R10, R4 ;  /* 0x0000000a1804723c */ /* 0x048ff60000041804 */
[----:B------:R-:W-:Y:S11]  /*56220*/  @!UPT UIADD3 URZ, URZ, URZ, URZ ;  /* 0x0000003f3f3ff290 */ /* 0x000ff6000fffe03f */
[----:B------:R-:W-:Y:S01]  /*56230*/  @!UPT UIADD3 URZ, URZ, URZ, URZ ;  /* 0x0000003f3f3ff290 */ /* 0x000fe2000fffe03f */
[----:B------:R-:W-:Y:S01]  /*56240*/  STL.64 [R1+0x8d0], R4 ;  /* 0x0008d00401007387 */ /* 0x000fe20000100a00 */
[----:B------:R0:W-:Y:S03]  /*56250*/  STL.64 [R1+0x8d8], R6 ;  /* 0x0008d80601007387 */ /* 0x0001e60000100a00 */
[----:B0-----:R-:W3:Y:S01]  /*56260*/  LDL.LU.64 R6, [R1+0x4ee8] ;  /* 0x004ee80001067983 */ /* 0x001ee20000300a00 */
[----:B------:R-:W-:Y:S02]  /*56270*/  STL.64 [R1+0x4e00], R10 ;  /* 0x004e000a01007387 */ /* 0x000fe40000100a00 */
[----:B----4-:R-:W-:Y:S01]  /*56280*/  STL.64 [R1+0x4df8], R8 ;  /* 0x004df80801007387 */ /* 0x010fe20000100a00 */
[C---:B---3--:R-:W-:Y:S01]  /*56290*/  HMMA.16816.F32.BF16 R4, R24.reuse, R6, R20 ;  /* 0x000000061804723c */ /* 0x048fe20000041814 */
[----:B------:R-:W3:Y:S01]  /*562a0*/  LDL.LU.64 R22, [R1+0x4ee0] ;  /* 0x004ee00001167983 */ /* 0x000ee20000300a00 */
[----:B------:R-:W3:Y:S11]  /*562b0*/  LDL.LU.64 R20, [R1+0x4ed8] ;  /* 0x004ed80001147983 */ /* 0x000ef60000300a00 */
[----:B------:R-:W-:Y:S10]  /*562c0*/  @!UPT UIADD3 URZ, URZ, URZ, URZ ;  /* 0x0000003f3f3ff290 */ /* 0x000ff4000fffe03f */
        /* <DEDUP_REMOVED lines=11> */
[----:B------:R-:W2:Y:S11]  /*56380*/  LDL.LU.64 R22, [R1+0x4eb0] ;  /* 0x004eb00001167983 */ /* 0x000eb60000300a00 */
[----:B------:R-:W-:Y:S10]  /*56390*/  @!UPT UIADD3 URZ, URZ, URZ, URZ ;  /* 0x0000003f3f3ff290 */ /* 0x000ff4000fffe03f */
[----:B------:R-:W-:Y:S01]  /*563a0*/  STL.64 [R1+0x930], R4 ;  /* 0x0009300401007387 */ /* 0x000fe20000100a00 */
[----:B------:R0:W-:Y:S03]  /*563b0*/  STL.64 [R1+0x938], R6 ;  /* 0x0009380601007387 */ /* 0x0001e60000100a00 */
[----:B0-----:R-:W3:Y:S01]  /*563c0*/  LDL.LU.64 R6, [R1+0x4ea8] ;  /* 0x004ea80001067983 */ /* 0x001ee20000300a00 */
[----:B------:R-:W-:Y:S02]  /*563d0*/  IMAD.MOV.U32 R10, RZ, RZ, R2 ;  /* 0x000000ffff0a7224 */ /* 0x000fe400078e0002 */
[----:B------:R-:W-:Y:S01]  /*563e0*/  IMAD.MOV.U32 R11, RZ, RZ, R0 ;  /* 0x000000ffff0b7224 */ /* 0x000fe200078e0000 */
[----:B--2---:R-:W-:Y:S01]  /*563f0*/  HMMA.16816.F32.BF16 R16, R24, R22, R16 ;  /* 0x000000161810723c */ /* 0x004fe20000041810 */
[----:B------:R-:W-:Y:S02]  /*56400*/  IMAD.MOV.U32 R2, RZ, RZ, R22 ;  /* 0x000000ffff027224 */ /* 0x000fe400078e0016 */
[----:B------:R-:W-:-:S05]  /*56410*/  IMAD.MOV.U32 R0, RZ, RZ, R23 ;  /* 0x000000ffff007224 */ /* 0x000fca00078e0017 */
[C---:B---3--:R-:W-:Y:S01]  /*56420*/  HMMA.16816.F32.BF16 R4, R24.reuse, R6, R12 ;  /* 0x000000061804723c */ /* 0x048fe2000004180c */
[----:B------:R-:W2:Y:S11]  /*56430*/  LDL.LU R12, [R1+0xc0] ;  /* 0x0000c000010c7983 */ /* 0x000eb60000300800 */
[----:B------:R-:W-:Y:S11]  /*56440*/  @!UPT UIADD3 URZ, URZ, URZ, URZ ;  /* 0x0000003f3f3ff290 */ /* 0x000ff6000fffe03f */
[----:B------:R-:W-:Y:S01]  /*56450*/  STL.64 [R1+0x920], R4 ;  /* 0x0009200401007387 */ /* 0x000fe20000100a00 */
[----:B------:R0:W-:Y:S02]  /*56460*/  STL.64 [R1+0x928], R6 ;  /* 0x0009280601007387 */ /* 0x0001e40000100a00 */
[----:B------:R-:W2:Y:S02]  /*56470*/  LDL.LU R13, [R1+0xc4] ;  /* 0x0000c400010d7983 */ /* 0x000ea40000300800 */
[----:B------:R-:W2:Y:S01]  /*56480*/  LDL.LU R14, [R1+0xc8] ;  /* 0x0000c800010e7983 */ /* 0x000ea20000300800 */
[----:B------:R-:W2:Y:S04]  /*56490*/  LDL.LU R15, [R1+0xcc] ;  /* 0x0000cc00010f7983 */ /* 0x000ea80000300800 */
[----:B0-----:R-:W2:Y:S01]  /*564a0*/  LDL.64 R6, [R1+0xf8] ;  /* 0x0000f80001067983 */ /* 0x001ea20000100a00 */
[----:B------:R-:W-:Y:S02]  /*564b0*/  STL.64 [R1+0x910], R16 ;  /* 0x0009101001007387 */ /* 0x000fe40000100a00 */
[----:B------:R0:W-:Y:S02]  /*564c0*/  STL.64 [R1+0x918], R18 ;  /* 0x0009181201007387 */ /* 0x0001e40000100a00 */
[----:B0-----:R-:W3:Y:S01]  /*564d0*/  LDL.LU.64 R18, [R1+0x4ea0] ;  /* 0x004ea00001127983 */ /* 0x001ee20000300a00 */
[----:B------:R-:W3:Y:S02]  /*564e0*/  LDL.LU.64 R16, [R1+0x4e98] ;  /* 0x004e980001107983 */ /* 0x000ee40000300a00 */
[----:B------:R-:W4:Y:S02]  /*564f0*/  LDL.LU.64 R22, [R1+0x4e90] ;  /* 0x004e900001167983 */ /* 0x000f240000300a00 */
[----:B------:R-:W4:Y:S02]  /*56500*/  LDL.LU.64 R20, [R1+0x4e88] ;  /* 0x004e880001147983 */ /* 0x000f240000300a00 */
[C---:B----4-:R-:W-:Y:S01]  /*56510*/  HMMA.16816.F32.BF16 R8, R24.reuse, R10, R20 ;  /* 0x0000000a1808723c */ /* 0x050fe20000041814 */
[----:B------:R-:W3:Y:S11]  /*56520*/  LDL.LU.64 R22, [R1+0x4e80] ;  /* 0x004e800001167983 */ /* 0x000ef60000300a00 */
[----:B------:R-:W-:Y:S11]  /*56530*/  @!UPT UIADD3 URZ, URZ, URZ, URZ ;  /* 0x0000003f3f3ff290 */ /* 0x000ff6000fffe03f */
[----:B------:R0:W-:Y:S01]  /*56540*/  STL.64 [R1+0x900], R8 ;  /* 0x0009000801007387 */ /* 0x0001e20000100a00 */
[----:B------:R1:W-:Y:S03]  /*56550*/  STL.64 [R1+0x908], R10 ;  /* 0x0009080a01007387 */ /* 0x0003e60000100a00 */
[----:B0-----:R-:W4:Y:S01]  /*56560*/  LDL.LU R8, [R1+0x450] ;  /* 0x0004500001087983 */ /* 0x001f220000300800 */
[C---:B---3--:R-:W-:Y:S11]  /*56570*/  HMMA.16816.F32.BF16 R16, R24.reuse, R22, R16 ;  /* 0x000000161810723c */ /* 0x048ff60000041810 */
[----:B------:R-:W-:Y:S11]  /*56580*/  @!UPT UIADD3 URZ, URZ, URZ, URZ ;  /* 0x0000003f3f3ff290 */ /* 0x000ff6000fffe03f */
[----:B------:R-:W-:Y:S01]  /*56590*/  @!UPT UIADD3 URZ, URZ, URZ, URZ ;  /* 0x0000003f3f3ff290 */ /* 0x000fe2000fffe03f */
[----:B------:R0:W-:Y:S01]  /*565a0*/  STL.64 [R1+0x8f0], R16 ;  /* 0x0008f01001007387 */ /* 0x0001e20000100a00 */
[----:B------:R3:W-:Y:S02]  /*565b0*/  STL.64 [R1+0x8f8], R18 ;  /* 0x0008f81201007387 */ /* 0x0007e40000100a00 */
[----:B------:R-:W4:Y:S02]  /*565c0*/  LDL.LU R9, [R1+0x454] ;  /* 0x0004540001097983 */ /* 0x000f240000300800 */
[----:B-1----:R-:W2:Y:S01]  /*565d0*/  LDL.LU R10, [R1+0x458] ;  /* 0x00045800010a7983 */ /* 0x002ea20000300800 */
[----:B------:R-:W2:Y:S04]  /*565e0*/  LDL.LU R11, [R1+0x45c] ;  /* 0x00045c00010b7983 */ /* 0x000ea80000300800 */
[----:B0-----:R-:W4:Y:S01]  /*565f0*/  LDL.LU R16, [R1+0x510] ;  /* 0x0005100001107983 */ /* 0x001f220000300800 */
[----:B------:R-:W4:Y:S02]  /*56600*/  LDL.LU R17, [R1+0x514] ;  /* 0x0005140001117983 */ /* 0x000f240000300800 */
[----:B---3--:R-:W3:Y:S02]  /*56610*/  LDL.LU R18, [R1+0x518] ;  /* 0x0005180001127983 */ /* 0x008ee40000300800 */
[----:B------:R-:W3:Y:S01]  /*56620*/  LDL.LU R19, [R1+0x51c] ;  /* 0x00051c0001137983 */ /* 0x000ee20000300800 */
[----:B------:R-:W3:Y:S04]  /*56630*/  LDL.64 R22, [R1+0xe8] ;  /* 0x0000e80001167983 */ /* 0x000ee80000100a00 */
[----:B--2---:R-:W-:Y:S01]  /*56640*/  STL.64 [R1+0x4e18], R10 ;  /* 0x004e180a01007387 */ /* 0x004fe20000100a00 */
[----:B----4-:R0:W-:Y:S03]  /*56650*/  STL.64 [R1+0x4e10], R8 ;  /* 0x004e100801007387 */ /* 0x0101e60000100a00 */
[----:B0-----:R-:W2:Y:S01]  /*56660*/  LDL.LU R8, [R1+0x460] ;  /* 0x0004600001087983 */ /* 0x001ea20000300800 */
[----:B------:R-:W2:Y:S02]  /*56670*/  LDL.LU R9, [R1+0x464] ;  /* 0x0004640001097983 */ /* 0x000ea40000300800 */
[----:B------:R-:W4:Y:S02]  /*56680*/  LDL.LU R10, [R1+0x468] ;  /* 0x00046800010a7983 */ /* 0x000f240000300800 */
[----:B------:R-:W4:Y:S02]  /*56690*/  LDL.LU R11, [R1+0x46c] ;  /* 0x00046c00010b7983 */ /* 0x000f240000300800 */
[----:B----4-:R0:W-:Y:S01]  /*566a0*/  STL.64 [R1+0x4e28], R10 ;  /* 0x004e280a01007387 */ /* 0x0101e20000100a00 */
[----:B--2---:R-:W-:Y:S03]  /*566b0*/  STL.64 [R1+0x4e20], R8 ;  /* 0x004e200801007387 */ /* 0x004fe60000100a00 */
[----:B0-----:R-:W2:Y:S01]  /*566c0*/  LDL.64 R10, [R1+0x18] ;  /* 0x00001800010a7983 */ /* 0x001ea20000100a00 */
[----:B------:R-:W-:Y:S03]  /*566d0*/  HMMA.16816.F32.BF16 R12, R24, R6, R12 ;  /* 0x00000006180c723c */ /* 0x000fe6000004180c */
[----:B--2---:R0:W-:Y:S04]  /*566e0*/  STL.64 [R1+0x4e40], R10 ;  /* 0x004e400a01007387 */ /* 0x0041e80000100a00 */
[----:B0-----:R-:W2:Y:S04]  /*566f0*/  LDL.64 R10, [R1+0x28] ;  /* 0x00002800010a7983 */ /* 0x001ea80000100a00 */
[----:B--2---:R0:W-:Y:S01]  /*56700*/  STL.64 [R1+0x4e68], R10 ;  /* 0x004e680a01007387 */ /* 0x0041e20000100a00 */
[----:B------:R-:W2:Y:S02]  /*56710*/  LDL.LU R8, [R1+0xb0] ;  /* 0x0000b00001087983 */ /* 0x000ea40000300800 */
[----:B------:R-:W2:Y:S01]  /*56720*/  LDL.LU R9, [R1+0xb4] ;  /* 0x0000b40001097983 */ /* 0x000ea20000300800 */
[----:B0-----:R-:W2:Y:S01]  /*56730*/  LDL.LU R10, [R1+0xb8] ;  /* 0x0000b800010a7983 */ /* 0x001ea20000300800 */
[----:B------:R-:W2:Y:S07]  /*56740*/  LDL.LU R11, [R1+0xbc] ;  /* 0x0000bc00010b7983 */ /* 0x000eae0000300800 */
[----:B------:R0:W-:Y:S02]  /*56750*/  STL.64 [R1+0xc0], R12 ;  /* 0x0000c00c01007387 */ /* 0x0001e40000100a00 */
[----:B0-----:R-:W-:-:S02]  /*56760*/  IMAD.MOV.U32 R12, RZ, RZ, R6 ;  /* 0x000000ffff0c7224 */ /* 0x001fc400078e0006 */
[----:B------:R-:W-:Y:S02]  /*56770*/  IMAD.MOV.U32 R13, RZ, RZ, R7 ;  /* 0x000000ffff0d7224 */ /* 0x000fe400078e0007 */
[----:B------:R-:W0:Y:S04]  /*56780*/  LDSM.16.MT88.4 R4, [R3+0x6080] ;  /* 0x006080000304783b */ /* 0x000e280000004200 */
[----:B------:R1:W-:Y:S04]  /*56790*/  STL.64 [R1+0xc8], R14 ;  /* 0x0000c80e01007387 */ /* 0x0003e80000100a00 */
[----:B-1----:R-:W4:Y:S04]  /*567a0*/  LDL.LU R14, [R1+0x4e7c] ;  /* 0x004e7c00010e7983 */ /* 0x002f280000300800 */
[----:B0-----:R-:W-:Y:S01]  /*567b0*/  STL [R1+0x4d3c], R7 ;  /* 0x004d3c0701007387 */ /* 0x001fe20000100800 */
[----:B------:R-:W-:Y:S02]  /*567c0*/  STL [R1+0x4e38], R6 ;  /* 0x004e380601007387 */ /* 0x000fe40000100800 */
[----:B------:R0:W-:Y:S02]  /*567d0*/  STL.64 [R1+0x4e30], R4 ;  /* 0x004e300401007387 */ /* 0x0001e40000100a00 */
[----:B0-----:R-:W2:Y:S01]  /*567e0*/  LDL.LU R4, [R1+0x470] ;  /* 0x0004700001047983 */ /* 0x001ea20000300800 */
[----:B------:R-:W2:Y:S02]  /*567f0*/  LDL.LU R5, [R1+0x474] ;  /* 0x0004740001057983 */ /* 0x000ea40000300800 */
[----:B------:R-:W2:Y:S02]  /*56800*/  LDL.LU R6, [R1+0x478] ;  /* 0x0004780001067983 */ /* 0x000ea40000300800 */
[----:B------:R-:W2:Y:S01]  /*56810*/  LDL.LU R7, [R1+0x47c] ;  /* 0x00047c0001077983 */ /* 0x000ea20000300800 */
[C---:B---3--:R-:W-:Y:S01]  /*56820*/  HMMA.16816.F32.BF16 R16, R24.reuse, R22, R16 ;  /* 0x000000161810723c */ /* 0x048fe20000041810 */
[----:B------:R-:W-:Y:S01]  /*56830*/  IMAD.MOV.U32 R15, RZ, RZ, R23 ;  /* 0x000000ffff0f7224 */ /* 0x000fe200078e0017 */
[----:B--2---:R-:W-:Y:S01]  /*56840*/  STL.64 [R1+0x4e50], R6 ;  /* 0x004e500601007387 */ /* 0x004fe20000100a00 */
[----:B------:R0:W-:Y:S03]  /*56850*/  STL.64 [R1+0x4e48], R4 ;  /* 0x004e480401007387 */ /* 0x0001e60000100a00 */
[----:B0-----:R-:W2:Y:S01]  /*56860*/  LDL.LU R4, [R1+0x480] ;  /* 0x0004800001047983 */ /* 0x001ea20000300800 */
[----:B------:R-:W2:Y:S02]  /*56870*/  LDL.LU R5, [R1+0x484] ;  /* 0x0004840001057983 */ /* 0x000ea40000300800 */
[----:B------:R-:W2:Y:S02]  /*56880*/  LDL.LU R6, [R1+0x488] ;  /* 0x0004880001067983 */ /* 0x000ea40000300800 */
[----:B------:R-:W2:Y:S11]  /*56890*/  LDL.LU R7, [R1+0x48c] ;  /* 0x00048c0001077983 */ /* 0x000eb60000300800 */
[----:B------:R-:W-:Y:S01]  /*568a0*/  @!UPT UIADD3 URZ, URZ, URZ, URZ ;  /* 0x0000003f3f3ff290 */ /* 0x000fe2000fffe03f */
[----:B------:R-:W-:Y:S01]  /*568b0*/  STL.64 [R1+0x510], R16 ;  /* 0x0005101001007387 */ /* 0x000fe20000100a00 */
[----:B------:R0:W-:Y:S03]  /*568c0*/  STL.64 [R1+0x518], R18 ;  /* 0x0005181201007387 */ /* 0x0001e60000100a00 */
[----:B0-----:R-:W3:Y:S01]  /*568d0*/  LDL.LU R18, [R1+0x4e78] ;  /* 0x004e780001127983 */ /* 0x001ee20000300800 */
[----:B------:R-:W-:Y:S02]  /*568e0*/  IMAD.MOV.U32 R19, RZ, RZ, R22 ;  /* 0x000000ffff137224 */ /* 0x000fe400078e0016 */
[----:B------:R-:W2:Y:S02]  /*568f0*/  LDL.LU.64 R22, [R1+0x4e70] ;  /* 0x004e700001167983 */ /* 0x000ea40000300a00 */
[----:B--2---:R-:W-:Y:S01]  /*56900*/  HMMA.16816.F32.BF16 R24, R24, R22, R8 ;  /* 0x000000161818723c */ /* 0x004fe20000041808 */
[----:B------:R-:W2:Y:S01]  /*56910*/  LDL.LU.64 R10, [R1+0x4e68] ;  /* 0x004e6800010a7983 */ /* 0x000ea20000300a00 */
[----:B------:R-:W2:Y:S02]  /*56920*/  LDL.LU.64 R22, [R1+0x4e60] ;  /* 0x004e600001167983 */ /* 0x000ea40000300a00 */
[----:B------:R-:W2:Y:S11]  /*56930*/  LDL.LU.64 R20, [R1+0x4e58] ;  /* 0x004e580001147983 */ /* 0x000eb60000300a00 */
[----:B------:R-:W-:Y:S08]  /*56940*/  @!UPT UIADD3 URZ, URZ, URZ, URZ ;  /* 0x0000003f3f3ff290 */ /* 0x000ff0000fffe03f */
[----:B------:R-:W-:Y:S01]  /*56950*/  STL.64 [R1+0xb0], R24 ;  /* 0x0000b01801007387 */ /* 0x000fe20000100a00 */
[----:B------:R0:W-:Y:S03]  /*56960*/  STL.64 [R1+0xb8], R26 ;  /* 0x0000b81a01007387 */ /* 0x0001e60000100a00 */
[----:B0-----:R-:W3:Y:S01]  /*56970*/  LDL.64 R26, [R1+0x8] ;  /* 0x00000800011a7983 */ /* 0x001ee20000100a00 */
        /* <DEDUP_REMOVED lines=15> */
[----:B0-----:R-:W2:Y:S01]  /*56a70*/  LDL.LU R6, [R1+0x4e38] ;  /* 0x004e380001067983 */ /* 0x001ea20000300800 */
[----:B------:R-:W2:Y:S02]  /*56a80*/  LDL.LU.64 R4, [R1+0x4e30] ;  /* 0x004e300001047983 */ /* 0x000ea40000300a00 */
[----:B------:R-:W2:Y:S02]  /*56a90*/  LDL.LU.64 R10, [R1+0x4e28] ;  /* 0x004e2800010a7983 */ /* 0x000ea40000300a00 */
[----:B------:R-:W2:Y:S02]  /*56aa0*/  LDL.LU.64 R8, [R1+0x4e20] ;  /* 0x004e200001087983 */ /* 0x000ea40000300a00 */
[----:B---3--:R-:W-:-:S02]  /*56ab0*/  IMAD.MOV.U32 R7, RZ, RZ, R26 ;  /* 0x000000ffff077224 */ /* 0x008fc400078e001a */
[----:B------:R-:W-:Y:S01]  /*56ac0*/  IMAD.MOV.U32 R3, RZ, RZ, R27 ;  /* 0x000000ffff037224 */ /* 0x000fe200078e001b */
[----:B--2---:R-:W-:Y:S11]  /*56ad0*/  HMMA.16816.F32.BF16 R8, R20, R26, R8 ;  /* 0x0000001a1408723c */ /* 0x004ff60000041808 */
[----:B------:R-:W-:Y:S11]  /*56ae0*/  @!UPT UIADD3 URZ, URZ, URZ, URZ ;  /* 0x0000003f3f3ff290 */ /* 0x000ff6000fffe03f */
[----:B------:R-:W-:Y:S01]  /*56af0*/  @!UPT UIADD3 URZ, URZ, URZ, URZ ;  /* 0x0000003f3f3ff290 */ /* 0x000fe2000fffe03f */
[----:B------:R-:W-:Y:S01]  /*56b00*/  STL.64 [R1+0x460], R8 ;  /* 0x0004600801007387 */ /* 0x000fe20000100a00 */
[----:B------:R0:W-:Y:S03]  /*56b10*/  STL.64 [R1+0x468], R10 ;  /* 0x0004680a01007387 */ /* 0x0001e60000100a00 */
[----:B0-----:R-:W2:Y:S01]  /*56b20*/  LDL.LU.64 R10, [R1+0x4e18] ;  /* 0x004e1800010a7983 */ /* 0x001ea20000300a00 */
[----:B------:R-:W2:Y:S02]  /*56b30*/  LDL.LU.64 R8, [R1+0x4e10] ;  /* 0x004e100001087983 */ /* 0x000ea40000300a00 */
[----:B------:R-:W3:Y:S02]  /*56b40*/  LDL.64 R26, [R1+0x38] ;  /* 0x00003800011a7983 */ /* 0x000ee40000100a00 */
[----:B------:R-:W-:Y:S01]  /*56b50*/  STL.64 [R1+0x4d48], R6 ;  /* 0x004d480601007387 */ /* 0x000fe20000100a00 */
[----:B------:R0:W-:Y:S04]  /*56b60*/  STL.64 [R1+0x4d40], R4 ;  /* 0x004d400401007387 */ /* 0x0001e80000100a00 */
[----:B0-----:R-:W2:Y:S01]  /*56b70*/  LDL.LU R4, [R1+0x410] ;  /* 0x0004100001047983 */ /* 0x001ea20000300800 */
[----:B------:R-:W2:Y:S02]  /*56b80*/  LDL.LU R5, [R1+0x414] ;  /* 0x0004140001057983 */ /* 0x000ea40000300800 */
[----:B------:R-:W2:Y:S02]  /*56b90*/  LDL.LU R6, [R1+0x418] ;  /* 0x0004180001067983 */ /* 0x000ea40000300800 */
[----:B------:R-:W2:Y:S02]  /*56ba0*/  LDL.LU R7, [R1+0x41c] ;  /* 0x00041c0001077983 */ /* 0x000ea40000300800 */
[----:B--2---:R0:W-:Y:S01]  /*56bb0*/  STL.64 [R1+0x4d58], R6 ;  /* 0x004d580601007387 */ /* 0x0041e20000100a00 */
[----:B------:R1:W-:Y:S02]  /*56bc0*/  STL.64 [R1+0x4d50], R4 ;  /* 0x004d500401007387 */ /* 0x0003e40000100a00 */
[----:B0-----:R-:W-:-:S02]  /*56bd0*/  IMAD.MOV.U32 R6, RZ, RZ, R19 ;  /* 0x000000ffff067224 */ /* 0x001fc400078e0013 */
[----:B------:R-:W-:Y:S01]  /*56be0*/  IMAD.MOV.U32 R7, RZ, RZ, R15 ;  /* 0x000000ffff077224 */ /* 0x000fe200078e000f */
[----:B------:R-:W2:Y:S01]  /*56bf0*/  LDL.LU R19, [R1+0x4e0c] ;  /* 0x004e0c0001137983 */ /* 0x000ea20000300800 */
[----:B------:R-:W4:Y:S03]  /*56c00*/  LDL.LU R15, [R1+0x4e08] ;  /* 0x004e0800010f7983 */ /* 0x000f260000300800 */
[----:B------:R0:W-:Y:S01]  /*56c10*/  STL.64 [R1+0x4d70], R6 ;  /* 0x004d700601007387 */ /* 0x0001e20000100a00 */
[----:B-1----:R-:W4:Y:S02]  /*56c20*/  LDL.LU R4, [R1+0x440] ;  /* 0x0004400001047983 */ /* 0x002f240000300800 */
[----:B------:R-:W4:Y:S01]  /*56c30*/  LDL.LU R5, [R1+0x444] ;  /* 0x0004440001057983 */ /* 0x000f220000300800 */
[----:B0-----:R-:W4:Y:S01]  /*56c40*/  LDL.LU R6, [R1+0x448] ;  /* 0x0004480001067983 */ /* 0x001f220000300800 */
[----:B------:R-:W4:Y:S01]  /*56c50*/  LDL.LU R7, [R1+0x44c] ;  /* 0x00044c0001077983 */ /* 0x000f220000300800 */
[C---:B--2---:R-:W-:Y:S08]  /*56c60*/  HMMA.16816.F32.BF16 R8, R20.reuse, R18, R8 ;  /* 0x000000121408723c */ /* 0x044ff00000041808 */
[----:B----4-:R-:W-:Y:S11]  /*56c70*/  HMMA.16816.F32.BF16 R4, R20, R14, R4 ;  /* 0x0000000e1404723c */ /* 0x010ff60000041804 */
[----:B------:R-:W-:Y:S04]  /*56c80*/  @!UPT UIADD3 URZ, URZ, URZ, URZ ;  /* 0x0000003f3f3ff290 */ /* 0x000fe8000fffe03f */
[----:B------:R-:W-:Y:S01]  /*56c90*/  STL.64 [R1+0x450], R8 ;  /* 0x0004500801007387 */ /* 0x000fe20000100a00 */
[----:B------:R0:W-:Y:S03]  /*56ca0*/  STL.64 [R1+0x458], R10 ;  /* 0x0004580a01007387 */ /* 0x0001e60000100a00 */
[----:B0-----:R-:W2:Y:S01]  /*56cb0*/  LDL.LU.64 R10, [R1+0x4e00] ;  /* 0x004e0000010a7983 */ /* 0x001ea20000300a00 */
[----:B------:R-:W4:Y:S02]  /*56cc0*/  LDL.LU.64 R8, [R1+0x4df8] ;  /* 0x004df80001087983 */ /* 0x000f240000300a00 */
[----:B------:R0:W-:Y:S02]  /*56cd0*/  STL.64 [R1+0x4cf0], R18 ;  /* 0x004cf01201007387 */ /* 0x0001e40000100a00 */
[----:B0-----:R-:W2:Y:S01]  /*56ce0*/  LDL R19, [R1+0x1de0] ;  /* 0x001de00001137983 */ /* 0x001ea20000100800 */
[----:B------:R-:W-:Y:S02]  /*56cf0*/  STL.64 [R1+0x440], R4 ;  /* 0x0004400401007387 */ /* 0x000fe40000100a00 */
[----:B------:R0:W-:Y:S02]  /*56d00*/  STL.64 [R1+0x448], R6 ;  /* 0x0004480601007387 */ /* 0x0001e40000100a00 */
[----:B0-----:R-:W-:-:S02]  /*56d10*/  IMAD.MOV.U32 R6, RZ, RZ, R12 ;  /* 0x000000ffff067224 */ /* 0x001fc400078e000c */
[----:B------:R-:W-:Y:S01]  /*56d20*/  IMAD.MOV.U32 R7, RZ, RZ, R13 ;  /* 0x000000ffff077224 */ /* 0x000fe200078e000d */
[----:B------:R-:W2:Y:S04]  /*56d30*/  LDL.LU R12, [R1+0x4df0] ;  /* 0x004df000010c7983 */ /* 0x000ea80000300800 */
[----:B------:R0:W-:Y:S01]  /*56d40*/  STL.64 [R1+0x4d88], R6 ;  /* 0x004d880601007387 */ /* 0x0001e20000100a00 */
[----:B------:R-:W2:Y:S02]  /*56d50*/  LDL.LU R4, [R1+0x430] ;  /* 0x0004300001047983 */ /* 0x000ea40000300800 */
[----:B------:R-:W2:Y:S01]  /*56d60*/  LDL.LU R5, [R1+0x434] ;  /* 0x0004340001057983 */ /* 0x000ea20000300800 */
[----:B0-----:R-:W2:Y:S01]  /*56d70*/  LDL.LU R6, [R1+0x438] ;  /* 0x0004380001067983 */ /* 0x001ea20000300800 */
[----:B------:R-:W2:Y:S02]  /*56d80*/  LDL.LU R7, [R1+0x43c] ;  /* 0x00043c0001077983 */ /* 0x000ea40000300800 */
[----:B------:R-:W-:Y:S01]  /*56d90*/  STL.64 [R1+0x4ce8], R14 ;  /* 0x004ce80e01007387 */ /* 0x000fe20000100a00 */
[----:B--2---:R-:W-:Y:S01]  /*56da0*/  HMMA.16816.F32.BF16 R4, R20, R10, R4 ;  /* 0x0000000a1404723c */ /* 0x004fe20000041804 */
[----:B------:R0:W-:Y:S04]  /*56db0*/  STL [R1+0x4ce0], R12 ;  /* 0x004ce00c01007387 */ /* 0x0001e80000100800 */
[----:B0-----:R-:W3:Y:S01]  /*56dc0*/  LDL.LU R12, [R1+0x420] ;  /* 0x00042000010c7983 */ /* 0x001ee20000300800 */
[----:B------:R-:W3:Y:S02]  /*56dd0*/  LDL.LU R13, [R1+0x424] ;  /* 0x00042400010d7983 */ /* 0x000ee40000300800 */
[----:B------:R-:W3:Y:S02]  /*56de0*/  LDL.LU R14, [R1+0x428] ;  /* 0x00042800010e7983 */ /* 0x000ee40000300800 */
[----:B------:R-:W3:Y:S11]  /*56df0*/  LDL.LU R15, [R1+0x42c] ;  /* 0x00042c00010f7983 */ /* 0x000ef60000300800 */
[----:B------:R-:W-:Y:S02]  /*56e00*/  @!UPT UIADD3 URZ, URZ, URZ, URZ ;  /* 0x0000003f3f3ff290 */ /* 0x000fe4000fffe03f */
[----:B------:R0:W-:Y:S01]  /*56e10*/  STL.64 [R1+0x430], R4 ;  /* 0x0004300401007387 */ /* 0x0001e20000100a00 */
[----:B------:R1:W-:Y:S03]  /*56e20*/  STL.64 [R1+0x438], R6 ;  /* 0x0004380601007387 */ /* 0x0003e60000100a00 */
[----:B0-----:R-:W2:Y:S01]  /*56e30*/  LDL.LU R4, [R1+0x750] ;  /* 0x0007500001047983 */ /* 0x001ea20000300800 */
[----:B------:R-:W2:Y:S02]  /*56e40*/  LDL.LU R5, [R1+0x754] ;  /* 0x0007540001057983 */ /* 0x000ea40000300800 */
[----:B-1----:R-:W2:Y:S02]  /*56e50*/  LDL.LU R6, [R1+0x758] ;  /* 0x0007580001067983 */ /* 0x002ea40000300800 */
[----:B------:R-:W2:Y:S02]  /*56e60*/  LDL.LU R7, [R1+0x75c] ;  /* 0x00075c0001077983 */ /* 0x000ea40000300800 */
[----:B--2---:R0:W-:Y:S01]  /*56e70*/  STL.64 [R1+0x4d98], R6 ;  /* 0x004d980601007387 */ /* 0x0041e20000100a00 */
[----:B------:R-:W-:Y:S03]  /*56e80*/  STL.64 [R1+0x4d90], R4 ;  /* 0x004d900401007387 */ /* 0x000fe60000100a00 */
[----:B0-----:R-:W2:Y:S04]  /*56e90*/  LDL R6, [R1+0x118] ;  /* 0x0001180001067983 */ /* 0x001ea80000100800 */
[----:B------:R-:W2:Y:S04]  /*56ea0*/  LDL R7, [R1+0x11c] ;  /* 0x00011c0001077983 */ /* 0x000ea80000100800 */
[----:B--2---:R0:W-:Y:S02]  /*56eb0*/  STL.64 [R1+0x4db0], R6 ;  /* 0x004db00601007387 */ /* 0x0041e40000100a00 */
[----:B0-----:R-:W-:-:S02]  /*56ec0*/  IMAD.MOV.U32 R6, RZ, RZ, R2 ;  /* 0x000000ffff067224 */ /* 0x001fc400078e0002 */
[----:B------:R-:W-:-:S05]  /*56ed0*/  IMAD.MOV.U32 R7, RZ, RZ, R0 ;  /* 0x000000ffff077224 */ /* 0x000fca00078e0000 */
[----:B------:R3:W-:Y:S02]  /*56ee0*/  STL.64 [R1+0x4dc8], R6 ;  /* 0x004dc80601007387 */ /* 0x0007e40000100a00 */
[----:B---3--:R-:W-:Y:S02]  /*56ef0*/  HMMA.16816.F32.BF16 R4, R20, R26, R12 ;  /* 0x0000001a1404723c */ /* 0x008fe4000004180c */
[----:B------:R-:W-:Y:S01]  /*56f00*/  STL.64 [R1+0x4cd8], R10 ;  /* 0x004cd80a01007387 */ /* 0x000fe20000100a00 */
[----:B----4-:R-:W-:Y:S11]  /*56f10*/  STL.64 [R1+0x4cd0], R8 ;  /* 0x004cd00801007387 */ /* 0x010ff60000100a00 */
        /* <DEDUP_REMOVED lines=8> */
[----:B--2---:R-:W-:Y:S03]  /*56fa0*/  STL.64 [R1+0x4dd0], R12 ;  /* 0x004dd00c01007387 */ /* 0x004fe60000100a00 */
[----:B0-----:R-:W2:Y:S04]  /*56fb0*/  LDL R14, [R1+0x148] ;  /* 0x00014800010e7983 */ /* 0x001ea80000100800 */
[----:B------:R-:W2:Y:S01]  /*56fc0*/  LDL R15, [R1+0x14c] ;  /* 0x00014c00010f7983 */ /* 0x000ea20000100800 */
[----:B------:R-:W3:Y:S02]  /*56fd0*/  LDL.LU R8, [R1+0x7a0] ;  /* 0x0007a00001087983 */ /* 0x000ee40000300800 */
[----:B------:R-:W3:Y:S02]  /*56fe0*/  LDL.LU R9, [R1+0x7a4] ;  /* 0x0007a40001097983 */ /* 0x000ee40000300800 */
[----:B------:R-:W3:Y:S01]  /*56ff0*/  LDL.LU R10, [R1+0x7a8] ;  /* 0x0007a800010a7983 */ /* 0x000ee20000300800 */
[----:B------:R-:W3:Y:S04]  /*57000*/  LDL.LU R11, [R1+0x7ac] ;  /* 0x0007ac00010b7983 */ /* 0x000ee80000300800 */
[----:B--2---:R0:W-:Y:S01]  /*57010*/  STL.64 [R1+0x4de8], R14 ;  /* 0x004de80e01007387 */ /* 0x0041e20000100a00 */
[----:B------:R-:W2:Y:S02]  /*57020*/  LDL.64 R6, [R1+0x138] ;  /* 0x0001380001067983 */ /* 0x000ea40000100a00 */
[----:B------:R-:W-:-:S02]  /*57030*/  IMAD.MOV.U32 R2, RZ, RZ, R26 ;  /* 0x000000ffff027224 */ /* 0x000fc400078e001a */
[----:B------:R-:W-:Y:S02]  /*57040*/  IMAD.MOV.U32 R0, RZ, RZ, R27 ;  /* 0x000000ffff007224 */ /* 0x000fe400078e001b */
[----:B------:R-:W1:Y:S04]  /*57050*/  LDSM.16.MT88.4 R24, [R19+0x6100] ;  /* 0x006100001318783b */ /* 0x000e680000004200 */
[----:B0-----:R-:W3:Y:S04]  /*57060*/  LDL.64 R14, [R1+0x158] ;  /* 0x00015800010e7983 */ /* 0x001ee80000100a00 */
[----:B--2---:R0:W-:Y:S01]  /*57070*/  STL.64 [R1+0x4de0], R6 ;  /* 0x004de00601007387 */ /* 0x0041e20000100a00 */
[----:B------:R-:W2:Y:S02]  /*57080*/  LDL.LU R4, [R1+0x790] ;  /* 0x0007900001047983 */ /* 0x000ea40000300800 */
[----:B------:R-:W2:Y:S01]  /*57090*/  LDL.LU R5, [R1+0x794] ;  /* 0x0007940001057983 */ /* 0x000ea20000300800 */
[----:B0-----:R-:W2:Y:S01]  /*570a0*/  LDL.LU R6, [R1+0x798] ;  /* 0x0007980001067983 */ /* 0x001ea20000300800 */
[----:B------:R-:W2:Y:S02]  /*570b0*/  LDL.LU R7, [R1+0x79c] ;  /* 0x00079c0001077983 */ /* 0x000ea40000300800 */
[----:B------:R-:W-:Y:S02]  /*570c0*/  STL [R1+0x4d68], R19 ;  /* 0x004d681301007387 */ /* 0x000fe40000100800 */
[----:B------:R0:W-:Y:S02]  /*570d0*/  STL.64 [R1+0x4d60], R16 ;  /* 0x004d601001007387 */ /* 0x0001e40000100a00 */
[----:B0-----:R-:W4:Y:S01]  /*570e0*/  LDL.LU R16, [R1+0x730] ;  /* 0x0007300001107983 */ /* 0x001f220000300800 */
        /* <DEDUP_REMOVED lines=8> */
[----:B------:R-:W4:Y:S01]  /*57170*/  LDL.LU R19, [R1+0x74c] ;  /* 0x00074c0001137983 */ /* 0x000f220000300800 */
[----:B---3--:R-:W-:Y:S01]  /*57180*/  HMMA.16816.F32.BF16 R8, R20, R14, R8 ;  /* 0x0000000e1408723c */ /* 0x008fe20000041808 */
[----:B----4-:R-:W-:Y:S01]  /*57190*/  STL.64 [R1+0x4da8], R18 ;  /* 0x004da81201007387 */ /* 0x010fe20000100a00 */
        /* <DEDUP_REMOVED lines=11> */
[----:B-1----:R0:W-:Y:S01]  /*57250*/  STL.64 [R1+0x4c28], R26 ;  /* 0x004c281a01007387 */ /* 0x0021e20000100a00 */
[----:B------:R-:W-:Y:S03]  /*57260*/  STL.64 [R1+0x4c20], R24 ;  /* 0x004c201801007387 */ /* 0x000fe60000100a00 */
[----:B0-----:R-:W3:Y:S01]  /*57270*/  LDL.64 R26, [R1+0x108] ;  /* 0x00010800011a7983 */ /* 0x001ee20000100a00 */
[----:B------:R0:W-:Y:S02]  /*57280*/  STL.64 [R1+0x7a0], R8 ;  /* 0x0007a00801007387 */ /* 0x0001e40000100a00 */
[----:B------:R-:W-:Y:S02]  /*57290*/  STL.64 [R1+0x7a8], R10 ;  /* 0x0007a80a01007387 */ /* 0x000fe40000100a00 */
[----:B0-----:R-:W-:-:S02]  /*572a0*/  IMAD.MOV.U32 R9, RZ, RZ, R14 ;  /* 0x000000ffff097224 */ /* 0x001fc400078e000e */
[----:B------:R-:W-:Y:S02]  /*572b0*/  IMAD.MOV.U32 R8, RZ, RZ, R15 ;  /* 0x000000ffff087224 */ /* 0x000fe400078e000f */
[----:B------:R-:W4:Y:S02]  /*572c0*/  LDL.LU.64 R14, [R1+0x4de8] ;  /* 0x004de800010e7983 */ /* 0x000f240000300a00 */
        /* <DEDUP_REMOVED lines=10> */
[----:B------:R0:W-:Y:S01]  /*57370*/  STL.64 [R1+0x780], R12 ;  /* 0x0007800c01007387 */ /* 0x0001e20000100a00 */
[----:B------:R-:W-:Y:S02]  /*57380*/  STL.64 [R1+0x788], R14 ;  /* 0x0007880e01007387 */ /* 0x000fe40000100a00 */
[----:B0-----:R-:W-:Y:S02]  /*57390*/  IMAD.MOV.U32 R13, RZ, RZ, R6 ;  /* 0x000000ffff0d7224 */ /* 0x001fe400078e0006 */
        /* <DEDUP_REMOVED lines=23> */
[----:B------:R0:W-:Y:S03]  /*57510*/  STL.64 [R1+0x4c50], R26 ;  /* 0x004c501a01007387 */ /* 0x0001e60000100a00 */
[----:B0-----:R-:W3:Y:S01]  /*57520*/  LDL.64 R26, [R1+0xd8] ;  /* 0x0000d800011a7983 */ /* 0x001ee20000100a00 */
        /* <DEDUP_REMOVED lines=8> */
[----:B------:R-:W2:Y:S01]  /*575b0*/  LDL.LU R19, [R1+0x4d68] ;  /* 0x004d680001137983 */ /* 0x000ea20000300800 */
[----:B------:R-:W4:Y:S11]  /*575c0*/  LDL.LU.64 R16, [R1+0x4d60] ;  /* 0x004d600001107983 */ /* 0x000f360000300a00 */
[----:B------:R-:W-:Y:S09]  /*575d0*/  @!UPT UIADD3 URZ, URZ, URZ, URZ ;  /* 0x0000003f3f3ff290 */ /* 0x000ff2000fffe03f */
[----:B------:R-:W-:Y:S01]  /*575e0*/  STL.64 [R1+0x730], R4 ;  /* 0x0007300401007387 */ /* 0x000fe20000100a00 */
[----:B------:R0:W-:Y:S03]  /*575f0*/  STL.64 [R1+0x738], R6 ;  /* 0x0007380601007387 */ /* 0x0001e60000100a00 */
[----:B0-----:R-:W2:Y:S01]  /*57600*/  LDL.LU.64 R6, [R1+0x4d58] ;  /* 0x004d580001067983 */ /* 0x001ea20000300a00 */
[----:B------:R-:W2:Y:S02]  /*57610*/  LDL.LU.64 R4, [R1+0x4d50] ;  /* 0x004d500001047983 */ /* 0x000ea40000300a00 */
[----:B---3--:R-:W-:Y:S02]  /*57620*/  IMAD.MOV.U32 R11, RZ, RZ, R26 ;  /* 0x000000ffff0b7224 */ /* 0x008fe400078e001a */
[----:B------:R-:W-:Y:S01]  /*57630*/  IMAD.MOV.U32 R10, RZ, RZ, R27 ;  /* 0x000000ffff0a7224 */ /* 0x000fe200078e001b */
[----:B--2---:R-:W-:Y:S01]  /*57640*/  HMMA.16816.F32.BF16 R20, R20, R26, R4 ;  /* 0x0000001a1414723c */ /* 0x004fe20000041804 */
[----:B------:R-:W2:Y:S01]  /*57650*/  LDL.LU.64 R6, [R1+0x4d48] ;  /* 0x004d480001067983 */ /* 0x000ea20000300a00 */
[----:B------:R-:W3:Y:S11]  /*57660*/  LDL.LU.64 R4, [R1+0x4d40] ;  /* 0x004d400001047983 */ /* 0x000ef60000300a00 */
[----:B------:R-:W-:Y:S10]  /*57670*/  @!UPT UIADD3 URZ, URZ, URZ, URZ ;  /* 0x0000003f3f3ff290 */ /* 0x000ff4000fffe03f */
[----:B------:R-:W-:Y:S01]  /*57680*/  STL.64 [R1+0x410], R20 ;  /* 0x0004101401007387 */ /* 0x000fe20000100a00 */
[----:B------:R-:W-:Y:S02]  /*57690*/  STL.64 [R1+0x418], R22 ;  /* 0x0004181601007387 */ /* 0x000fe40000100a00 */
[----:B------:R-:W2:Y:S02]  /*576a0*/  LDL.64 R26, [R1+0x118] ;  /* 0x00011800011a7983 */ /* 0x000ea40000100a00 */
[----:B------:R-:W0:Y:S01]  /*576b0*/  LDSM.16.MT88.4 R20, [R19+0x6180] ;  /* 0x006180001314783b */ /* 0x000e220000004200 */
[----:B--2---:R1:W-:Y:S04]  /*576c0*/  STL.64 [R1+0x4c60], R26 ;  /* 0x004c601a01007387 */ /* 0x0043e80000100a00 */
[----:B-1----:R-:W2:Y:S04]  /*576d0*/  LDL.64 R26, [R1+0x128] ;  /* 0x00012800011a7983 */ /* 0x002ea80000100a00 */
[----:B--2---:R1:W-:Y:S02]  /*576e0*/  STL.64 [R1+0x4c78], R26 ;  /* 0x004c781a01007387 */ /* 0x0043e40000100a00 */
[----:B-1----:R-:W-:-:S02]  /*576f0*/  IMAD.MOV.U32 R26, RZ, RZ, R13 ;  /* 0x000000ffff1a7224 */ /* 0x002fc400078e000d */
[----:B------:R-:W-:-:S05]  /*57700*/  IMAD.MOV.U32 R27, RZ, RZ, R12 ;  /* 0x000000ffff1b7224 */ /* 0x000fca00078e000c */
[----:B------:R1:W-:Y:S04]  /*57710*/  STL.64 [R1+0x4c90], R26 ;  /* 0x004c901a01007387 */ /* 0x0003e80000100a00 */
[----:B-1----:R-:W2:Y:S04]  /*57720*/  LDL.64 R26, [R1+0x148] ;  /* 0x00014800011a7983 */ /* 0x002ea80000100a00 */
[----:B--2---:R-:W-:Y:S01]  /*57730*/  STL.64 [R1+0x4ca0], R26 ;  /* 0x004ca01a01007387 */ /* 0x004fe20000100a00 */
[----:B0-----:R-:W-:Y:S02]  /*57740*/  STL.64 [R1+0x4ab0], R22 ;  /* 0x004ab01601007387 */ /* 0x001fe40000100a00 */
[----:B------:R-:W-:Y:S02]  /*57750*/  STL.64 [R1+0x4aa8], R20 ;  /* 0x004aa81401007387 */ /* 0x000fe40000100a00 */
[----:B------:R-:W2:Y:S01]  /*57760*/  LDL.LU R12, [R1+0x660] ;  /* 0x00066000010c7983 */ /* 0x000ea20000300800 */
[----:B------:R-:W2:Y:S01]  /*57770*/  LDL.LU R13, [R1+0x664] ;  /* 0x00066400010d7983 */ /* 0x000ea20000300800 */
[----:B------:R-:W2:Y:S02]  /*57780*/  LDL.LU R14, [R1+0x668] ;  /* 0x00066800010e7983 */ /* 0x000ea40000300800 */
[----:B------:R-:W2:Y:S02]  /*57790*/  LDL.LU R15, [R1+0x66c] ;  /* 0x00066c00010f7983 */ /* 0x000ea40000300800 */
[----:B------:R-:W-:-:S02]  /*577a0*/  IMAD.MOV.U32 R18, RZ, RZ, R7 ;  /* 0x000000ffff127224 */ /* 0x000fc400078e0007 */
[----:B------:R-:W-:Y:S01]  /*577b0*/  IMAD.MOV.U32 R19, RZ, RZ, R3 ;  /* 0x000000ffff137224 */ /* 0x000fe200078e0003 */
[----:B--2---:R-:W-:Y:S01]  /*577c0*/  STL.64 [R1+0x4d00], R14 ;  /* 0x004d000e01007387 */ /* 0x004fe20000100a00 */
[----:B------:R-:W-:Y:S02]  /*577d0*/  STL.64 [R1+0x4cf8], R12 ;  /* 0x004cf80c01007387 */ /* 0x000fe40000100a00 */
[----:B------:R-:W3:Y:S02]  /*577e0*/  LDL.LU R7, [R1+0x4d3c] ;  /* 0x004d3c0001077983 */ /* 0x000ee40000300800 */
[----:B------:R-:W2:Y:S01]  /*577f0*/  LDL.LU R3, [R1+0x4d38] ;  /* 0x004d380001037983 */ /* 0x000ea20000300800 */
[----:B------:R0:W-:Y:S02]  /*57800*/  STL.64 [R1+0x4d08], R18 ;  /* 0x004d081201007387 */ /* 0x0001e40000100a00 */
[----:B0-----:R-:W-:Y:S02]  /*57810*/  IMAD.MOV.U32 R18, RZ, RZ, R29 ;  /* 0x000000ffff127224 */ /* 0x001fe400078e001d */
[----:B------:R-:W-:-:S05]  /*57820*/  IMAD.MOV.U32 R19, RZ, RZ, R28 ;  /* 0x000000ffff137224 */ /* 0x000fca00078e001c */
[----:B------:R-:W-:Y:S01]  /*57830*/  STL.64 [R1+0x4d20], R18 ;  /* 0x004d201201007387 */ /* 0x000fe20000100a00 */
[----:B------:R-:W2:Y:S02]  /*57840*/  LDL.LU R12, [R1+0x670] ;  /* 0x00067000010c7983 */ /* 0x000ea40000300800 */
[----:B------:R-:W2:Y:S02]  /*57850*/  LDL.LU R13, [R1+0x674] ;  /* 0x00067400010d7983 */ /* 0x000ea40000300800 */
[----:B------:R-:W2:Y:S01]  /*57860*/  LDL.LU R14, [R1+0x678] ;  /* 0x00067800010e7983 */ /* 0x000ea20000300800 */
[----:B------:R-:W2:Y:S04]  /*57870*/  LDL.LU R15, [R1+0x67c] ;  /* 0x00067c00010f7983 */ /* 0x000ea80000300800 */
[----:B--2---:R-:W-:Y:S01]  /*57880*/  STL.64 [R1+0x4d18], R14 ;  /* 0x004d180e01007387 */ /* 0x004fe20000100a00 */
[----:B------:R0:W-:Y:S03]  /*57890*/  STL.64 [R1+0x4d10], R12 ;  /* 0x004d100c01007387 */ /* 0x0001e60000100a00 */
[----:B0-----:R-:W2:Y:S01]  /*578a0*/  LDL.LU R12, [R1+0x680] ;  /* 0x00068000010c7983 */ /* 0x001ea20000300800 */
[----:B------:R-:W2:Y:S02]  /*578b0*/  LDL.LU R13, [R1+0x684] ;  /* 0x00068400010d7983 */ /* 0x000ea40000300800 */
[----:B------:R-:W2:Y:S02]  /*578c0*/  LDL.LU R14, [R1+0x688] ;  /* 0x00068800010e7983 */ /* 0x000ea40000300800 */
[----:B------:R-:W2:Y:S02]  /*578d0*/  LDL.LU R15, [R1+0x68c] ;  /* 0x00068c00010f7983 */ /* 0x000ea40000300800 */
[----:B------:R-:W-:-:S02]  /*578e0*/  IMAD.MOV.U32 R26, RZ, RZ, R9 ;  /* 0x000000ffff1a7224 */ /* 0x000fc400078e0009 */
[----:B------:R-:W-:Y:S02]  /*578f0*/  IMAD.MOV.U32 R27, RZ, RZ, R8 ;  /* 0x000000ffff1b7224 */ /* 0x000fe400078e0008 */
[----:B------:R-:W-:Y:S02]  /*57900*/  IMAD.MOV.U32 R22, RZ, RZ, R11 ;  /* 0x000000ffff167224 */ /* 0x000fe400078e000b */
[----:B------:R-:W-:Y:S01]  /*57910*/  IMAD.MOV.U32 R23, RZ, RZ, R10 ;  /* 0x000000ffff177224 */ /* 0x000fe200078e000a */
[----:B--2---:R-:W-:Y:S01]  /*57920*/  STL.64 [R1+0x4d30], R14 ;  /* 0x004d300e01007387 */ /* 0x004fe20000100a00 */
[----:B------:R0:W-:Y:S03]  /*57930*/  STL.64 [R1+0x4d28], R12 ;  /* 0x004d280c01007387 */ /* 0x0001e60000100a00 */
[----:B0-----:R-:W3:Y:S01]  /*57940*/  LDL.LU R12, [R1+0x690] ;  /* 0x00069000010c7983 */ /* 0x001ee20000300800 */
[----:B------:R-:W3:Y:S02]  /*57950*/  LDL.LU R13, [R1+0x694] ;  /* 0x00069400010d7983 */ /* 0x000ee40000300800 */
[----:B------:R-:W3:Y:S02]  /*57960*/  LDL.LU R14, [R1+0x698] ;  /* 0x00069800010e7983 */ /* 0x000ee40000300800 */
[----:B------:R-:W3:Y:S01]  /*57970*/  LDL.LU R15, [R1+0x69c] ;  /* 0x00069c00010f7983 */ /* 0x000ee20000300800 */
[----:B------:R-:W-:Y:S01]  /*57980*/  STL.64 [R1+0x4cb8], R26 ;  /* 0x004cb81a01007387 */ /* 0x000fe20000100a00 */
[----:B------:R0:W-:Y:S02]  /*57990*/  STL.64 [R1+0x4c98], R22 ;  /* 0x004c981601007387 */ /* 0x0001e40000100a00 */
[----:B------:R-:W2:Y:S02]  /*579a0*/  LDL.LU R20, [R1+0x610] ;  /* 0x0006100001147983 */ /* 0x000ea40000300800 */
[----:B------:R-:W2:Y:S01]  /*579b0*/  LDL.LU R21, [R1+0x614] ;  /* 0x0006140001157983 */ /* 0x000ea20000300800 */
[----:B0-----:R-:W2:Y:S01]  /*579c0*/  LDL.LU R22, [R1+0x618] ;  /* 0x0006180001167983 */ /* 0x001ea20000300800 */
[----:B------:R-:W2:Y:S02]  /*579d0*/  LDL.LU R23, [R1+0x61c] ;  /* 0x00061c0001177983 */ /* 0x000ea40000300800 */
[----:B------:R-:W2:Y:S02]  /*579e0*/  LDL.LU R24, [R1+0x630] ;  /* 0x0006300001187983 */ /* 0x000ea40000300800 */
[----:B------:R-:W2:Y:S01]  /*579f0*/  LDL.LU R25, [R1+0x634] ;  /* 0x0006340001197983 */ /* 0x000ea20000300800 */
[----:B------:R-:W2:Y:S01]  /*57a00*/  LDL.LU R26, [R1+0x638] ;  /* 0x00063800011a7983 */ /* 0x000ea20000300800 */
[----:B------:R-:W2:Y:S02]  /*57a10*/  LDL.LU R27, [R1+0x63c] ;  /* 0x00063c00011b7983 */ /* 0x000ea40000300800 */
[----:B----4-:R-:W-:-:S02]  /*57a20*/  IMAD.MOV.U32 R18, RZ, RZ, R17 ;  /* 0x000000ffff127224 */ /* 0x010fc400078e0011 */
[----:B------:R-:W-:Y:S01]  /*57a30*/  IMAD.MOV.U32 R19, RZ, RZ, R16 ;  /* 0x000000ffff137224 */ /* 0x000fe200078e0010 */
[----:B------:R-:W4:Y:S01]  /*57a40*/  LDL.LU R8, [R1+0x650] ;  /* 0x0006500001087983 */ /* 0x000f220000300800 */
[----:B------:R-:W4:Y:S02]  /*57a50*/  LDL.LU R9, [R1+0x654] ;  /* 0x0006540001097983 */ /* 0x000f240000300800 */
[----:B------:R-:W4:Y:S02]  /*57a60*/  LDL.LU R10, [R1+0x658] ;  /* 0x00065800010a7983 */ /* 0x000f240000300800 */
[----:B------:R-:W4:Y:S01]  /*57a70*/  LDL.LU R11, [R1+0x65c] ;  /* 0x00065c00010b7983 */ /* 0x000f220000300800 */
[C---:B---3--:R-:W-:Y:S01]  /*57a80*/  HMMA.16816.F32.BF16 R16, R4.reuse, R18, R12 ;  /* 0x000000120410723c */ /* 0x048fe2000004180c */
        /* <DEDUP_REMOVED lines=8> */
[----:B0-----:R-:W3:Y:S01]  /*57b10*/  LDL.LU R20, [R1+0x620] ;  /* 0x0006200001147983 */ /* 0x001ee20000300800 */
[----:B------:R-:W3:Y:S02]  /*57b20*/  LDL.LU R21, [R1+0x624] ;  /* 0x0006240001157983 */ /* 0x000ee40000300800 */
[----:B------:R-:W3:Y:S02]  /*57b30*/  LDL.LU R22, [R1+0x628] ;  /* 0x0006280001167983 */ /* 0x000ee40000300800 */
[----:B------:R-:W3:Y:S01]  /*57b40*/  LDL.LU R23, [R1+0x62c] ;  /* 0x00062c0001177983 */ /* 0x000ee20000300800 */
[----:B------:R-:W2:Y:S01]  /*57b50*/  LDL.LU.64 R14, [R1+0x4d30] ;  /* 0x004d3000010e7983 */ /* 0x000ea20000300a00 */
[----:B------:R-:W2:Y:S02]  /*57b60*/  LDL.LU.64 R12, [R1+0x4d28] ;  /* 0x004d2800010c7983 */ /* 0x000ea40000300a00 */
        /* <DEDUP_REMOVED lines=22> */
[----:B0-----:R-:W4:Y:S01]  /*57cd0*/  LDL.LU.64 R14, [R1+0x4ce8] ;  /* 0x004ce800010e7983 */ /* 0x001f220000300a00 */
[----:B------:R-:W2:Y:S02]  /*57ce0*/  LDL.LU R12, [R1+0x4ce0] ;  /* 0x004ce000010c7983 */ /* 0x000ea40000300800 */
        /* <DEDUP_REMOVED lines=22> */
[----:B------:R-:W2:Y:S01]  /*57e50*/  LDL.LU.64 R8, [R1+0x4cd0] ;  /* 0x004cd00001087983 */ /* 0x000ea20000300a00 */
[----:B----4-:R-:W-:Y:S11]  /*57e60*/  HMMA.16816.F32.BF16 R24, R4, R10, R24 ;  /* 0x0000000a0418723c */ /* 0x010ff60000041818 */
[----:B------:R-:W-:Y:S11]  /*57e70*/  @!UPT UIADD3 URZ, URZ, URZ, URZ ;  /* 0x0000003f3f3ff290 */ /* 0x000ff6000fffe03f */
[----:B------:R-:W-:Y:S01]  /*57e80*/  @!UPT UIADD3 URZ, URZ, URZ, URZ ;  /* 0x0000003f3f3ff290 */ /* 0x000fe2000fffe03f */
[----:B------:R-:W-:Y:S01]  /*57e90*/  STL.64 [R1+0x640], R24 ;  /* 0x0006401801007387 */ /* 0x000fe20000100a00 */
[----:B------:R0:W-:Y:S03]  /*57ea0*/  STL.64 [R1+0x648], R26 ;  /* 0x0006481a01007387 */ /* 0x0001e60000100a00 */
[----:B0-----:R-:W4:Y:S01]  /*57eb0*/  LDL.LU.64 R26, [R1+0x4cc8] ;  /* 0x004cc800011a7983 */ /* 0x001f220000300a00 */
[----:B------:R-:W4:Y:S02]  /*57ec0*/  LDL.LU.64 R24, [R1+0x4cc0] ;  /* 0x004cc00001187983 */ /* 0x000f240000300a00 */
[----:B------:R0:W-:Y:S02]  /*57ed0*/  STL.64 [R1+0x4bc8], R10 ;  /* 0x004bc80a01007387 */ /* 0x0001e40000100a00 */
[----:B--2---:R4:W-:Y:S02]  /*57ee0*/  STL.64 [R1+0x4bc0], R8 ;  /* 0x004bc00801007387 */ /* 0x0049e40000100a00 */
[----:B0-----:R-:W-:-:S02]  /*57ef0*/  IMAD.MOV.U32 R10, RZ, RZ, R2 ;  /* 0x000000ffff0a7224 */ /* 0x001fc400078e0002 */
[----:B------:R-:W-:-:S07]  /*57f00*/  IMAD.MOV.U32 R11, RZ, RZ, R0 ;  /* 0x000000ffff0b7224 */ /* 0x000fce00078e0000 */
[C---:B----4-:R-:W-:Y:S01]  /*57f10*/  HMMA.16816.F32.BF16 R8, R4.reuse, R10, R24 ;  /* 0x0000000a0408723c */ /* 0x050fe20000041818 */
[----:B------:R-:W3:Y:S11]  /*57f20*/  LDL.LU.64 R26, [R1+0x4cb8] ;  /* 0x004cb800011a7983 */ /* 0x000ef60000300a00 */
[----:B------:R-:W-:Y:S11]  /*57f30*/  @!UPT UIADD3 URZ, URZ, URZ, URZ ;  /* 0x0000003f3f3ff290 */ /* 0x000ff6000fffe03f */
[----:B------:R-:W-:Y:S01]  /*57f40*/  STL.64 [R1+0x630], R8 ;  /* 0x0006300801007387 */ /* 0x000fe20000100a00 */
[----:B------:R0:W-:Y:S03]  /*57f50*/  STL.64 [R1+0x638], R10 ;  /* 0x0006380a01007387 */ /* 0x0001e60000100a00 */
[----:B0-----:R-:W2:Y:S01]  /*57f60*/  LDL.64 R10, [R1+0xf8] ;  /* 0x0000f800010a7983 */ /* 0x001ea20000100a00 */
[C---:B---3--:R-:W-:Y:S03]  /*57f70*/  HMMA.16816.F32.BF16 R24, R4.reuse, R26, R20 ;  /* 0x0000001a0418723c */ /* 0x048fe60000041814 */
[----:B------:R-:W3:Y:S01]  /*57f80*/  LDL.LU.64 R22, [R1+0x4cb0] ;  /* 0x004cb00001167983 */ /* 0x000ee20000300a00 */
[----:B------:R-:W3:Y:S11]  /*57f90*/  LDL.LU.64 R20, [R1+0x4ca8] ;  /* 0x004ca80001147983 */ /* 0x000ef60000300a00 */
[----:B------:R-:W-:Y:S08]  /*57fa0*/  @!UPT UIADD3 URZ, URZ, URZ, URZ ;  /* 0x0000003f3f3ff290 */ /* 0x000ff0000fffe03f */
[----:B------:R-:W-:Y:S01]  /*57fb0*/  STL.64 [R1+0x620], R24 ;  /* 0x0006201801007387 */ /* 0x000fe20000100a00 */
[----:B------:R0:W-:Y:S03]  /*57fc0*/  STL.64 [R1+0x628], R26 ;  /* 0x0006281a01007387 */ /* 0x0001e60000100a00 */
[----:B0-----:R-:W3:Y:S02]  /*57fd0*/  LDL.LU.64 R26, [R1+0x4ca0] ;  /* 0x004ca000011a7983 */ /* 0x001ee40000300a00 */
[C---:B---3--:R-:W-:Y:S01]  /*57fe0*/  HMMA.16816.F32.BF16 R20, R4.reuse, R26, R20 ;  /* 0x0000001a0414723c */ /* 0x048fe20000041814 */
[----:B------:R-:W-:Y:S11]  /*57ff0*/  IMAD.MOV.U32 R0, RZ, RZ, R27 ;  /* 0x000000ffff007224 */ /* 0x000ff600078e001b */
[----:B------:R-:W-:Y:S11]  /*58000*/  @!UPT UIADD3 URZ, URZ, URZ, URZ ;  /* 0x0000003f3f3ff290 */ /* 0x000ff6000fffe03f */
[----:B------:R0:W-:Y:S01]  /*58010*/  STL.64 [R1+0x610], R20 ;  /* 0x0006101401007387 */ /* 0x0001e20000100a00 */
[----:B------:R1:W-:Y:S02]  /*58020*/  STL.64 [R1+0x618], R22 ;  /* 0x0006181601007387 */ /* 0x0003e40000100a00 */
[----:B0-----:R-:W-:Y:S01]  /*58030*/  IMAD.MOV.U32 R20, RZ, RZ, R26 ;  /* 0x000000ffff147224 */ /* 0x001fe200078e001a */
[----:B-1----:R-:W3:Y:S01]  /*58040*/  LDL.LU.64 R22, [R1+0x4c98] ;  /* 0x004c980001167983 */ /* 0x002ee20000300a00 */
[----:B------:R-:W4:Y:S02]  /*58050*/  LDL.LU.64 R26, [R1+0x4c90] ;  /* 0x004c9000011a7983 */ /* 0x000f240000300a00 */
[----:B------:R-:W-:Y:S01]  /*58060*/  STL [R1+0x4b90], R0 ;  /* 0x004b900001007387 */ /* 0x000fe20000100800 */
[----:B------:R-:W-:Y:S01]  /*58070*/  STL [R1+0x4b8c], R20 ;  /* 0x004b8c1401007387 */ /* 0x000fe20000100800 */
[C---:B----4-:R-:W-:Y:S03]  /*58080*/  HMMA.16816.F32.BF16 R24, R4.reuse, R26, R16 ;  /* 0x0000001a0418723c */ /* 0x050fe60000041810 */
[----:B------:R-:W4:Y:S01]  /*58090*/  LDL.LU.64 R18, [R1+0x4c88] ;  /* 0x004c880001127983 */ /* 0x000f220000300a00 */
[----:B------:R-:W4:Y:S11]  /*580a0*/  LDL.LU.64 R16, [R1+0x4c80] ;  /* 0x004c800001107983 */ /* 0x000f360000300a00 */
[----:B------:R-:W-:Y:S08]  /*580b0*/  @!UPT UIADD3 URZ, URZ, URZ, URZ ;  /* 0x0000003f3f3ff290 */ /* 0x000ff0000fffe03f */
        /* <DEDUP_REMOVED lines=13> */
[----:B------:R-:W-:Y:S01]  /*58190*/  STL.64 [R1+0x4c00], R14 ;  /* 0x004c000e01007387 */ /* 0x000fe20000100a00 */
[----:B------:R0:W-:Y:S03]  /*581a0*/  STL [R1+0x4bf8], R12 ;  /* 0x004bf80c01007387 */ /* 0x0001e60000100800 */
[----:B0-----:R-:W2:Y:S01]  /*581b0*/  LDL.LU R12, [R1+0x5c0] ;  /* 0x0005c000010c7983 */ /* 0x001ea20000300800 */
[----:B------:R-:W2:Y:S02]  /*581c0*/  LDL.LU R13, [R1+0x5c4] ;  /* 0x0005c400010d7983 */ /* 0x000ea40000300800 */
[----:B------:R-:W2:Y:S02]  /*581d0*/  LDL.LU R14, [R1+0x5c8] ;  /* 0x0005c800010e7983 */ /* 0x000ea40000300800 */
[----:B------:R-:W2:Y:S01]  /*581e0*/  LDL.LU R15, [R1+0x5cc] ;  /* 0x0005cc00010f7983 */ /* 0x000ea20000300800 */
[----:B------:R-:W-:Y:S01]  /*581f0*/  STL [R1+0x4b94], R21 ;  /* 0x004b941501007387 */ /* 0x000fe20000100800 */
        /* <DEDUP_REMOVED lines=9> */
[----:B------:R0:W-:Y:S02]  /*58290*/  STL [R1+0x4ba8], R16 ;  /* 0x004ba81001007387 */ /* 0x0001e40000100800 */
[----:B------:R1:W-:Y:S01]  /*582a0*/  STL [R1+0x4ba4], R17 ;  /* 0x004ba41101007387 */ /* 0x0003e20000100800 */
[----:B----4-:R4:W-:Y:S01]  /*582b0*/  STL.64 [R1+0x4be0], R18 ;  /* 0x004be01201007387 */ /* 0x0109e20000100a00 */
[----:B0-----:R-:W3:Y:S02]  /*582c0*/  LDL.LU R16, [R1+0x5d0] ;  /* 0x0005d00001107983 */ /* 0x001ee40000300800 */
[----:B-1----:R-:W3:Y:S01]  /*582d0*/  LDL.LU R17, [R1+0x5d4] ;  /* 0x0005d40001117983 */ /* 0x002ee20000300800 */
[----:B----4-:R-:W3:Y:S01]  /*582e0*/  LDL.LU R18, [R1+0x5d8] ;  /* 0x0005d80001127983 */ /* 0x010ee20000300800 */
[----:B------:R-:W3:Y:S02]  /*582f0*/  LDL.LU R19, [R1+0x5dc] ;  /* 0x0005dc0001137983 */ /* 0x000ee40000300800 */
[----:B--2---:R-:W-:-:S02]  /*58300*/  IMAD.MOV.U32 R28, RZ, RZ, R26 ;  /* 0x000000ffff1c7224 */ /* 0x004fc400078e001a */
[----:B------:R-:W-:Y:S01]  /*58310*/  IMAD.MOV.U32 R29, RZ, RZ, R27 ;  /* 0x000000ffff1d7224 */ /* 0x000fe200078e001b */
[C---:B---3--:R-:W-:Y:S11]  /*58320*/  HMMA.16816.F32.BF16 R16, R4.reuse, R26, R16 ;  /* 0x0000001a0410723c */ /* 0x048ff60000041810 */
[----:B------:R-:W-:Y:S11]  /*58330*/  @!UPT UIADD3 URZ, URZ, URZ, URZ ;  /* 0x0000003f3f3ff290 */ /* 0x000ff6000fffe03f */
[----:B------:R-:W-:Y:S01]  /*58340*/  @!UPT UIADD3 URZ, URZ, URZ, URZ ;  /* 0x0000003f3f3ff290 */ /* 0x000fe2000fffe03f */
[----:B------:R-:W-:Y:S01]  /*58350*/  STL.64 [R1+0x5d0], R16 ;  /* 0x0005d01001007387 */ /* 0x000fe20000100a00 */
[----:B------:R-:W-:Y:S02]  /*58360*/  STL.64 [R1+0x5d8], R18 ;  /* 0x0005d81201007387 */ /* 0x000fe40000100a00 */
[----:B------:R-:W2:Y:S02]  /*58370*/  LDL.LU R24, [R1+0x390] ;  /* 0x0003900001187983 */ /* 0x000ea40000300800 */
[----:B------:R-:W2:Y:S01]  /*58380*/  LDL.LU R25, [R1+0x394] ;  /* 0x0003940001197983 */ /* 0x000ea20000300800 */
[----:B------:R-:W3:Y:S01]  /*58390*/  LDL.LU R26, [R1+0x398] ;  /* 0x00039800011a7983 */ /* 0x000ee20000300800 */
[----:B------:R-:W3:Y:S01]  /*583a0*/  LDL.LU R27, [R1+0x39c] ;  /* 0x00039c00011b7983 */ /* 0x000ee20000300800 */
[C---:B------:R-:W-:Y:S01]  /*583b0*/  HMMA.16816.F32.BF16 R12, R4.reuse, R10, R12 ;  /* 0x0000000a040c723c */ /* 0x040fe2000004180c */
[----:B------:R-:W-:Y:S01]  /*583c0*/  IMAD.MOV.U32 R20, RZ, RZ, R10 ;  /* 0x000000ffff147224 */ /* 0x000fe200078e000a */
[----:B---3--:R0:W-:Y:S01]  /*583d0*/  STL.64 [R1+0x4c38], R26 ;  /* 0x004c381a01007387 */ /* 0x0081e20000100a00 */
[----:B--2---:R-:W-:Y:S03]  /*583e0*/  STL.64 [R1+0x4c30], R24 ;  /* 0x004c301801007387 */ /* 0x004fe60000100a00 */
[----:B0-----:R-:W2:Y:S11]  /*583f0*/  LDL.64 R26, [R1+0xe8] ;  /* 0x0000e800011a7983 */ /* 0x001eb60000100a00 */
[----:B------:R-:W-:Y:S06]  /*58400*/  @!UPT UIADD3 URZ, URZ, URZ, URZ ;  /* 0x0000003f3f3ff290 */ /* 0x000fec000fffe03f */
[----:B------:R-:W-:Y:S02]  /*58410*/  STL.64 [R1+0x5c0], R12 ;  /* 0x0005c00c01007387 */ /* 0x000fe40000100a00 */
[----:B------:R-:W-:Y:S02]  /*58420*/  STL.64 [R1+0x5c8], R14 ;  /* 0x0005c80e01007387 */ /* 0x000fe40000100a00 */
[----:B------:R-:W-:Y:S01]  /*58430*/  STL.64 [R1+0x4c48], R22 ;  /* 0x004c481601007387 */ /* 0x000fe20000100a00 */
[----:B------:R0:W-:Y:S04]  /*58440*/  STL [R1+0x4c40], R20 ;  /* 0x004c401401007387 */ /* 0x0001e80000100800 */
        /* <DEDUP_REMOVED lines=18> */
[----:B--2---:R0:W-:Y:S01]  /*58570*/  STL.64 [R1+0x4bf0], R18 ;  /* 0x004bf01201007387 */ /* 0x0041e20000100a00 */
[----:B----4-:R-:W-:Y:S03]  /*58580*/  STL.64 [R1+0x4be8], R16 ;  /* 0x004be81001007387 */ /* 0x010fe60000100a00 */
[----:B0-----:R-:W2:Y:S01]  /*58590*/  LDL.LU.64 R18, [R1+0x18] ;  /* 0x0000180001127983 */ /* 0x001ea20000300a00 */
[----:B------:R-:W-:Y:S01]  /*585a0*/  IMAD.MOV.U32 R2, RZ, RZ, R11 ;  /* 0x000000ffff027224 */ /* 0x000fe200078e000b */
[----:B------:R-:W-:Y:S02]  /*585b0*/  HMMA.16816.F32.BF16 R20, R4, R26, R20 ;  /* 0x0000001a0414723c */ /* 0x000fe40000041814 */
[----:B--2---:R0:W-:Y:S04]  /*585c0*/  STL.64 [R1+0x4c18], R18 ;  /* 0x004c181201007387 */ /* 0x0041e80000100a00 */
[----:B0-----:R-:W2:Y:S01]  /*585d0*/  LDL.LU.64 R18, [R1+0x28] ;  /* 0x0000280001127983 */ /* 0x001ea20000300a00 */
[----:B------:R-:W4:Y:S02]  /*585e0*/  LDL.LU R8, [R1+0x2d0] ;  /* 0x0002d00001087983 */ /* 0x000f240000300800 */
[----:B------:R-:W4:Y:S02]  /*585f0*/  LDL.LU R9, [R1+0x2d4] ;  /* 0x0002d40001097983 */ /* 0x000f240000300800 */
[----:B------:R-:W2:Y:S01]  /*58600*/  LDL.LU R10, [R1+0x2d8] ;  /* 0x0002d800010a7983 */ /* 0x000ea20000300800 */
[----:B------:R-:W2:Y:S01]  /*58610*/  LDL.LU R11, [R1+0x2dc] ;  /* 0x0002dc00010b7983 */ /* 0x000ea20000300800 */
[----:B------:R-:W-:-:S03]  /*58620*/  IMAD.MOV.U32 R0, RZ, RZ, R27 ;  /* 0x000000ffff007224 */ /* 0x000fc600078e001b */
[----:B--2---:R0:W-:Y:S01]  /*58630*/  STL.64 [R1+0x4bd8], R10 ;  /* 0x004bd80a01007387 */ /* 0x0041e20000100a00 */
[----:B----4-:R-:W-:Y:S03]  /*58640*/  STL.64 [R1+0x4bd0], R8 ;  /* 0x004bd00801007387 */ /* 0x010fe60000100a00 */
[----:B0-----:R-:W2:Y:S03]  /*58650*/  LDL.LU.64 R10, [R1+0x8] ;  /* 0x00000800010a7983 */ /* 0x001ea60000300a00 */
[----:B------:R0:W-:Y:S02]  /*58660*/  STL.64 [R1+0x5b0], R20 ;  /* 0x0005b01401007387 */ /* 0x0001e40000100a00 */
[----:B------:R1:W-:Y:S02]  /*58670*/  STL.64 [R1+0x5b8], R22 ;  /* 0x0005b81601007387 */ /* 0x0003e40000100a00 */
[----:B0-----:R-:W-:Y:S01]  /*58680*/  IMAD.MOV.U32 R21, RZ, RZ, R26 ;  /* 0x000000ffff157224 */ /* 0x001fe200078e001a */
[----:B-1----:R-:W4:Y:S01]  /*58690*/  LDL.LU.64 R22, [R1+0x4c48] ;  /* 0x004c480001167983 */ /* 0x002f220000300a00 */
[----:B------:R-:W2:Y:S02]  /*586a0*/  LDL.LU R20, [R1+0x4c40] ;  /* 0x004c400001147983 */ /* 0x000ea40000300800 */
[----:B------:R-:W4:Y:S02]  /*586b0*/  LDL.LU.64 R26, [R1+0x4c38] ;  /* 0x004c3800011a7983 */ /* 0x000f240000300a00 */
[----:B------:R-:W4:Y:S02]  /*586c0*/  LDL.LU.64 R24, [R1+0x4c30] ;  /* 0x004c300001187983 */ /* 0x000f240000300a00 */
[----:B----4-:R-:W-:Y:S01]  /*586d0*/  HMMA.16816.F32.BF16 R4, R4, R22, R24 ;  /* 0x000000160404723c */ /* 0x010fe20000041818 */
[----:B------:R-:W3:Y:S01]  /*586e0*/  LDL.LU.64 R26, [R1+0x4c28] ;  /* 0x004c2800011a7983 */ /* 0x000ee20000300a00 */
[----:B------:R-:W3:Y:S02]  /*586f0*/  LDL.LU.64 R24, [R1+0x4c20] ;  /* 0x004c200001187983 */ /* 0x000ee40000300a00 */
[----:B------:R0:W-:Y:S02]  /*58700*/  STL.64 [R1+0x4ac0], R22 ;  /* 0x004ac01601007387 */ /* 0x0001e40000100a00 */
[----:B--2---:R1:W-:Y:S02]  /*58710*/  STL.64 [R1+0x4b98], R20 ;  /* 0x004b981401007387 */ /* 0x0043e40000100a00 */
[----:B0-----:R-:W-:Y:S11]  /*58720*/  IMAD.MOV.U32 R23, RZ, RZ, R3 ;  /* 0x000000ffff177224 */ /* 0x001ff600078e0003 */
[----:B------:R-:W-:Y:S04]  /*58730*/  @!UPT UIADD3 URZ, URZ, URZ, URZ ;  /* 0x0000003f3f3ff290 */ /* 0x000fe8000fffe03f */
[----:B------:R0:W-:Y:S01]  /*58740*/  STL.64 [R1+0x390], R4 ;  /* 0x0003900401007387 */ /* 0x0001e20000100a00 */
[----:B------:R2:W-:Y:S02]  /*58750*/  STL.64 [R1+0x398], R6 ;  /* 0x0003980601007387 */ /* 0x0005e40000100a00 */
[----:B-1----:R-:W4:Y:S02]  /*58760*/  LDL.LU R20, [R1+0x2e0] ;  /* 0x0002e00001147983 */ /* 0x002f240000300800 */
[----:B------:R-:W4:Y:S01]  /*58770*/  LDL.LU R21, [R1+0x2e4] ;  /* 0x0002e40001157983 */ /* 0x000f220000300800 */
[----:B------:R-:W4:Y:S01]  /*58780*/  LDL.LU R22, [R1+0x2e8] ;  /* 0x0002e80001167983 */ /* 0x000f220000300800 */
[----:B0-----:R-:W-:-:S03]  /*58790*/  IMAD.MOV.U32 R5, RZ, RZ, R18 ;  /* 0x000000ffff057224 */ /* 0x001fc600078e0012 */
[----:B--2---:R-:W2:Y:S01]  /*587a0*/  LDL R7, [R1+0x978] ;  /* 0x0009780001077983 */ /* 0x004ea20000100800 */
[----:B------:R-:W-:Y:S01]  /*587b0*/  IMAD.MOV.U32 R4, RZ, RZ, R19 ;  /* 0x000000ffff047224 */ /* 0x000fe200078e0013 */
[C---:B---3--:R-:W-:Y:S02]  /*587c0*/  HMMA.16816.F32.BF16 R12, R24.reuse, R18, R12 ;  /* 0x00000012180c723c */ /* 0x048fe4000004180c */
[----:B------:R-:W3:Y:S11]  /*587d0*/  LDL.LU.64 R18, [R1+0x4c18] ;  /* 0x004c180001127983 */ /* 0x000ef60000300a00 */
[----:B------:R-:W-:Y:S10]  /*587e0*/  @!UPT UIADD3 URZ, URZ, URZ, URZ ;  /* 0x0000003f3f3ff290 */ /* 0x000ff4000fffe03f */
[----:B------:R-:W-:Y:S01]  /*587f0*/  STL.64 [R1+0x310], R12 ;  /* 0x0003100c01007387 */ /* 0x000fe20000100a00 */
[----:B------:R0:W-:Y:S02]  /*58800*/  STL [R1+0x318], R14 ;  /* 0x0003180e01007387 */ /* 0x0001e40000100800 */
[----:B------:R-:W-:Y:S02]  /*58810*/  IMAD.MOV.U32 R3, RZ, RZ, R15 ;  /* 0x000000ffff037224 */ /* 0x000fe400078e000f */
[----:B0-----:R-:W2:Y:S01]  /*58820*/  LDL.LU.64 R14, [R1+0x4c10] ;  /* 0x004c1000010e7983 */ /* 0x001ea20000300a00 */
[----:B------:R-:W2:Y:S02]  /*58830*/  LDL.LU.64 R12, [R1+0x4c08] ;  /* 0x004c0800010c7983 */ /* 0x000ea40000300a00 */
[----:B------:R-:W-:Y:S02]  /*58840*/  STL [R1+0x4288], R3 ;  /* 0x0042880301007387 */ /* 0x000fe40000100800 */
        /* <DEDUP_REMOVED lines=8> */
[----:B------:R-:W3:Y:S02]  /*588d0*/  LDL.LU R12, [R1+0x4bf8] ;  /* 0x004bf800010c7983 */ /* 0x000ee40000300800 */
[----:B------:R-:W2:Y:S02]  /*588e0*/  LDL.LU.64 R18, [R1+0x4bf0] ;  /* 0x004bf00001127983 */ /* 0x000ea40000300a00 */
[----:B------:R-:W2:Y:S01]  /*588f0*/  LDL.LU.64 R16, [R1+0x4be8] ;  /* 0x004be80001107983 */ /* 0x000ea20000300a00 */
[----:B------:R-:W-:Y:S01]  /*58900*/  STL.64 [R1+0x4bb8], R6 ;  /* 0x004bb80601007387 */ /* 0x000fe20000100a00 */
[----:B------:R0:W-:Y:S03]  /*58910*/  STL.64 [R1+0x4bb0], R4 ;  /* 0x004bb00401007387 */ /* 0x0001e60000100a00 */
[----:B0-----:R-:W3:Y:S01]  /*58920*/  LDL.LU R4, [R1+0x2c0] ;  /* 0x0002c00001047983 */ /* 0x001ee20000300800 */
[----:B------:R-:W3:Y:S02]  /*58930*/  LDL.LU R5, [R1+0x2c4] ;  /* 0x0002c40001057983 */ /* 0x000ee40000300800 */
[----:B------:R-:W3:Y:S02]  /*58940*/  LDL.LU R6, [R1+0x2c8] ;  /* 0x0002c80001067983 */ /* 0x000ee40000300800 */
[----:B------:R-:W3:Y:S01]  /*58950*/  LDL.LU R7, [R1+0x2cc] ;  /* 0x0002cc0001077983 */ /* 0x000ee20000300800 */
[C---:B--2---:R-:W-:Y:S11]  /*58960*/  HMMA.16816.F32.BF16 R16, R24.reuse, R10, R16 ;  /* 0x0000000a1810723c */ /* 0x044ff60000041810 */
        /* <DEDUP_REMOVED lines=8> */
[----:B------:R-:W2:Y:S01]  /*589f0*/  LDL.LU.64 R8, [R1+0x4bd0] ;  /* 0x004bd00001087983 */ /* 0x000ea20000300a00 */
[C---:B----4-:R-:W-:Y:S08]  /*58a00*/  HMMA.16816.F32.BF16 R20, R24.reuse, R18, R20 ;  /* 0x000000121814723c */ /* 0x050ff00000041814 */
[C---:B--2---:R-:W-:Y:S11]  /*58a10*/  HMMA.16816.F32.BF16 R8, R24.reuse, R14, R8 ;  /* 0x0000000e1808723c */ /* 0x044ff60000041808 */
[----:B------:R-:W-:Y:S04]  /*58a20*/  @!UPT UIADD3 URZ, URZ, URZ, URZ ;  /* 0x0000003f3f3ff290 */ /* 0x000fe8000fffe03f */
[----:B------:R0:W-:Y:S01]  /*58a30*/  STL [R1+0x2e0], R20 ;  /* 0x0002e01401007387 */ /* 0x0001e20000100800 */
[----:B------:R1:W-:Y:S02]  /*58a40*/  STL.64 [R1+0x2e8], R22 ;  /* 0x0002e81601007387 */ /* 0x0003e40000100a00 */
[----:B------:R-:W-:Y:S01]  /*58a50*/  IMAD.MOV.U32 R3, RZ, RZ, R21 ;  /* 0x000000ffff037224 */ /* 0x000fe200078e0015 */
[----:B0-----:R-:W2:Y:S01]  /*58a60*/  LDL.LU R20, [R1+0x2b0] ;  /* 0x0002b00001147983 */ /* 0x001ea20000300800 */
[----:B------:R-:W2:Y:S02]  /*58a70*/  LDL.LU R21, [R1+0x2b4] ;  /* 0x0002b40001157983 */ /* 0x000ea40000300800 */
[----:B-1----:R-:W2:Y:S02]  /*58a80*/  LDL.LU R22, [R1+0x2b8] ;  /* 0x0002b80001167983 */ /* 0x002ea40000300800 */
[----:B------:R-:W2:Y:S01]  /*58a90*/  LDL.LU R23, [R1+0x2bc] ;  /* 0x0002bc0001177983 */ /* 0x000ea20000300800 */
[----:B------:R-:W-:Y:S01]  /*58aa0*/  STL.64 [R1+0x4b78], R18 ;  /* 0x004b781201007387 */ /* 0x000fe20000100a00 */
[----:B------:R-:W-:Y:S02]  /*58ab0*/  STL [R1+0x4368], R3 ;  /* 0x0043680301007387 */ /* 0x000fe40000100800 */
[----:B------:R-:W-:Y:S02]  /*58ac0*/  STL.64 [R1+0x2d0], R8 ;  /* 0x0002d00801007387 */ /* 0x000fe40000100a00 */
[----:B------:R0:W-:Y:S02]  /*58ad0*/  STL.64 [R1+0x2d8], R10 ;  /* 0x0002d80a01007387 */ /* 0x0001e40000100a00 */
[----:B0-----:R-:W4:Y:S01]  /*58ae0*/  LDL.LU.64 R10, [R1+0x4bc8] ;  /* 0x004bc800010a7983 */ /* 0x001f220000300a00 */
[----:B------:R-:W2:Y:S02]  /*58af0*/  LDL.LU.64 R8, [R1+0x4bc0] ;  /* 0x004bc00001087983 */ /* 0x000ea40000300a00 */
[----:B------:R-:W-:Y:S02]  /*58b00*/  STL.64 [R1+0x4b48], R14 ;  /* 0x004b480e01007387 */ /* 0x000fe40000100a00 */
[----:B---3--:R-:W-:Y:S01]  /*58b10*/  STL [R1+0x4b40], R12 ;  /* 0x004b400c01007387 */ /* 0x008fe20000100800 */
[----:B----4-:R-:W-:Y:S11]  /*58b20*/  HMMA.16816.F32.BF16 R4, R24, R10, R4 ;  /* 0x0000000a1804723c */ /* 0x010ff60000041804 */
[----:B------:R-:W-:Y:S11]  /*58b30*/  @!UPT UIADD3 URZ, URZ, URZ, URZ ;  /* 0x0000003f3f3ff290 */ /* 0x000ff6000fffe03f */
[----:B------:R-:W-:Y:S01]  /*58b40*/  @!UPT UIADD3 URZ, URZ, URZ, URZ ;  /* 0x0000003f3f3ff290 */ /* 0x000fe2000fffe03f */
[----:B------:R-:W-:Y:S01]  /*58b50*/  STL.64 [R1+0x2c0], R4 ;  /* 0x0002c00401007387 */ /* 0x000fe20000100a00 */
[----:B------:R0:W-:Y:S03]  /*58b60*/  STL.64 [R1+0x2c8], R6 ;  /* 0x0002c80601007387 */ /* 0x0001e60000100a00 */
[----:B0-----:R-:W3:Y:S01]  /*58b70*/  LDL.LU.64 R6, [R1+0x4bb8] ;  /* 0x004bb80001067983 */ /* 0x001ee20000300a00 */
[----:B------:R-:W4:Y:S02]  /*58b80*/  LDL.LU.64 R4, [R1+0x4bb0] ;  /* 0x004bb00001047983 */ /* 0x000f240000300a00 */
[----:B------:R-:W-:Y:S02]  /*58b90*/  STL.64 [R1+0x4a40], R10 ;  /* 0x004a400a01007387 */ /* 0x000fe40000100a00 */
[----:B--2---:R0:W-:Y:S02]  /*58ba0*/  STL.64 [R1+0x4a38], R8 ;  /* 0x004a380801007387 */ /* 0x0041e40000100a00 */
        /* <DEDUP_REMOVED lines=10> */
[----:B--2---:R0:W-:Y:S01]  /*58c50*/  STL.64 [R1+0x4a60], R10 ;  /* 0x004a600a01007387 */ /* 0x0041e20000100a00 */
[----:B------:R-:W-:Y:S02]  /*58c60*/  STL.64 [R1+0x4a58], R8 ;  /* 0x004a580801007387 */ /* 0x000fe40000100a00 */
[----:B0-----:R-:W-:-:S02]  /*58c70*/  IMAD.MOV.U32 R10, RZ, RZ, R16 ;  /* 0x000000ffff0a7224 */ /* 0x001fc400078e0010 */
[----:B------:R-:W-:Y:S01]  /*58c80*/  IMAD.MOV.U32 R11, RZ, RZ, R17 ;  /* 0x000000ffff0b7224 */ /* 0x000fe200078e0011 */
[----:B------:R-:W2:Y:S01]  /*58c90*/  LDL.LU R16, [R1+0x4ba8] ;  /* 0x004ba80001107983 */ /* 0x000ea20000300800 */
[----:B------:R-:W2:Y:S03]  /*58ca0*/  LDL.LU R17, [R1+0x4ba4] ;  /* 0x004ba40001117983 */ /* 0x000ea60000300800 */
[----:B------:R0:W-:Y:S02]  /*58cb0*/  STL.64 [R1+0x4a78], R10 ;  /* 0x004a780a01007387 */ /* 0x0001e40000100a00 */
[----:B0-----:R-:W-:Y:S02]  /*58cc0*/  IMAD.MOV.U32 R10, RZ, RZ, R13 ;  /* 0x000000ffff0a7224 */ /* 0x001fe400078e000d */
[----:B---3--:R-:W-:Y:S01]  /*58cd0*/  IMAD.MOV.U32 R11, RZ, RZ, R6 ;  /* 0x000000ffff0b7224 */ /* 0x008fe200078e0006 */
[----:B------:R-:W3:Y:S04]  /*58ce0*/  LDL.LU R13, [R1+0x4ba0] ;  /* 0x004ba000010d7983 */ /* 0x000ee80000300800 */
[----:B------:R4:W-:Y:S02]  /*58cf0*/  STL.64 [R1+0x4a90], R10 ;  /* 0x004a900a01007387 */ /* 0x0009e40000100a00 */
[----:B----4-:R-:W-:-:S02]  /*58d00*/  IMAD.MOV.U32 R10, RZ, RZ, R5 ;  /* 0x000000ffff0a7224 */ /* 0x010fc400078e0005 */
[----:B------:R-:W-:-:S05]  /*58d10*/  IMAD.MOV.U32 R11, RZ, RZ, R4 ;  /* 0x000000ffff0b7224 */ /* 0x000fca00078e0004 */
[----:B------:R0:W-:Y:S04]  /*58d20*/  STL.64 [R1+0x4ab8], R10 ;  /* 0x004ab80a01007387 */ /* 0x0001e80000100a00 */
[----:B0-----:R-:W4:Y:S02]  /*58d30*/  LDL.LU.64 R10, [R1+0x38] ;  /* 0x00003800010a7983 */ /* 0x001f240000300a00 */
[----:B----4-:R-:W-:Y:S11]  /*58d40*/  HMMA.16816.F32.BF16 R20, R24, R10, R20 ;  /* 0x0000000a1814723c */ /* 0x010ff60000041814 */
[----:B------:R-:W-:Y:S11]  /*58d50*/  @!UPT UIADD3 URZ, URZ, URZ, URZ ;  /* 0x0000003f3f3ff290 */ /* 0x000ff6000fffe03f */
[----:B------:R-:W-:Y:S01]  /*58d60*/  @!UPT UIADD3 URZ, URZ, URZ, URZ ;  /* 0x0000003f3f3ff290 */ /* 0x000fe2000fffe03f */
[----:B------:R0:W-:Y:S01]  /*58d70*/  STL.64 [R1+0x2b0], R20 ;  /* 0x0002b01401007387 */ /* 0x0001e20000100a00 */
[----:B------:R1:W-:Y:S03]  /*58d80*/  STL.64 [R1+0x2b8], R22 ;  /* 0x0002b81601007387 */ /* 0x0003e60000100a00 */
[----:B0-----:R-:W4:Y:S01]  /*58d90*/  LDL.LU.64 R20, [R1+0x4b98] ;  /* 0x004b980001147983 */ /* 0x001f220000300a00 */
[----:B------:R-:W-:Y:S02]  /*58da0*/  IMAD.MOV.U32 R5, RZ, RZ, R10 ;  /* 0x000000ffff057224 */ /* 0x000fe400078e000a */
[----:B------:R-:W-:Y:S02]  /*58db0*/  IMAD.MOV.U32 R4, RZ, RZ, R11 ;  /* 0x000000ffff047224 */ /* 0x000fe400078e000b */
[----:B-1----:R-:W-:Y:S01]  /*58dc0*/  IMAD.MOV.U32 R23, RZ, RZ, R0 ;  /* 0x000000ffff177224 */ /* 0x002fe200078e0000 */
[----:B------:R-:W-:Y:S02]  /*58dd0*/  STL [R1+0x4b70], R7 ;  /* 0x004b700701007387 */ /* 0x000fe40000100800 */
[----:B------:R-:W-:Y:S02]  /*58de0*/  STL.64 [R1+0x4b68], R4 ;  /* 0x004b680401007387 */ /* 0x000fe40000100a00 */
[----:B----4-:R-:W-:-:S02]  /*58df0*/  IMAD.MOV.U32 R22, RZ, RZ, R21 ;  /* 0x000000ffff167224 */ /* 0x010fc400078e0015 */
[----:B------:R-:W4:Y:S01]  /*58e00*/  LDL.LU R21, [R1+0x4b94] ;  /* 0x004b940001157983 */ /* 0x000f220000300800 */
[----:B------:R-:W2:Y:S02]  /*58e10*/  LDL.LU R0, [R1+0x4b90] ;  /* 0x004b900001007983 */ /* 0x000ea40000300800 */
[----:B------:R0:W-:Y:S02]  /*58e20*/  STL.64 [R1+0x4ad8], R22 ;  /* 0x004ad81601007387 */ /* 0x0001e40000100a00 */
[----:B------:R-:W2:Y:S01]  /*58e30*/  LDL.LU R8, [R1+0xa0] ;  /* 0x0000a00001087983 */ /* 0x000ea20000300800 */
[----:B------:R-:W2:Y:S01]  /*58e40*/  LDL.LU R9, [R1+0xa4] ;  /* 0x0000a40001097983 */ /* 0x000ea20000300800 */
[----:B------:R-:W2:Y:S02]  /*58e50*/  LDL.LU R10, [R1+0xa8] ;  /* 0x0000a800010a7983 */ /* 0x000ea40000300800 */
[----:B------:R-:W2:Y:S02]  /*58e60*/  LDL.LU R11, [R1+0xac] ;  /* 0x0000ac00010b7983 */ /* 0x000ea40000300800 */
        /* <DEDUP_REMOVED lines=10> */
[----:B------:R-:W2:Y:S02]  /*58f10*/  LDL.LU R11, [R1+0x23c] ;  /* 0x00023c00010b7983 */ /* 0x000ea40000300800 */
[----:B------:R-:W-:-:S02]  /*58f20*/  IMAD.MOV.U32 R22, RZ, RZ, R28 ;  /* 0x000000ffff167224 */ /* 0x000fc400078e001c */
        /* <DEDUP_REMOVED lines=12> */
[----:B------:R-:W4:Y:S01]  /*58ff0*/  LDL.LU R16, [R1+0x2a0] ;  /* 0x0002a00001107983 */ /* 0x000f220000300800 */
[----:B------:R-:W4:Y:S02]  /*59000*/  LDL.LU R17, [R1+0x2a4] ;  /* 0x0002a40001117983 */ /* 0x000f240000300800 */
[----:B------:R-:W4:Y:S02]  /*59010*/  LDL.LU R18, [R1+0x2a8] ;  /* 0x0002a80001127983 */ /* 0x000f240000300800 */
[----:B------:R-:W4:Y:S01]  /*59020*/  LDL.LU R19, [R1+0x2ac] ;  /* 0x0002ac0001137983 */ /* 0x000f220000300800 */
[----:B------:R-:W4:Y:S01]  /*59030*/  LDL.LU.64 R6, [R1+0x158] ;  /* 0x0001580001067983 */ /* 0x000f220000300a00 */
[----:B------:R3:W-:Y:S02]  /*59040*/  STL.64 [R1+0x4b20], R22 ;  /* 0x004b201601007387 */ /* 0x0007e40000100a00 */
[----:B---3--:R-:W-:Y:S01]  /*59050*/  IMAD.MOV.U32 R23, RZ, RZ, R13 ;  /* 0x000000ffff177224 */ /* 0x008fe200078e000d */
[----:B--2---:R-:W-:Y:S01]  /*59060*/  STL.64 [R1+0x4b00], R10 ;  /* 0x004b000a01007387 */ /* 0x004fe20000100a00 */
[----:B------:R0:W-:Y:S03]  /*59070*/  STL.64 [R1+0x4af8], R8 ;  /* 0x004af80801007387 */ /* 0x0001e60000100a00 */
        /* <DEDUP_REMOVED lines=8> */
[----:B----4-:R-:W-:Y:S01]  /*59100*/  IMAD.MOV.U32 R22, RZ, RZ, R21 ;  /* 0x000000ffff167224 */ /* 0x010fe200078e0015 */
[----:B--2---:R-:W-:Y:S01]  /*59110*/  STL.64 [R1+0x4b58], R14 ;  /* 0x004b580e01007387 */ /* 0x004fe20000100a00 */
[----:B------:R-:W-:Y:S03]  /*59120*/  STL.64 [R1+0x4b50], R12 ;  /* 0x004b500c01007387 */ /* 0x000fe60000100a00 */
[----:B------:R0:W-:Y:S02]  /*59130*/  STL.64 [R1+0x4b38], R22 ;  /* 0x004b381601007387 */ /* 0x0001e40000100a00 */
[----:B0-----:R-:W2:Y:S01]  /*59140*/  LDL.LU.64 R22, [R1+0x138] ;  /* 0x0001380001167983 */ /* 0x001ea20000300a00 */
[----:B------:R-:W-:Y:S01]  /*59150*/  IMAD.MOV.U32 R14, RZ, RZ, R20 ;  /* 0x000000ffff0e7224 */ /* 0x000fe200078e0014 */
[----:B------:R-:W-:Y:S02]  /*59160*/  HMMA.16816.F32.BF16 R16, R24, R6, R16 ;  /* 0x000000061810723c */ /* 0x000fe40000041810 */
        /* <DEDUP_REMOVED lines=21> */
[----:B------:R-:W-:-:S02]  /*592c0*/  IMAD.MOV.U32 R6, RZ, RZ, R7 ;  /* 0x000000ffff067224 */ /* 0x000fc400078e0007 */
[----:B------:R-:W2:Y:S02]  /*592d0*/  LDL.LU R7, [R1+0x4b70] ;  /* 0x004b700001077983 */ /* 0x000ea40000300800 */
[----:B------:R-:W3:Y:S01]  /*592e0*/  LDL.LU.64 R4, [R1+0x4b68] ;  /* 0x004b680001047983 */ /* 0x000ee20000300a00 */
[----:B--2---:R-:W-:Y:S01]  /*592f0*/  STL.64 [R1+0x4a70], R6 ;  /* 0x004a700601007387 */ /* 0x004fe20000100a00 */
[----:B---3--:R0:W-:Y:S03]  /*59300*/  STL.64 [R1+0x4a68], R4 ;  /* 0x004a680401007387 */ /* 0x0081e60000100a00 */
[----:B0-----:R-:W2:Y:S01]  /*59310*/  LDL.LU R4, [R1+0x70] ;  /* 0x0000700001047983 */ /* 0x001ea20000300800 */
[----:B------:R-:W2:Y:S02]  /*59320*/  LDL.LU R5, [R1+0x74] ;  /* 0x0000740001057983 */ /* 0x000ea40000300800 */
[----:B------:R-:W3:Y:S02]  /*59330*/  LDL.LU R6, [R1+0x78] ;  /* 0x0000780001067983 */ /* 0x000ee40000300800 */
[----:B------:R-:W3:Y:S02]  /*59340*/  LDL.LU R7, [R1+0x7c] ;  /* 0x00007c0001077983 */ /* 0x000ee40000300800 */
[----:B------:R-:W-:-:S07]  /*59350*/  IMAD.MOV.U32 R15, RZ, RZ, R0 ;  /* 0x000000ffff0f7224 */ /* 0x000fce00078e0000 */
[C---:B------:R-:W-:Y:S01]  /*59360*/  HMMA.16816.F32.BF16 R12, R24.reuse, R14, R20 ;  /* 0x0000000e180c723c */ /* 0x040fe20000041814 */
        /* <DEDUP_REMOVED lines=17> */
[C---:B---3--:R-:W-:Y:S01]  /*59480*/  HMMA.16816.F32.BF16 R12, R24.reuse, R22, R12 ;  /* 0x00000016180c723c */ /* 0x048fe2000004180c */
[----:B------:R-:W-:Y:S11]  /*59490*/  IMAD.MOV.U32 R17, RZ, RZ, R23 ;  /* 0x000000ffff117224 */ /* 0x000ff600078e0017 */
[----:B------:R-:W-:Y:S11]  /*594a0*/  @!UPT UIADD3 URZ, URZ, URZ, URZ ;  /* 0x0000003f3f3ff290 */ /* 0x000ff6000fffe03f */
[----:B------:R0:W-:Y:S01]  /*594b0*/  STL.64 [R1+0x280], R12 ;  /* 0x0002800c01007387 */ /* 0x0001e20000100a00 */
[----:B------:R1:W-:Y:S02]  /*594c0*/  STL.64 [R1+0x288], R14 ;  /* 0x0002880e01007387 */ /* 0x0003e40000100a00 */
[----:B0-----:R-:W-:Y:S01]  /*594d0*/  IMAD.MOV.U32 R13, RZ, RZ, R22 ;  /* 0x000000ffff0d7224 */ /* 0x001fe200078e0016 */
[----:B-1----:R-:W3:Y:S01]  /*594e0*/  LDL.LU.64 R14, [R1+0x4b48] ;  /* 0x004b4800010e7983 */ /* 0x002ee20000300a00 */
[----:B------:R-:W2:Y:S02]  /*594f0*/  LDL.LU R12, [R1+0x4b40] ;  /* 0x004b4000010c7983 */ /* 0x000ea40000300800 */
        /* <DEDUP_REMOVED lines=36> */
[----:B--2---:R-:W-:Y:S02]  /*59740*/  HMMA.16816.F32.BF16 R24, R24, R22, R8 ;  /* 0x000000161818723c */ /* 0x004fe40000041808 */
[----:B------:R-:W2:Y:S01]  /*59750*/  LDL.LU.64 R10, [R1+0x4ab8] ;  /* 0x004ab800010a7983 */ /* 0x000ea20000300a00 */
[----:B------:R-:W2:Y:S02]  /*59760*/  LDL.LU.64 R22, [R1+0x4ab0] ;  /* 0x004ab00001167983 */ /* 0x000ea40000300a00 */
[----:B------:R-:W2:Y:S11]  /*59770*/  LDL.LU.64 R20, [R1+0x4aa8] ;  /* 0x004aa80001147983 */ /* 0x000eb60000300a00 */
[----:B------:R-:W-:Y:S07]  /*59780*/  @!UPT UIADD3 URZ, URZ, URZ, URZ ;  /* 0x0000003f3f3ff290 */ /* 0x000fee000fffe03f */
[----:B------:R0:W-:Y:S01]  /*59790*/  STL.64 [R1+0xa0], R24 ;  /* 0x0000a01801007387 */ /* 0x0001e20000100a00 */
[----:B------:R-:W-:Y:S03]  /*597a0*/  STL.64 [R1+0xa8], R26 ;  /* 0x0000a81a01007387 */ /* 0x000fe60000100a00 */
[----:B0-----:R-:W3:Y:S01]  /*597b0*/  LDL.LU R24, [R1+0x40] ;  /* 0x0000400001187983 */ /* 0x001ee20000300800 */
[----:B------:R-:W3:Y:S01]  /*597c0*/  LDL.LU R25, [R1+0x44] ;  /* 0x0000440001197983 */ /* 0x000ee20000300800 */
        /* <DEDUP_REMOVED lines=34> */
[----:B0-----:R-:W3:Y:S01]  /*599f0*/  LDL.LU.64 R10, [R1+0x4a40] ;  /* 0x004a4000010a7983 */ /* 0x001ee20000300a00 */
[----:B------:R-:W-:Y:S02]  /*59a00*/  IMAD.MOV.U32 R26, RZ, RZ, R29 ;  /* 0x000000ffff1a7224 */ /* 0x000fe400078e001d */
[----:B------:R-:W-:Y:S02]  /*59a10*/  IMAD.MOV.U32 R27, RZ, RZ, R28 ;  /* 0x000000ffff1b7224 */ /* 0x000fe400078e001c */
[----:B------:R-:W4:Y:S05]  /*59a20*/  LDL.LU.64 R8, [R1+0x4a38] ;  /* 0x004a380001087983 */ /* 0x000f2a0000300a00 */
[----:B---3--:R-:W-:Y:S11]  /*59a30*/  HMMA.16816.F32.BF16 R24, R20, R10, R24 ;  /* 0x0000000a1418723c */ /* 0x008ff60000041818 */
[----:B------:R-:W-:Y:S11]  /*59a40*/  @!UPT UIADD3 URZ, URZ, URZ, URZ ;  /* 0x0000003f3f3ff290 */ /* 0x000ff6000fffe03f */
[----:B------:R-:W-:Y:S01]  /*59a50*/  @!UPT UIADD3 URZ, URZ, URZ, URZ ;  /* 0x0000003f3f3ff290 */ /* 0x000fe2000fffe03f */
[----:B------:R-:W-:Y:S01]  /*59a60*/  STL.64 [R1+0x40], R24 ;  /* 0x0000401801007387 */ /* 0x000fe20000100a00 */
[----:B------:R-:W-:Y:S02]  /*59a70*/  STL.64 [R1+0x48], R26 ;  /* 0x0000481a01007387 */ /* 0x000fe40000100a00 */
[----:B------:R-:W0:Y:S02]  /*59a80*/  LDSM.16.MT88.4 R24, [R2+0x8000] ;  /* 0x008000000218783b */ /* 0x000e240000004200 */
[----:B0-----:R-:W-:Y:S02]  /*59a90*/  STL.64 [R1+0x4980], R26 ;  /* 0x0049801a01007387 */ /* 0x001fe40000100a00 */
[----:B------:R-:W-:Y:S02]  /*59aa0*/  STL.64 [R1+0x4978], R24 ;  /* 0x0049781801007387 */ /* 0x000fe40000100a00 */
[----:B--2---:R-:W0:Y:S02]  /*59ab0*/  LDSM.16.M88.4 R24, [R7+0x10080] ;  /* 0x010080000718783b */ /* 0x004e240000000200 */
[----:B0-----:R-:W-:Y:S02]  /*59ac0*/  STL.64 [R1+0x20], R24 ;  /* 0x0000201801007387 */ /* 0x001fe40000100a00 */
[----:B------:R-:W-:Y:S02]  /*59ad0*/  STL.64 [R1+0x28], R26 ;  /* 0x0000281a01007387 */ /* 0x000fe40000100a00 */
[----:B------:R-:W0:Y:S02]  /*59ae0*/  LDSM.16.M88.4 R24, [R7+0x11080] ;  /* 0x011080000718783b */ /* 0x000e240000000200 */
[----:B0-----:R-:W-:Y:S02]  /*59af0*/  STL.64 [R1+0x10], R24 ;  /* 0x0000101801007387 */ /* 0x001fe40000100a00 */
[----:B------:R-:W-:Y:S02]  /*59b00*/  STL.64 [R1+0x18], R26 ;  /* 0x0000181a01007387 */ /* 0x000fe40000100a00 */
[----:B------:R-:W0:Y:S02]  /*59b10*/  LDSM.16.M88.4 R24, [R7+0x12080] ;  /* 0x012080000718783b */ /* 0x000e240000000200 */
[----:B0-----:R-:W-:Y:S02]  /*59b20*/  STL.64 [R1], R24 ;  /* 0x0000001801007387 */ /* 0x001fe40000100a00 */
[----:B------:R-:W-:-:S02]  /*59b30*/  IMAD.MOV.U32 R29, RZ, RZ, R26 ;  /* 0x000000ffff1d7224 */ /* 0x000fc400078e001a */
[----:B------:R0:W-:Y:S02]  /*59b40*/  STL.64 [R1+0x8], R26 ;  /* 0x0000081a01007387 */ /* 0x0001e40000100a00 */
[----:B------:R-:W-:Y:S02]  /*59b50*/  IMAD.MOV.U32 R28, RZ, RZ, R27 ;  /* 0x000000ffff1c7224 */ /* 0x000fe400078e001b */
[----:B0-----:R-:W-:Y:S02]  /*59b60*/  IMAD.MOV.U32 R26, RZ, RZ, R13 ;  /* 0x000000ffff1a7224 */ /* 0x001fe400078e000d */
[----:B------:R-:W-:Y:S01]  /*59b70*/  IMAD.MOV.U32 R27, RZ, RZ, R17 ;  /* 0x000000ffff1b7224 */ /* 0x000fe200078e0011 */
[----:B------:R-:W2:Y:S04]  /*59b80*/  LDL.LU R13, [R1+0x4a30] ;  /* 0x004a3000010d7983 */ /* 0x000ea80000300800 */
[----:B------:R0:W-:Y:S02]  /*59b90*/  STL.64 [R1+0x4a08], R26 ;  /* 0x004a081a01007387 */ /* 0x0001e40000100a00 */
[----:B0-----:R-:W-:-:S02]  /*59ba0*/  IMAD.MOV.U32 R26, RZ, RZ, R16 ;  /* 0x000000ffff1a7224 */ /* 0x001fc400078e0010 */
[----:B------:R-:W0:Y:S01]  /*59bb0*/  LDSM.16.M88.4 R16, [R7+0x13080] ;  /* 0x013080000710783b */ /* 0x000e220000000200 */
[----:B------:R-:W-:-:S05]  /*59bc0*/  IMAD.MOV.U32 R27, RZ, RZ, R6 ;  /* 0x000000ffff1b7224 */ /* 0x000fca00078e0006 */
[----:B------:R-:W-:Y:S01]  /*59bd0*/  STL.64 [R1+0x4a18], R26 ;  /* 0x004a181a01007387 */ /* 0x000fe20000100a00 */
[----:B------:R-:W-:Y:S02]  /*59be0*/  STL [R1+0x3ff4], R28 ;  /* 0x003ff41c01007387 */ /* 0x000fe40000100800 */
[----:B------:R-:W-:Y:S01]  /*59bf0*/  STL [R1+0x3ff0], R29 ;  /* 0x003ff01d01007387 */ /* 0x000fe20000100800 */
[----:B0-----:R-:W-:Y:S01]  /*59c00*/  STL [R1+0x40c0], R18 ;  /* 0x0040c01201007387 */ /* 0x001fe20000100800 */
[----:B------:R-:W-:Y:S02]  /*59c10*/  STL [R1+0x40bc], R19 ;  /* 0x0040bc1301007387 */ /* 0x000fe40000100800 */
[----:B------:R0:W-:Y:S02]  /*59c20*/  STL.64 [R1+0x4a10], R16 ;  /* 0x004a101001007387 */ /* 0x0001e40000100a00 */
[----:B0-----:R-:W3:Y:S01]  /*59c30*/  LDL.LU R16, [R1+0x8c0] ;  /* 0x0008c00001107983 */ /* 0x001ee20000300800 */
[----:B------:R-:W3:Y:S02]  /*59c40*/  LDL.LU R17, [R1+0x8c4] ;  /* 0x0008c40001117983 */ /* 0x000ee40000300800 */
[----:B------:R-:W2:Y:S02]  /*59c50*/  LDL.LU R18, [R1+0x8c8] ;  /* 0x0008c80001127983 */ /* 0x000ea40000300800 */
[----:B------:R-:W2:Y:S02]  /*59c60*/  LDL.LU R19, [R1+0x8cc] ;  /* 0x0008cc0001137983 */ /* 0x000ea40000300800 */
[----:B------:R-:W-:-:S02]  /*59c70*/  IMAD.MOV.U32 R26, RZ, RZ, R5 ;  /* 0x000000ffff1a7224 */ /* 0x000fc400078e0005 */
[----:B------:R-:W-:Y:S02]  /*59c80*/  IMAD.MOV.U32 R27, RZ, RZ, R4 ;  /* 0x000000ffff1b7224 */ /* 0x000fe400078e0004 */
[----:B------:R-:W-:Y:S02]  /*59c90*/  IMAD.MOV.U32 R0, RZ, RZ, R24 ;  /* 0x000000ffff007224 */ /* 0x000fe400078e0018 */
[----:B------:R-:W-:Y:S01]  /*59ca0*/  IMAD.MOV.U32 R3, RZ, RZ, R25 ;  /* 0x000000ffff037224 */ /* 0x000fe200078e0019 */
[----:B--2---:R-:W-:Y:S01]  /*59cb0*/  STL.64 [R1+0x4a28], R18 ;  /* 0x004a281201007387 */ /* 0x004fe20000100a00 */
[----:B---3--:R0:W-:Y:S02]  /*59cc0*/  STL.64 [R1+0x4a20], R16 ;  /* 0x004a201001007387 */ /* 0x0081e40000100a00 */
[----:B0-----:R-:W-:Y:S02]  /*59cd0*/  IMAD.MOV.U32 R16, RZ, RZ, R13 ;  /* 0x000000ffff107224 */ /* 0x001fe400078e000d */
[----:B------:R-:W-:-:S02]  /*59ce0*/  IMAD.MOV.U32 R17, RZ, RZ, R12 ;  /* 0x000000ffff117224 */ /* 0x000fc400078e000c */
[----:B----4-:R-:W-:Y:S01]  /*59cf0*/  IMAD.MOV.U32 R18, RZ, RZ, R9 ;  /* 0x000000ffff127224 */ /* 0x010fe200078e0009 */
[----:B------:R-:W0:Y:S01]  /*59d00*/  LDSM.16.M88.4 R12, [R7+0x14080] ;  /* 0x01408000070c783b */ /* 0x000e220000000200 */
[----:B------:R-:W-:Y:S02]  /*59d10*/  IMAD.MOV.U32 R19, RZ, RZ, R8 ;  /* 0x000000ffff137224 */ /* 0x000fe400078e0008 */
[----:B------:R-:W1:Y:S05]  /*59d20*/  LDSM.16.M88.4 R8, [R7+0x15080] ;  /* 0x015080000708783b */ /* 0x000e6a0000000200 */
[C---:B------:R-:W-:Y:S01]  /*59d30*/  HMMA.16816.F32.BF16 R24, R20.reuse, R26, R16 ;  /* 0x0000001a1418723c */ /* 0x040fe20000041810 */
[----:B0-----:R-:W-:Y:S01]  /*59d40*/  STL [R1+0x40b8], R14 ;  /* 0x0040b80e01007387 */ /* 0x001fe20000100800 */
[----:B------:R-:W-:Y:S02]  /*59d50*/  STL [R1+0x40b4], R15 ;  /* 0x0040b40f01007387 */ /* 0x000fe40000100800 */
[----:B-1----:R-:W-:Y:S02]  /*59d60*/  STL [R1+0x3fb4], R10 ;  /* 0x003fb40a01007387 */ /* 0x002fe40000100800 */
[----:B------:R-:W-:Y:S01]  /*59d70*/  STL [R1+0x3fb0], R11 ;  /* 0x003fb00b01007387 */ /* 0x000fe20000100800 */
[----:B------:R0:W-:Y:S04]  /*59d80*/  STL.64 [R1+0x4948], R8 ;  /* 0x0049480801007387 */ /* 0x0001e80000100a00 */
[----:B0-----:R-:W2:Y:S01]  /*59d90*/  LDL.LU R8, [R1+0x8a0] ;  /* 0x0008a00001087983 */ /* 0x001ea20000300800 */
[----:B------:R-:W2:Y:S02]  /*59da0*/  LDL.LU R9, [R1+0x8a4] ;  /* 0x0008a40001097983 */ /* 0x000ea40000300800 */
[----:B------:R-:W2:Y:S02]  /*59db0*/  LDL.LU R10, [R1+0x8a8] ;  /* 0x0008a800010a7983 */ /* 0x000ea40000300800 */
[----:B------:R-:W2:Y:S01]  /*59dc0*/  LDL.LU R11, [R1+0x8ac] ;  /* 0x0008ac00010b7983 */ /* 0x000ea20000300800 */
[----:B------:R-:W3:Y:S01]  /*59dd0*/  LDL.LU.64 R18, [R1+0x4a28] ;  /* 0x004a280001127983 */ /* 0x000ee20000300a00 */
[----:B------:R-:W3:Y:S05]  /*59de0*/  LDL.LU.64 R16, [R1+0x4a20] ;  /* 0x004a200001107983 */ /* 0x000eea0000300a00 */
[----:B------:R-:W-:Y:S02]  /*59df0*/  STL.64 [R1+0x890], R24 ;  /* 0x0008901801007387 */ /* 0x000fe40000100a00 */
[----:B------:R-:W-:Y:S02]  /*59e00*/  STL.64 [R1+0x898], R26 ;  /* 0x0008981a01007387 */ /* 0x000fe40000100a00 */
[----:B------:R-:W0:Y:S04]  /*59e10*/  LDSM.16.M88.4 R24, [R7+0x16080] ;  /* 0x016080000718783b */ /* 0x000e280000000200 */
[----:B0-----:R-:W-:Y:S01]  /*59e20*/  STL.64 [R1+0x30], R24 ;  /* 0x0000301801007387 */ /* 0x001fe20000100a00 */
        /* <DEDUP_REMOVED lines=23> */
[----:B------:R-:W1:Y:S04]  /*59fa0*/  LDSM.16.M88.4 R4, [R7+0x1f080] ;  /* 0x01f080000704783b */ /* 0x000e680000000200 */
[----:B0-----:R-:W-:Y:S01]  /*59fb0*/  STL.64 [R1+0x170], R24 ;  /* 0x0001701801007387 */ /* 0x001fe20000100a00 */
[----:B------:R0:W-:Y:S03]  /*59fc0*/  STL.64 [R1+0x178], R26 ;  /* 0x0001781a01007387 */ /* 0x0001e60000100a00 */
[----:B0-----:R-:W3:Y:S01]  /*59fd0*/  LDL.LU.64 R26, [R1+0x4a18] ;  /* 0x004a1800011a7983 */ /* 0x001ee20000300a00 */
[----:B-1----:R-:W-:Y:S02]  /*59fe0*/  STL.64 [R1+0x160], R4 ;  /* 0x0001600401007387 */ /* 0x002fe40000100a00 */
[----:B------:R-:W-:Y:S02]  /*59ff0*/  STL.64 [R1+0x168], R6 ;  /* 0x0001680601007387 */ /* 0x000fe40000100a00 */
[----:B------:R-:W0:Y:S04]  /*5a000*/  LDSM.16.MT88.4 R4, [R2+0x8080] ;  /* 0x008080000204783b */ /* 0x000e280000004200 */
[----:B0-----:R0:W-:Y:S01]  /*5a010*/  STL.64 [R1+0x48a8], R6 ;  /* 0x0048a80601007387 */ /* 0x0011e20000100a00 */
[----:B------:R-:W-:Y:S03]  /*5a020*/  STL.64 [R1+0x48a0], R4 ;  /* 0x0048a00401007387 */ /* 0x000fe60000100a00 */
[----:B0-----:R-:W4:Y:S01]  /*5a030*/  LDL.LU R6, [R1+0x148] ;  /* 0x0001480001067983 */ /* 0x001f220000300800 */
[----:B------:R-:W4:Y:S01]  /*5a040*/  LDL.LU R7, [R1+0x14c] ;  /* 0x00014c0001077983 */ /* 0x000f220000300800 */
[C---:B---3--:R-:W-:Y:S02]  /*5a050*/  HMMA.16816.F32.BF16 R24, R20.reuse, R26, R16 ;  /* 0x0000001a1418723c */ /* 0x048fe40000041810 */
[----:B------:R-:W3:Y:S11]  /*5a060*/  LDL.LU.64 R16, [R1+0x4a10] ;  /* 0x004a100001107983 */ /* 0x000ef60000300a00 */
[----:B------:R-:W-:Y:S11]  /*5a070*/  @!UPT UIADD3 URZ, URZ, URZ, URZ ;  /* 0x0000003f3f3ff290 */ /* 0x000ff6000fffe03f */
[----:B------:R-:W-:Y:S02]  /*5a080*/  IMAD.MOV.U32 R15, RZ, RZ, R25 ;  /* 0x000000ffff0f7224 */ /* 0x000fe400078e0019 */
[----:B------:R-:W-:Y:S01]  /*5a090*/  IMAD.MOV.U32 R14, RZ, RZ, R24 ;  /* 0x000000ffff0e7224 */ /* 0x000fe200078e0018 */
[----:B------:R0:W-:Y:S04]  /*5a0a0*/  STL.64 [R1+0x8c8], R26 ;  /* 0x0008c81a01007387 */ /* 0x0001e80000100a00 */
[----:B0-----:R-:W2:Y:S01]  /*5a0b0*/  LDL.LU.64 R26, [R1+0x4a08] ;  /* 0x004a0800011a7983 */ /* 0x001ea20000300a00 */
[----:B------:R-:W-:Y:S02]  /*5a0c0*/  STL [R1+0x40c8], R15 ;  /* 0x0040c80f01007387 */ /* 0x000fe40000100800 */
[----:B------:R-:W-:Y:S02]  /*5a0d0*/  STL [R1+0x40c4], R14 ;  /* 0x0040c40e01007387 */ /* 0x000fe40000100800 */
[----:B------:R0:W-:Y:S02]  /*5a0e0*/  STL.64 [R1+0x4a00], R12 ;  /* 0x004a000c01007387 */ /* 0x0001e40000100a00 */
[----:B0-----:R-:W4:Y:S01]  /*5a0f0*/  LDL.LU R12, [R1+0x8b0] ;  /* 0x0008b000010c7983 */ /* 0x001f220000300800 */
[----:B------:R-:W4:Y:S02]  /*5a100*/  LDL.LU R13, [R1+0x8b4] ;  /* 0x0008b400010d7983 */ /* 0x000f240000300800 */
[----:B------:R-:W4:Y:S02]  /*5a110*/  LDL.LU R14, [R1+0x8b8] ;  /* 0x0008b800010e7983 */ /* 0x000f240000300800 */
[----:B------:R-:W4:Y:S02]  /*5a120*/  LDL.LU R15, [R1+0x8bc] ;  /* 0x0008bc00010f7983 */ /* 0x000f240000300800 */
[C---:B----4-:R-:W-:Y:S11]  /*5a130*/  HMMA.16816.F32.BF16 R4, R20.reuse, R6, R12 ;  /* 0x000000061404723c */ /* 0x050ff6000004180c */
[----:B------:R-:W-:Y:S11]  /*5a140*/  @!UPT UIADD3 URZ, URZ, URZ, URZ ;  /* 0x0000003f3f3ff290 */ /* 0x000ff6000fffe03f */
[----:B------:R-:W-:Y:S01]  /*5a150*/  @!UPT UIADD3 URZ, URZ, URZ, URZ ;  /* 0x0000003f3f3ff290 */ /* 0x000fe2000fffe03f */
[----:B------:R2:W-:Y:S01]  /*5a160*/  STL.64 [R1+0x8b0], R4 ;  /* 0x0008b00401007387 */ /* 0x0005e20000100a00 */
[----:B------:R-:W-:Y:S02]  /*5a170*/  IMAD.MOV.U32 R18, RZ, RZ, R6 ;  /* 0x000000ffff127224 */ /* 0x000fe400078e0006 */
[----:B------:R-:W-:Y:S02]  /*5a180*/  IMAD.MOV.U32 R19, RZ, RZ, R7 ;  /* 0x000000ffff137224 */ /* 0x000fe400078e0007 */
[C---:B--2---:R-:W-:Y:S03]  /*5a190*/  HMMA.16816.F32.BF16 R4, R20.reuse, R26, R8 ;  /* 0x0000001a1404723c */ /* 0x044fe60000041808 */
[----:B------:R-:W-:Y:S01]  /*5a1a0*/  STL [R1+0x40d0], R19 ;  /* 0x0040d01301007387 */ /* 0x000fe20000100800 */
[----:B------:R-:W-:Y:S02]  /*5a1b0*/  STL [R1+0x40cc], R18 ;  /* 0x0040cc1201007387 */ /* 0x000fe40000100800 */
[----:B------:R-:W2:Y:S11]  /*5a1c0*/  LDL.LU R26, [R1+0xd8] ;  /* 0x0000d800011a7983 */ /* 0x000eb60000300800 */
[----:B------:R-:W-:Y:S06]  /*5a1d0*/  @!UPT UIADD3 URZ, URZ, URZ, URZ ;  /* 0x0000003f3f3ff290 */ /* 0x000fec000fffe03f */
[----:B------:R0:W-:Y:S01]  /*5a1e0*/  STL.64 [R1+0x8a0], R4 ;  /* 0x0008a00401007387 */ /* 0x0001e20000100a00 */
[----:B------:R1:W-:Y:S02]  /*5a1f0*/  STL.64 [R1+0x8a8], R6 ;  /* 0x0008a80601007387 */ /* 0x0003e40000100a00 */
[----:B------:R-:W2:Y:S02]  /*5a200*/  LDL.LU R27, [R1+0xdc] ;  /* 0x0000dc00011b7983 */ /* 0x000ea40000300800 */
[----:B--2---:R2:W-:Y:S01]  /*5a210*/  STL.64 [R1+0x4998], R26 ;  /* 0x0049981a01007387 */ /* 0x0045e20000100a00 */
[----:B0-----:R-:W4:Y:S02]  /*5a220*/  LDL.LU R4, [R1+0x4f0] ;  /* 0x0004f00001047983 */ /* 0x001f240000300800 */
[----:B------:R-:W4:Y:S02]  /*5a230*/  LDL.LU R5, [R1+0x4f4] ;  /* 0x0004f40001057983 */ /* 0x000f240000300800 */
[----:B-1----:R-:W3:Y:S01]  /*5a240*/  LDL.LU R6, [R1+0x4f8] ;  /* 0x0004f80001067983 */ /* 0x002ee20000300800 */
[----:B------:R-:W3:Y:S04]  /*5a250*/  LDL.LU R7, [R1+0x4fc] ;  /* 0x0004fc0001077983 */ /* 0x000ee80000300800 */
[----:B--2---:R-:W2:Y:S01]  /*5a260*/  LDL.LU R26, [R1+0xe8] ;  /* 0x0000e800011a7983 */ /* 0x004ea20000300800 */
[----:B------:R-:W2:Y:S03]  /*5a270*/  LDL.LU R27, [R1+0xec] ;  /* 0x0000ec00011b7983 */ /* 0x000ea60000300800 */
[----:B--2---:R-:W-:Y:S01]  /*5a280*/  STL.64 [R1+0x49b0], R26 ;  /* 0x0049b01a01007387 */ /* 0x004fe20000100a00 */
[----:B---3--:R-:W-:Y:S02]  /*5a290*/  STL.64 [R1+0x4990], R6 ;  /* 0x0049900601007387 */ /* 0x008fe40000100a00 */
[----:B----4-:R0:W-:Y:S02]  /*5a2a0*/  STL.64 [R1+0x4988], R4 ;  /* 0x0049880401007387 */ /* 0x0101e40000100a00 */
[----:B0-----:R-:W2:Y:S01]  /*5a2b0*/  LDL.LU R4, [R1+0x500] ;  /* 0x0005000001047983 */ /* 0x001ea20000300800 */
[----:B------:R-:W2:Y:S02]  /*5a2c0*/  LDL.LU R5, [R1+0x504] ;  /* 0x0005040001057983 */ /* 0x000ea40000300800 */
[----:B------:R-:W3:Y:S02]  /*5a2d0*/  LDL.LU R6, [R1+0x508] ;  /* 0x0005080001067983 */ /* 0x000ee40000300800 */
[----:B------:R-:W3:Y:S01]  /*5a2e0*/  LDL.LU R7, [R1+0x50c] ;  /* 0x00050c0001077983 */ /* 0x000ee20000300800 */
[----:B------:R-:W4:Y:S01]  /*5a2f0*/  LDL.LU R26, [R1+0xf8] ;  /* 0x0000f800011a7983 */ /* 0x000f220000300800 */
[----:B------:R-:W4:Y:S02]  /*5a300*/  LDL.LU R27, [R1+0xfc] ;  /* 0x0000fc00011b7983 */ /* 0x000f240000300800 */
[----:B------:R-:W2:Y:S02]  /*5a310*/  LDL.LU R12, [R1+0x960] ;  /* 0x00096000010c7983 */ /* 0x000ea40000300800 */
[----:B------:R-:W2:Y:S01]  /*5a320*/  LDL.LU R13, [R1+0x964] ;  /* 0x00096400010d7983 */ /* 0x000ea20000300800 */
[----:B------:R-:W2:Y:S01]  /*5a330*/  LDL.LU R14, [R1+0x968] ;  /* 0x00096800010e7983 */ /* 0x000ea20000300800 */
[----:B------:R-:W2:Y:S03]  /*5a340*/  LDL.LU R15, [R1+0x96c] ;  /* 0x00096c00010f7983 */ /* 0x000ea60000300800 */
[----:B----4-:R-:W-:Y:S01]  /*5a350*/  STL.64 [R1+0x49c8], R26 ;  /* 0x0049c81a01007387 */ /* 0x010fe20000100a00 */
[----:B---3--:R-:W-:Y:S02]  /*5a360*/  STL.64 [R1+0x49a8], R6 ;  /* 0x0049a80601007387 */ /* 0x008fe40000100a00 */
[----:B--2---:R0:W-:Y:S02]  /*5a370*/  STL.64 [R1+0x49a0], R4 ;  /* 0x0049a00401007387 */ /* 0x0041e40000100a00 */
[----:B0-----:R-:W2:Y:S01]  /*5a380*/  LDL.LU R4, [R1+0x840] ;  /* 0x0008400001047983 */ /* 0x001ea20000300800 */
[----:B------:R-:W2:Y:S02]  /*5a390*/  LDL.LU R5, [R1+0x844] ;  /* 0x0008440001057983 */ /* 0x000ea40000300800 */
[----:B------:R-:W3:Y:S02]  /*5a3a0*/  LDL.LU R6, [R1+0x848] ;  /* 0x0008480001067983 */ /* 0x000ee40000300800 */
[----:B------:R-:W3:Y:S01]  /*5a3b0*/  LDL.LU R7, [R1+0x84c] ;  /* 0x00084c0001077983 */ /* 0x000ee20000300800 */
[----:B------:R-:W4:Y:S01]  /*5a3c0*/  LDL.LU R26, [R1+0x108] ;  /* 0x00010800011a7983 */ /* 0x000f220000300800 */
[----:B------:R-:W4:Y:S03]  /*5a3d0*/  LDL.LU R27, [R1+0x10c] ;  /* 0x00010c00011b7983 */ /* 0x000f260000300800 */
[----:B----4-:R0:W-:Y:S04]  /*5a3e0*/  STL.64 [R1+0x49e0], R26 ;  /* 0x0049e01a01007387 */ /* 0x0101e80000100a00 */
[----:B0-----:R-:W4:Y:S01]  /*5a3f0*/  LDL.LU R26, [R1+0x118] ;  /* 0x00011800011a7983 */ /* 0x001f220000300800 */
[----:B------:R-:W4:Y:S03]  /*5a400*/  LDL.LU R27, [R1+0x11c] ;  /* 0x00011c00011b7983 */ /* 0x000f260000300800 */
[----:B----4-:R0:W-:Y:S04]  /*5a410*/  STL.64 [R1+0x49f8], R26 ;  /* 0x0049f81a01007387 */ /* 0x0101e80000100a00 */
[----:B0-----:R-:W4:Y:S01]  /*5a420*/  LDL.LU R26, [R1+0x128] ;  /* 0x00012800011a7983 */ /* 0x001f220000300800 */
[----:B------:R-:W4:Y:S02]  /*5a430*/  LDL.LU R27, [R1+0x12c] ;  /* 0x00012c00011b7983 */ /* 0x000f240000300800 */
[----:B---3--:R-:W-:Y:S02]  /*5a440*/  STL.64 [R1+0x49c0], R6 ;  /* 0x0049c00601007387 */ /* 0x008fe40000100a00 */
[----:B--2---:R0:W-:Y:S02]  /*5a450*/  STL.64 [R1+0x49b8], R4 ;  /* 0x0049b80401007387 */ /* 0x0041e40000100a00 */
        /* <DEDUP_REMOVED lines=9> */
[----:B------:R-:W3:Y:S01]  /*5a4f0*/  LDL.LU R7, [R1+0x86c] ;  /* 0x00086c0001077983 */ /* 0x000ee20000300800 */
[C---:B----4-:R-:W-:Y:S11]  /*5a500*/  HMMA.16816.F32.BF16 R24, R20.reuse, R26, R12 ;  /* 0x0000001a1418723c */ /* 0x050ff6000004180c */
[----:B------:R-:W-:Y:S11]  /*5a510*/  @!UPT UIADD3 URZ, URZ, URZ, URZ ;  /* 0x0000003f3f3ff290 */ /* 0x000ff6000fffe03f */
[----:B------:R-:W-:Y:S02]  /*5a520*/  @!UPT UIADD3 URZ, URZ, URZ, URZ ;  /* 0x0000003f3f3ff290 */ /* 0x000fe4000fffe03f */
[----:B------:R-:W-:Y:S02]  /*5a530*/  IMAD.MOV.U32 R15, RZ, RZ, R26 ;  /* 0x000000ffff0f7224 */ /* 0x000fe400078e001a */
[----:B------:R-:W-:Y:S02]  /*5a540*/  IMAD.MOV.U32 R14, RZ, RZ, R27 ;  /* 0x000000ffff0e7224 */ /* 0x000fe400078e001b */
[----:B------:R-:W-:Y:S02]  /*5a550*/  IMAD.MOV.U32 R18, RZ, RZ, R25 ;  /* 0x000000ffff127224 */ /* 0x000fe400078e0019 */
[----:B------:R-:W-:Y:S01]  /*5a560*/  IMAD.MOV.U32 R19, RZ, RZ, R24 ;  /* 0x000000ffff137224 */ /* 0x000fe200078e0018 */
[----:B---3--:R-:W-:Y:S01]  /*5a570*/  STL.64 [R1+0x49f0], R6 ;  /* 0x0049f00601007387 */ /* 0x008fe20000100a00 */
[----:B--2---:R0:W-:Y:S03]  /*5a580*/  STL.64 [R1+0x49e8], R4 ;  /* 0x0049e80401007387 */ /* 0x0041e60000100a00 */
[----:B0-----:R-:W2:Y:S01]  /*5a590*/  LDL.LU R4, [R1+0x870] ;  /* 0x0008700001047983 */ /* 0x001ea20000300800 */
[----:B------:R-:W2:Y:S02]  /*5a5a0*/  LDL.LU R5, [R1+0x874] ;  /* 0x0008740001057983 */ /* 0x000ea40000300800 */
[----:B------:R-:W2:Y:S02]  /*5a5b0*/  LDL.LU R6, [R1+0x878] ;  /* 0x0008780001067983 */ /* 0x000ea40000300800 */
[----:B------:R-:W2:Y:S01]  /*5a5c0*/  LDL.LU R7, [R1+0x87c] ;  /* 0x00087c0001077983 */ /* 0x000ea20000300800 */
[----:B------:R-:W3:Y:S01]  /*5a5d0*/  LDL.64 R8, [R1+0x20] ;  /* 0x0000200001087983 */ /* 0x000ee20000100a00 */
[----:B------:R-:W4:Y:S02]  /*5a5e0*/  LDL.LU.64 R12, [R1+0x4a00] ;  /* 0x004a0000010c7983 */ /* 0x000f240000300a00 */
[----:B------:R-:W2:Y:S02]  /*5a5f0*/  LDL.LU.64 R26, [R1+0x49f8] ;  /* 0x0049f800011a7983 */ /* 0x000ea40000300a00 */
[----:B------:R-:W-:Y:S01]  /*5a600*/  STL [R1+0x40e4], R15 ;  /* 0x0040e40f01007387 */ /* 0x000fe20000100800 */
[----:B------:R-:W-:Y:S01]  /*5a610*/  STL [R1+0x40e0], R18 ;  /* 0x0040e01201007387 */ /* 0x000fe20000100800 */
[----:B------:R-:W-:Y:S02]  /*5a620*/  STL [R1+0x40dc], R19 ;  /* 0x0040dc1301007387 */ /* 0x000fe40000100800 */
[----:B------:R0:W-:Y:S02]  /*5a630*/  STL.64 [R1+0x4950], R16 ;  /* 0x0049501001007387 */ /* 0x0001e40000100a00 */
[----:B0-----:R-:W3:Y:S01]  /*5a640*/  LDL.LU R16, [R1+0x4d0] ;  /* 0x0004d00001107983 */ /* 0x001ee20000300800 */
[----:B------:R-:W3:Y:S02]  /*5a650*/  LDL.LU R17, [R1+0x4d4] ;  /* 0x0004d40001117983 */ /* 0x000ee40000300800 */
[----:B------:R-:W3:Y:S02]  /*5a660*/  LDL.LU R18, [R1+0x4d8] ;  /* 0x0004d80001127983 */ /* 0x000ee40000300800 */
[----:B------:R-:W3:Y:S01]  /*5a670*/  LDL.LU R19, [R1+0x4dc] ;  /* 0x0004dc0001137983 */ /* 0x000ee20000300800 */
[C---:B--2---:R-:W-:Y:S01]  /*5a680*/  HMMA.16816.F32.BF16 R24, R20.reuse, R26, R4 ;  /* 0x0000001a1418723c */ /* 0x044fe20000041804 */
[----:B---3--:R-:W-:Y:S01]  /*5a690*/  STL.64 [R1+0x4968], R18 ;  /* 0x0049681201007387 */ /* 0x008fe20000100a00 */
[----:B------:R0:W-:Y:S03]  /*5a6a0*/  STL.64 [R1+0x4960], R16 ;  /* 0x0049601001007387 */ /* 0x0001e60000100a00 */
[----:B0-----:R-:W2:Y:S01]  /*5a6b0*/  LDL.64 R16, [R1+0x10] ;  /* 0x0000100001107983 */ /* 0x001ea20000100a00 */
[----:B------:R-:W-:Y:S02]  /*5a6c0*/  STL [R1+0x40d8], R14 ;  /* 0x0040d80e01007387 */ /* 0x000fe40000100800 */
[----:B----4-:R0:W-:Y:S02]  /*5a6d0*/  STL.64 [R1+0x4970], R12 ;  /* 0x0049700c01007387 */ /* 0x0101e40000100a00 */
[----:B0-----:R-:W2:Y:S01]  /*5a6e0*/  LDL.LU R12, [R1+0x4e0] ;  /* 0x0004e000010c7983 */ /* 0x001ea20000300800 */
[----:B------:R-:W2:Y:S02]  /*5a6f0*/  LDL.LU R13, [R1+0x4e4] ;  /* 0x0004e400010d7983 */ /* 0x000ea40000300800 */
[----:B------:R-:W2:Y:S02]  /*5a700*/  LDL.LU R14, [R1+0x4e8] ;  /* 0x0004e800010e7983 */ /* 0x000ea40000300800 */
[----:B------:R-:W2:Y:S01]  /*5a710*/  LDL.LU R15, [R1+0x4ec] ;  /* 0x0004ec00010f7983 */ /* 0x000ea20000300800 */
[----:B------:R-:W3:Y:S01]  /*5a720*/  LDL.LU.64 R6, [R1+0x49f0] ;  /* 0x0049f00001067983 */ /* 0x000ee20000300a00 */
[----:B------:R-:W3:Y:S06]  /*5a730*/  LDL.LU.64 R4, [R1+0x49e8] ;  /* 0x0049e80001047983 */ /* 0x000eec0000300a00 */
        /* <DEDUP_REMOVED lines=24> */
[----:B---3--:R-:W-:Y:S02]  /*5a8c0*/  HMMA.16816.F32.BF16 R20, R20, R26, R4 ;  /* 0x0000001a1414723c */ /* 0x008fe40000041804 */
[----:B------:R-:W3:Y:S01]  /*5a8d0*/  LDL.LU.64 R6, [R1+0x4990] ;  /* 0x0049900001067983 */ /* 0x000ee20000300a00 */
[----:B------:R-:W3:Y:S02]  /*5a8e0*/  LDL.LU.64 R4, [R1+0x4988] ;  /* 0x0049880001047983 */ /* 0x000ee40000300a00 */
[----:B------:R-:W3:Y:S02]  /*5a8f0*/  LDL.LU.64 R26, [R1+0x4980] ;  /* 0x00498000011a7983 */ /* 0x000ee40000300a00 */
[----:B------:R-:W3:Y:S11]  /*5a900*/  LDL.LU.64 R24, [R1+0x4978] ;  /* 0x0049780001187983 */ /* 0x000ef60000300a00 */
[----:B------:R-:W-:Y:S05]  /*5a910*/  @!UPT UIADD3 URZ, URZ, URZ, URZ ;  /* 0x0000003f3f3ff290 */ /* 0x000fea000fffe03f */
[----:B------:R0:W-:Y:S01]  /*5a920*/  STL.64 [R1+0x500], R20 ;  /* 0x0005001401007387 */ /* 0x0001e20000100a00 */
[----:B------:R1:W-:Y:S03]  /*5a930*/  STL.64 [R1+0x508], R22 ;  /* 0x0005081601007387 */ /* 0x0003e60000100a00 */
[----:B0-----:R-:W4:Y:S01]  /*5a940*/  LDL.LU R20, [R1+0x4c0] ;  /* 0x0004c00001147983 */ /* 0x001f220000300800 */
[----:B------:R-:W4:Y:S02]  /*5a950*/  LDL.LU R21, [R1+0x4c4] ;  /* 0x0004c40001157983 */ /* 0x000f240000300800 */
[----:B-1----:R-:W4:Y:S02]  /*5a960*/  LDL.LU R22, [R1+0x4c8] ;  /* 0x0004c80001167983 */ /* 0x002f240000300800 */
[----:B------:R-:W4:Y:S01]  /*5a970*/  LDL.LU R23, [R1+0x4cc] ;  /* 0x0004cc0001177983 */ /* 0x000f220000300800 */
[C---:B---3--:R-:W-:Y:S08]  /*5a980*/  HMMA.16816.F32.BF16 R4, R24.reuse, R8, R4 ;  /* 0x000000081804723c */ /* 0x048ff00000041804 */
[----:B--2---:R-:W-:Y:S11]  /*5a990*/  HMMA.16816.F32.BF16 R12, R24, R16, R12 ;  /* 0x00000010180c723c */ /* 0x004ff6000004180c */
[----:B------:R-:W-:Y:S04]  /*5a9a0*/  @!UPT UIADD3 URZ, URZ, URZ, URZ ;  /* 0x0000003f3f3ff290 */ /* 0x000fe8000fffe03f */
[----:B------:R0:W-:Y:S01]  /*5a9b0*/  STL.64 [R1+0x4f0], R4 ;  /* 0x0004f00401007387 */ /* 0x0001e20000100a00 */
[----:B------:R1:W-:Y:S02]  /*5a9c0*/  STL.64 [R1+0x4f8], R6 ;  /* 0x0004f80601007387 */ /* 0x0003e40000100a00 */
[----:B0-----:R-:W-:Y:S02]  /*5a9d0*/  IMAD.MOV.U32 R5, RZ, RZ, R8 ;  /* 0x000000ffff057224 */ /* 0x001fe400078e0008 */
[----:B------:R-:W-:Y:S01]  /*5a9e0*/  IMAD.MOV.U32 R4, RZ, RZ, R9 ;  /* 0x000000ffff047224 */ /* 0x000fe200078e0009 */
[----:B------:R-:W2:Y:S01]  /*5a9f0*/  LDL.LU R8, [R1+0x4b0] ;  /* 0x0004b00001087983 */ /* 0x000ea20000300800 */
[----:B------:R-:W2:Y:S02]  /*5aa00*/  LDL.LU R9, [R1+0x4b4] ;  /* 0x0004b40001097983 */ /* 0x000ea40000300800 */
[----:B------:R-:W2:Y:S02]  /*5aa10*/  LDL.LU R10, [R1+0x4b8] ;  /* 0x0004b800010a7983 */ /* 0x000ea40000300800 */
[----:B------:R-:W2:Y:S01]  /*5aa20*/  LDL.LU R11, [R1+0x4bc] ;  /* 0x0004bc00010b7983 */ /* 0x000ea20000300800 */
[----:B------:R0:W-:Y:S01]  /*5aa30*/  STL.64 [R1+0x4e0], R12 ;  /* 0x0004e00c01007387 */ /* 0x0001e20000100a00 */
[----:B------:R-:W-:Y:S02]  /*5aa40*/  STL.64 [R1+0x4e8], R14 ;  /* 0x0004e80e01007387 */ /* 0x000fe40000100a00 */
[----:B-1----:R-:W-:-:S02]  /*5aa50*/  IMAD.MOV.U32 R7, RZ, RZ, R16 ;  /* 0x000000ffff077224 */ /* 0x002fc400078e0010 */
[----:B------:R-:W-:Y:S01]  /*5aa60*/  IMAD.MOV.U32 R6, RZ, RZ, R17 ;  /* 0x000000ffff067224 */ /* 0x000fe200078e0011 */
[----:B0-----:R-:W2:Y:S01]  /*5aa70*/  LDL.LU.64 R12, [R1+0x4970] ;  /* 0x00497000010c7983 */ /* 0x001ea20000300a00 */
[----:B------:R-:W3:Y:S02]  /*5aa80*/  LDL.LU.64 R18, [R1+0x4968] ;  /* 0x0049680001127983 */ /* 0x000ee40000300a00 */
[----:B------:R-:W3:Y:S02]  /*5aa90*/  LDL.LU.64 R16, [R1+0x4960] ;  /* 0x0049600001107983 */ /* 0x000ee40000300a00 */
[----:B------:R-:W-:Y:S01]  /*5aaa0*/  STL.64 [R1+0x4918], R6 ;  /* 0x0049180601007387 */ /* 0x000fe20000100a00 */
[----:B------:R0:W-:Y:S02]  /*5aab0*/  STL.64 [R1+0x4910], R4 ;  /* 0x0049100401007387 */ /* 0x0001e40000100a00 */
[----:B0-----:R-:W-:Y:S02]  /*5aac0*/  IMAD.MOV.U32 R4, RZ, RZ, R0 ;  /* 0x000000ffff047224 */ /* 0x001fe400078e0000 */
[----:B------:R-:W-:Y:S01]  /*5aad0*/  IMAD.MOV.U32 R5, RZ, RZ, R3 ;  /* 0x000000ffff057224 */ /* 0x000fe200078e0003 */
[----:B------:R-:W2:Y:S06]  /*5aae0*/  LDL.LU R0, [R1+0x4958] ;  /* 0x0049580001007983 */ /* 0x000eac0000300800 */
[C---:B---3--:R-:W-:Y:S01]  /*5aaf0*/  HMMA.16816.F32.BF16 R4, R24.reuse, R4, R16 ;  /* 0x000000041804723c */ /* 0x048fe20000041810 */
[----:B------:R-:W4:Y:S11]  /*5ab00*/  LDL.LU.64 R16, [R1+0x4950] ;  /* 0x0049500001107983 */ /* 0x000f360000300a00 */
[----:B------:R-:W-:Y:S11]  /*5ab10*/  @!UPT UIADD3 URZ, URZ, URZ, URZ ;  /* 0x0000003f3f3ff290 */ /* 0x000ff6000fffe03f */
[----:B------:R-:W-:Y:S01]  /*5ab20*/  STL.64 [R1+0x4d0], R4 ;  /* 0x0004d00401007387 */ /* 0x000fe20000100a00 */
[----:B------:R4:W-:Y:S02]  /*5ab30*/  STL.64 [R1+0x4d8], R6 ;  /* 0x0004d80601007387 */ /* 0x0009e40000100a00 */
[C---:B----4-:R-:W-:Y:S01]  /*5ab40*/  HMMA.16816.F32.BF16 R4, R24.reuse, R16, R20 ;  /* 0x000000101804723c */ /* 0x050fe20000041814 */
        /* <DEDUP_REMOVED lines=11> */
[----:B--2---:R-:W-:Y:S01]  /*5ac00*/  STL.64 [R1+0x4930], R6 ;  /* 0x0049300601007387 */ /* 0x004fe20000100a00 */
[----:B----4-:R0:W-:Y:S03]  /*5ac10*/  STL.64 [R1+0x4928], R4 ;  /* 0x0049280401007387 */ /* 0x0101e60000100a00 */
[----:B0-----:R-:W2:Y:S04]  /*5ac20*/  LDL.64 R4, [R1+0x1e0] ;  /* 0x0001e00001047983 */ /* 0x001ea80000100a00 */
[----:B--2---:R0:W-:Y:S04]  /*5ac30*/  STL.64 [R1+0x4940], R4 ;  /* 0x0049400401007387 */ /* 0x0041e80000100a00 */
[----:B0-----:R-:W2:Y:S01]  /*5ac40*/  LDL.LU R4, [R1+0x830] ;  /* 0x0008300001047983 */ /* 0x001ea20000300800 */
[----:B------:R-:W2:Y:S02]  /*5ac50*/  LDL.LU R5, [R1+0x834] ;  /* 0x0008340001057983 */ /* 0x000ea40000300800 */
[----:B------:R-:W2:Y:S02]  /*5ac60*/  LDL.LU R6, [R1+0x838] ;  /* 0x0008380001067983 */ /* 0x000ea40000300800 */
[----:B------:R-:W2:Y:S01]  /*5ac70*/  LDL.LU R7, [R1+0x83c] ;  /* 0x00083c0001077983 */ /* 0x000ea20000300800 */
[----:B------:R0:W-:Y:S04]  /*5ac80*/  STL.64 [R1+0x48e8], R16 ;  /* 0x0048e81001007387 */ /* 0x0001e80000100a00 */
[----:B0-----:R-:W4:Y:S01]  /*5ac90*/  LDL.64 R16, [R1+0x1c0] ;  /* 0x0001c00001107983 */ /* 0x001f220000100a00 */
[----:B------:R-:W-:Y:S03]  /*5aca0*/  HMMA.16816.F32.BF16 R8, R24, R12, R8 ;  /* 0x0000000c1808723c */ /* 0x000fe60000041808 */
[----:B----4-:R0:W-:Y:S04]  /*5acb0*/  STL.64 [R1+0x4920], R16 ;  /* 0x0049201001007387 */ /* 0x0101e80000100a00 */
[----:B0-----:R-:W4:Y:S11]  /*5acc0*/  LDL.64 R16, [R1+0x1d0] ;  /* 0x0001d00001107983 */ /* 0x001f360000100a00 */
[----:B------:R-:W-:Y:S06]  /*5acd0*/  @!UPT UIADD3 URZ, URZ, URZ, URZ ;  /* 0x0000003f3f3ff290 */ /* 0x000fec000fffe03f */
[----:B------:R-:W-:Y:S01]  /*5ace0*/  IMAD.MOV.U32 R28, RZ, RZ, R9 ;  /* 0x000000ffff1c7224 */ /* 0x000fe200078e0009 */
[----:B----4-:R0:W-:Y:S04]  /*5acf0*/  STL.64 [R1+0x4938], R16 ;  /* 0x0049381001007387 */ /* 0x0101e80000100a00 */
[----:B0-----:R-:W4:Y:S01]  /*5ad00*/  LDL.LU R16, [R1+0x820] ;  /* 0x0008200001107983 */ /* 0x001f220000300800 */
[----:B------:R-:W4:Y:S02]  /*5ad10*/  LDL.LU R17, [R1+0x824] ;  /* 0x0008240001117983 */ /* 0x000f240000300800 */
[----:B------:R-:W4:Y:S02]  /*5ad20*/  LDL.LU R18, [R1+0x828] ;  /* 0x0008280001127983 */ /* 0x000f240000300800 */
[----:B------:R0:W-:Y:S02]  /*5ad30*/  STL [R1+0x4b0], R8 ;  /* 0x0004b00801007387 */ /* 0x0001e40000100800 */
[----:B0-----:R-:W3:Y:S01]  /*5ad40*/  LDL.LU.64 R8, [R1+0x4948] ;  /* 0x0049480001087983 */ /* 0x001ee20000300a00 */
[----:B------:R-:W-:-:S02]  /*5ad50*/  IMAD.MOV.U32 R19, RZ, RZ, R0 ;  /* 0x000000ffff137224 */ /* 0x000fc400078e0000 */
[----:B------:R-:W-:Y:S02]  /*5ad60*/  IMAD.MOV.U32 R0, RZ, RZ, R11 ;  /* 0x000000ffff007224 */ /* 0x000fe400078e000b */
[----:B------:R-:W-:Y:S01]  /*5ad70*/  IMAD.MOV.U32 R29, RZ, RZ, R10 ;  /* 0x000000ffff1d7224 */ /* 0x000fe200078e000a */
[----:B------:R-:W-:Y:S01]  /*5ad80*/  STL [R1+0x484c], R12 ;  /* 0x00484c0c01007387 */ /* 0x000fe20000100800 */
[----:B------:R0:W-:Y:S03]  /*5ad90*/  STL [R1+0x4848], R13 ;  /* 0x0048480d01007387 */ /* 0x0001e60000100800 */
[----:B0-----:R-:W2:Y:S01]  /*5ada0*/  LDL.64 R12, [R1+0x30] ;  /* 0x00003000010c7983 */ /* 0x001ea20000100a00 */
[----:B------:R-:W-:Y:S02]  /*5adb0*/  STL [R1+0x40e8], R0 ;  /* 0x0040e80001007387 */ /* 0x000fe40000100800 */
[----:B------:R-:W-:Y:S02]  /*5adc0*/  STL [R1+0x40d4], R29 ;  /* 0x0040d41d01007387 */ /* 0x000fe40000100800 */
[----:B------:R-:W-:Y:S01]  /*5add0*/  STL [R1+0x40b0], R28 ;  /* 0x0040b01c01007387 */ /* 0x000fe20000100800 */
[C---:B---3--:R-:W-:Y:S11]  /*5ade0*/  HMMA.16816.F32.BF16 R20, R24.reuse, R8, R20 ;  /* 0x000000081814723c */ /* 0x048ff60000041814 */
[----:B------:R-:W-:Y:S11]  /*5adf0*/  @!UPT UIADD3 URZ, URZ, URZ, URZ ;  /* 0x0000003f3f3ff290 */ /* 0x000ff6000fffe03f */
[----:B------:R-:W-:Y:S01]  /*5ae00*/  @!UPT UIADD3 URZ, URZ, URZ, URZ ;  /* 0x0000003f3f3ff290 */ /* 0x000fe2000fffe03f */
[----:B------:R-:W-:Y:S01]  /*5ae10*/  STL.64 [R1+0x4a0], R20 ;  /* 0x0004a01401007387 */ /* 0x000fe20000100a00 */
[----:B------:R-:W-:Y:S02]  /*5ae20*/  STL.64 [R1+0x4a8], R22 ;  /* 0x0004a81601007387 */ /* 0x000fe40000100a00 */
[----:B------:R-:W0:Y:S04]  /*5ae30*/  LDSM.16.MT88.4 R20, [R2+0x8100] ;  /* 0x008100000214783b */ /* 0x000e280000004200 */
[----:B------:R-:W-:Y:S01]  /*5ae40*/  STL [R1+0x4850], R2 ;  /* 0x0048500201007387 */ /* 0x000fe20000100800 */
[----:B0-----:R-:W-:Y:S01]  /*5ae50*/  STL.64 [R1+0x4778], R22 ;  /* 0x0047781601007387 */ /* 0x001fe20000100a00 */
[----:B------:R0:W-:Y:S03]  /*5ae60*/  STL.64 [R1+0x4770], R20 ;  /* 0x0047701401007387 */ /* 0x0001e60000100a00 */
[----:B0-----:R-:W3:Y:S01]  /*5ae70*/  LDL.64 R20, [R1+0x170] ;  /* 0x0001700001147983 */ /* 0x001ee20000100a00 */
[C---:B--2---:R-:W-:Y:S03]  /*5ae80*/  HMMA.16816.F32.BF16 R4, R24.reuse, R12, R4 ;  /* 0x0000000c1804723c */ /* 0x044fe60000041804 */
[----:B---3--:R0:W-:Y:S04]  /*5ae90*/  STL.64 [R1+0x48c8], R20 ;  /* 0x0048c81401007387 */ /* 0x0081e80000100a00 */
[----:B0-----:R-:W2:Y:S01]  /*5aea0*/  LDL.LU R20, [R1+0x800] ;  /* 0x0008000001147983 */ /* 0x001ea20000300800 */
[----:B------:R-:W2:Y:S02]  /*5aeb0*/  LDL.LU R21, [R1+0x804] ;  /* 0x0008040001157983 */ /* 0x000ea40000300800 */
[----:B------:R-:W2:Y:S02]  /*5aec0*/  LDL.LU R22, [R1+0x808] ;  /* 0x0008080001167983 */ /* 0x000ea40000300800 */
[----:B------:R-:W2:Y:S11]  /*5aed0*/  LDL.LU R23, [R1+0x80c] ;  /* 0x00080c0001177983 */ /* 0x000eb60000300800 */
[----:B------:R0:W-:Y:S01]  /*5aee0*/  STL.64 [R1+0x830], R4 ;  /* 0x0008300401007387 */ /* 0x0001e20000100a00 */
[----:B------:R-:W-:Y:S03]  /*5aef0*/  STL.64 [R1+0x838], R6 ;  /* 0x0008380601007387 */ /* 0x000fe60000100a00 */
[----:B0-----:R-:W4:Y:S01]  /*5af00*/  LDL.LU.64 R4, [R1+0x4940] ;  /* 0x0049400001047983 */ /* 0x001f220000300a00 */
[----:B------:R-:W-:Y:S01]  /*5af10*/  IMAD.MOV.U32 R14, RZ, RZ, R13 ;  /* 0x000000ffff0e7224 */ /* 0x000fe200078e000d */
[----:B----4-:R-:W-:Y:S01]  /*5af20*/  HMMA.16816.F32.BF16 R16, R24, R4, R16 ;  /* 0x000000041810723c */ /* 0x010fe20000041810 */
[----:B------:R-:W-:-:S02]  /*5af30*/  IMAD.MOV.U32 R13, RZ, RZ, R4 ;  /* 0x000000ffff0d7224 */ /* 0x000fc400078e0004 */
[----:B------:R-:W-:Y:S11]  /*5af40*/  IMAD.MOV.U32 R29, RZ, RZ, R5 ;  /* 0x000000ffff1d7224 */ /* 0x000ff600078e0005 */
[----:B------:R-:W-:Y:S09]  /*5af50*/  @!UPT UIADD3 URZ, URZ, URZ, URZ ;  /* 0x0000003f3f3ff290 */ /* 0x000ff2000fffe03f */
[----:B------:R0:W-:Y:S01]  /*5af60*/  STL.64 [R1+0x820], R16 ;  /* 0x0008201001007387 */ /* 0x0001e20000100a00 */
[----:B------:R-:W-:Y:S03]  /*5af70*/  STL.64 [R1+0x828], R18 ;  /* 0x0008281201007387 */ /* 0x000fe60000100a00 */
[----:B0-----:R-:W3:Y:S01]  /*5af80*/  LDL.LU.64 R16, [R1+0x4938] ;  /* 0x0049380001107983 */ /* 0x001ee20000300a00 */
[----:B------:R-:W4:Y:S02]  /*5af90*/  LDL.LU.64 R6, [R1+0x4930] ;  /* 0x0049300001067983 */ /* 0x000f240000300a00 */
[----:B------:R-:W4:Y:S02]  /*5afa0*/  LDL.LU.64 R4, [R1+0x4928] ;  /* 0x0049280001047983 */ /* 0x000f240000300a00 */
[----:B------:R-:W-:Y:S02]  /*5afb0*/  IMAD.MOV.U32 R28, RZ, RZ, R12 ;  /* 0x000000ffff1c7224 */ /* 0x000fe400078e000c */
[----:B---3--:R-:W-:-:S02]  /*5afc0*/  IMAD.MOV.U32 R2, RZ, RZ, R16 ;  /* 0x000000ffff027224 */ /* 0x008fc400078e0010 */
[----:B------:R-:W-:Y:S01]  /*5afd0*/  IMAD.MOV.U32 R12, RZ, RZ, R17 ;  /* 0x000000ffff0c7224 */ /* 0x000fe200078e0011 */
[C---:B----4-:R-:W-:Y:S01]  /*5afe0*/  HMMA.16816.F32.BF16 R4, R24.reuse, R16, R4 ;  /* 0x000000101804723c */ /* 0x050fe20000041804 */
[----:B------:R-:W2:Y:S11]  /*5aff0*/  LDL.LU.64 R16, [R1+0x4920] ;  /* 0x0049200001107983 */ /* 0x000eb60000300a00 */
[----:B------:R-:W-:Y:S11]  /*5b000*/  @!UPT UIADD3 URZ, URZ, URZ, URZ ;  /* 0x0000003f3f3ff290 */ /* 0x000ff6000fffe03f */
[----:B------:R-:W-:Y:S01]  /*5b010*/  @!UPT UIADD3 URZ, URZ, URZ, URZ ;  /* 0x0000003f3f3ff290 */ /* 0x000fe2000fffe03f */
[----:B------:R-:W-:Y:S02]  /*5b020*/  IMAD.MOV.U32 R10, RZ, RZ, R6 ;  /* 0x000000ffff0a7224 */ /* 0x000fe400078e0006 */
[----:B------:R-:W-:Y:S01]  /*5b030*/  IMAD.MOV.U32 R11, RZ, RZ, R7 ;  /* 0x000000ffff0b7224 */ /* 0x000fe200078e0007 */
[----:B------:R0:W-:Y:S01]  /*5b040*/  STL.64 [R1+0x810], R4 ;  /* 0x0008100401007387 */ /* 0x0001e20000100a00 */
[----:B------:R-:W3:Y:S03]  /*5b050*/  LDL.LU.64 R6, [R1+0x4918] ;  /* 0x0049180001067983 */ /* 0x000ee60000300a00 */
[----:B0-----:R-:W4:Y:S01]  /*5b060*/  LDL.LU.64 R4, [R1+0x4910] ;  /* 0x0049100001047983 */ /* 0x001f220000300a00 */
[----:B------:R-:W-:Y:S02]  /*5b070*/  STL.64 [R1+0x4840], R10 ;  /* 0x0048400a01007387 */ /* 0x000fe40000100a00 */
[----:B------:R2:W-:Y:S02]  /*5b080*/  STL.64 [R1+0x4838], R8 ;  /* 0x0048380801007387 */ /* 0x0005e40000100a00 */
[----:B--2---:R-:W-:Y:S11]  /*5b090*/  HMMA.16816.F32.BF16 R8, R24, R16, R20 ;  /* 0x000000101808723c */ /* 0x004ff60000041814 */
[----:B------:R-:W-:Y:S11]  /*5b0a0*/  @!UPT UIADD3 URZ, URZ, URZ, URZ ;  /* 0x0000003f3f3ff290 */ /* 0x000ff6000fffe03f */
[----:B------:R-:W-:Y:S01]  /*5b0b0*/  @!UPT UIADD3 URZ, URZ, URZ, URZ ;  /* 0x0000003f3f3ff290 */ /* 0x000fe2000fffe03f */
[----:B------:R-:W-:Y:S01]  /*5b0c0*/  STL.64 [R1+0x800], R8 ;  /* 0x0008000801007387 */ /* 0x000fe20000100a00 */
[----:B------:R-:W-:Y:S02]  /*5b0d0*/  STL.64 [R1+0x808], R10 ;  /* 0x0008080a01007387 */ /* 0x000fe40000100a00 */
[----:B------:R-:W2:Y:S02]  /*5b0e0*/  LDL R15, [R1+0x1de0] ;  /* 0x001de000010f7983 */ /* 0x000ea40000100800 */
        /* <DEDUP_REMOVED lines=8> */
[----:B---3--:R-:W-:-:S02]  /*5b170*/  IMAD.MOV.U32 R12, RZ, RZ, R7 ;  /* 0x000000ffff0c7224 */ /* 0x008fc400078e0007 */
[----:B------:R-:W-:-:S05]  /*5b180*/  IMAD.MOV.U32 R13, RZ, RZ, R6 ;  /* 0x000000ffff0d7224 */ /* 0x000fca00078e0006 */
[----:B------:R4:W-:Y:S02]  /*5b190*/  STL.64 [R1+0x4888], R12 ;  /* 0x0048880c01007387 */ /* 0x0009e40000100a00 */
[----:B----4-:R-:W-:Y:S02]  /*5b1a0*/  IMAD.MOV.U32 R12, RZ, RZ, R5 ;  /* 0x000000ffff0c7224 */ /* 0x010fe400078e0005 */
[----:B------:R-:W-:-:S05]  /*5b1b0*/  IMAD.MOV.U32 R13, RZ, RZ, R4 ;  /* 0x000000ffff0d7224 */ /* 0x000fca00078e0004 */
[----:B------:R-:W-:Y:S01]  /*5b1c0*/  STL.64 [R1+0x48b0], R12 ;  /* 0x0048b00c01007387 */ /* 0x000fe20000100a00 */
[----:B------:R-:W2:Y:S02]  /*5b1d0*/  LDL R4, [R1+0x160] ;  /* 0x0001600001047983 */ /* 0x000ea40000100800 */
[----:B------:R-:W2:Y:S02]  /*5b1e0*/  LDL R5, [R1+0x164] ;  /* 0x0001640001057983 */ /* 0x000ea40000100800 */
[----:B------:R-:W3:Y:S01]  /*5b1f0*/  LDL.LU R8, [R1+0x7f0] ;  /* 0x0007f00001087983 */ /* 0x000ee20000300800 */
[----:B------:R-:W3:Y:S01]  /*5b200*/  LDL.LU R9, [R1+0x7f4] ;  /* 0x0007f40001097983 */ /* 0x000ee20000300800 */
[----:B------:R-:W3:Y:S02]  /*5b210*/  LDL.LU R10, [R1+0x7f8] ;  /* 0x0007f800010a7983 */ /* 0x000ee40000300800 */
[----:B------:R-:W3:Y:S02]  /*5b220*/  LDL.LU R11, [R1+0x7fc] ;  /* 0x0007fc00010b7983 */ /* 0x000ee40000300800 */
[----:B------:R-:W-:-:S02]  /*5b230*/  IMAD.MOV.U32 R3, RZ, RZ, R16 ;  /* 0x000000ffff037224 */ /* 0x000fc400078e0010 */
[----:B------:R-:W-:Y:S01]  /*5b240*/  IMAD.MOV.U32 R0, RZ, RZ, R17 ;  /* 0x000000ffff007224 */ /* 0x000fe200078e0011 */
[----:B--2---:R0:W-:Y:S04]  /*5b250*/  STL.64 [R1+0x48d0], R4 ;  /* 0x0048d00401007387 */ /* 0x0041e80000100a00 */
[----:B0-----:R-:W2:Y:S01]  /*5b260*/  LDL.LU R4, [R1+0x7c0] ;  /* 0x0007c00001047983 */ /* 0x001ea20000300800 */
[----:B------:R-:W2:Y:S02]  /*5b270*/  LDL.LU R5, [R1+0x7c4] ;  /* 0x0007c40001057983 */ /* 0x000ea40000300800 */
[----:B------:R-:W4:Y:S02]  /*5b280*/  LDL.LU R6, [R1+0x7c8] ;  /* 0x0007c80001067983 */ /* 0x000f240000300800 */
[----:B------:R-:W4:Y:S01]  /*5b290*/  LDL.LU R7, [R1+0x7cc] ;  /* 0x0007cc0001077983 */ /* 0x000f220000300800 */
[----:B------:R-:W2:Y:S01]  /*5b2a0*/  LDL.LU R16, [R1+0x7d0] ;  /* 0x0007d00001107983 */ /* 0x000ea20000300800 */
[----:B------:R-:W2:Y:S02]  /*5b2b0*/  LDL.LU R17, [R1+0x7d4] ;  /* 0x0007d40001117983 */ /* 0x000ea40000300800 */
[----:B------:R-:W2:Y:S02]  /*5b2c0*/  LDL.LU R18, [R1+0x7d8] ;  /* 0x0007d80001127983 */ /* 0x000ea40000300800 */
[----:B------:R-:W2:Y:S02]  /*5b2d0*/  LDL.LU R19, [R1+0x7dc] ;  /* 0x0007dc0001137983 */ /* 0x000ea40000300800 */
[----:B--2---:R-:W-:Y:S01]  /*5b2e0*/  STL.64 [R1+0x48f8], R18 ;  /* 0x0048f81201007387 */ /* 0x004fe20000100a00 */
[----:B------:R0:W-:Y:S03]  /*5b2f0*/  STL.64 [R1+0x48f0], R16 ;  /* 0x0048f01001007387 */ /* 0x0001e60000100a00 */
[----:B0-----:R-:W2:Y:S04]  /*5b300*/  LDL.64 R16, [R1+0x1a0] ;  /* 0x0001a00001107983 */ /* 0x001ea80000100a00 */
[----:B--2---:R0:W-:Y:S04]  /*5b310*/  STL.64 [R1+0x4908], R16 ;  /* 0x0049081001007387 */ /* 0x0041e80000100a00 */
[----:B0-----:R-:W3:Y:S01]  /*5b320*/  LDL.64 R16, [R1+0x1b0] ;  /* 0x0001b00001107983 */ /* 0x001ee20000100a00 */
[----:B----4-:R-:W-:Y:S02]  /*5b330*/  STL.64 [R1+0x48e0], R6 ;  /* 0x0048e00601007387 */ /* 0x010fe40000100a00 */
[----:B------:R0:W-:Y:S02]  /*5b340*/  STL.64 [R1+0x48d8], R4 ;  /* 0x0048d80401007387 */ /* 0x0001e40000100a00 */
[----:B0-----:R-:W2:Y:S04]  /*5b350*/  LDL.64 R4, [R1+0x190] ;  /* 0x0001900001047983 */ /* 0x001ea80000100a00 */
[----:B--2---:R0:W-:Y:S04]  /*5b360*/  STL.64 [R1+0x4900], R4 ;  /* 0x0049000401007387 */ /* 0x0041e80000100a00 */
[----:B0-----:R-:W2:Y:S01]  /*5b370*/  LDL.LU R4, [R1+0x7e0] ;  /* 0x0007e00001047983 */ /* 0x001ea20000300800 */
[----:B------:R-:W2:Y:S02]  /*5b380*/  LDL.LU R5, [R1+0x7e4] ;  /* 0x0007e40001057983 */ /* 0x000ea40000300800 */
[----:B------:R-:W2:Y:S02]  /*5b390*/  LDL.LU R6, [R1+0x7e8] ;  /* 0x0007e80001067983 */ /* 0x000ea40000300800 */
[----:B------:R-:W2:Y:S01]  /*5b3a0*/  LDL.LU R7, [R1+0x7ec] ;  /* 0x0007ec0001077983 */ /* 0x000ea20000300800 */
[----:B------:R-:W4:Y:S01]  /*5b3b0*/  LDL.64 R20, [R1+0x180] ;  /* 0x0001800001147983 */ /* 0x000f220000100a00 */
[----:B------:R-:W2:Y:S02]  /*5b3c0*/  LDL.LU R12, [R1+0x490] ;  /* 0x00049000010c7983 */ /* 0x000ea40000300800 */
[----:B------:R-:W2:Y:S02]  /*5b3d0*/  LDL.LU R13, [R1+0x494] ;  /* 0x00049400010d7983 */ /* 0x000ea40000300800 */
[----:B------:R-:W2:Y:S01]  /*5b3e0*/  LDL.LU R14, [R1+0x498] ;  /* 0x00049800010e7983 */ /* 0x000ea20000300800 */
[----:B------:R-:W2:Y:S01]  /*5b3f0*/  LDL.LU R15, [R1+0x49c] ;  /* 0x00049c00010f7983 */ /* 0x000ea20000300800 */
[----:B---3--:R-:W-:Y:S03]  /*5b400*/  HMMA.16816.F32.BF16 R8, R24, R16, R8 ;  /* 0x000000101808723c */ /* 0x008fe60000041808 */
[----:B--2---:R-:W-:Y:S01]  /*5b410*/  STL.64 [R1+0x48c0], R14 ;  /* 0x0048c00e01007387 */ /* 0x004fe20000100a00 */
[----:B------:R0:W-:Y:S03]  /*5b420*/  STL.64 [R1+0x48b8], R12 ;  /* 0x0048b80c01007387 */ /* 0x0001e60000100a00 */
[----:B0-----:R-:W2:Y:S01]  /*5b430*/  LDL.LU R12, [R1+0x7b0] ;  /* 0x0007b000010c7983 */ /* 0x001ea20000300800 */
[----:B------:R-:W2:Y:S02]  /*5b440*/  LDL.LU R13, [R1+0x7b4] ;  /* 0x0007b400010d7983 */ /* 0x000ea40000300800 */
[----:B------:R-:W2:Y:S02]  /*5b450*/  LDL.LU R14, [R1+0x7b8] ;  /* 0x0007b800010e7983 */ /* 0x000ea40000300800 */
[----:B------:R-:W2:Y:S11]  /*5b460*/  LDL.LU R15, [R1+0x7bc] ;  /* 0x0007bc00010f7983 */ /* 0x000eb60000300800 */
[----:B------:R0:W-:Y:S01]  /*5b470*/  STL.64 [R1+0x7f0], R8 ;  /* 0x0007f00801007387 */ /* 0x0001e20000100a00 */
[----:B------:R1:W-:Y:S02]  /*5b480*/  STL.64 [R1+0x7f8], R10 ;  /* 0x0007f80a01007387 */ /* 0x0003e40000100a00 */
[----:B0-----:R-:W-:-:S02]  /*5b490*/  IMAD.MOV.U32 R9, RZ, RZ, R16 ;  /* 0x000000ffff097224 */ /* 0x001fc400078e0010 */
[----:B------:R-:W-:Y:S02]  /*5b4a0*/  IMAD.MOV.U32 R8, RZ, RZ, R17 ;  /* 0x000000ffff087224 */ /* 0x000fe400078e0011 */
[----:B------:R-:W3:Y:S02]  /*5b4b0*/  LDL.LU.64 R16, [R1+0x4908] ;  /* 0x0049080001107983 */ /* 0x000ee40000300a00 */
[C---:B---3--:R-:W-:Y:S01]  /*5b4c0*/  HMMA.16816.F32.BF16 R4, R24.reuse, R16, R4 ;  /* 0x000000101804723c */ /* 0x048fe20000041804 */
[----:B-1----:R-:W-:Y:S02]  /*5b4d0*/  IMAD.MOV.U32 R11, RZ, RZ, R16 ;  /* 0x000000ffff0b7224 */ /* 0x002fe400078e0010 */
[----:B------:R-:W-:Y:S11]  /*5b4e0*/  IMAD.MOV.U32 R10, RZ, RZ, R17 ;  /* 0x000000ffff0a7224 */ /* 0x000ff600078e0011 */
[----:B------:R-:W-:Y:S09]  /*5b4f0*/  @!UPT UIADD3 URZ, URZ, URZ, URZ ;  /* 0x0000003f3f3ff290 */ /* 0x000ff2000fffe03f */
[----:B------:R0:W-:Y:S01]  /*5b500*/  STL.64 [R1+0x7e0], R4 ;  /* 0x0007e00401007387 */ /* 0x0001e20000100a00 */
[----:B------:R-:W-:Y:S03]  /*5b510*/  STL.64 [R1+0x7e8], R6 ;  /* 0x0007e80601007387 */ /* 0x000fe60000100a00 */
[----:B0-----:R-:W3:Y:S01]  /*5b520*/  LDL.LU.64 R4, [R1+0x4900] ;  /* 0x0049000001047983 */ /* 0x001ee20000300a00 */
[----:B------:R-:W3:Y:S02]  /*5b530*/  LDL.LU.64 R18, [R1+0x48f8] ;  /* 0x0048f80001127983 */ /* 0x000ee40000300a00 */
[----:B------:R-:W3:Y:S02]  /*5b540*/  LDL.LU.64 R16, [R1+0x48f0] ;  /* 0x0048f00001107983 */ /* 0x000ee40000300a00 */
[----:B------:R-:W-:Y:S01]  /*5b550*/  STL.64 [R1+0x4880], R10 ;  /* 0x0048800a01007387 */ /* 0x000fe20000100a00 */
[----:B------:R0:W-:Y:S04]  /*5b560*/  STL.64 [R1+0x4878], R8 ;  /* 0x0048780801007387 */ /* 0x0001e80000100a00 */
        /* <DEDUP_REMOVED lines=12> */
[----:B------:R0:W-:Y:S01]  /*5b630*/  STL.64 [R1+0x7d0], R16 ;  /* 0x0007d01001007387 */ /* 0x0001e20000100a00 */
[----:B------:R1:W-:Y:S03]  /*5b640*/  STL.64 [R1+0x7d8], R18 ;  /* 0x0007d81201007387 */ /* 0x0003e60000100a00 */
[----:B0-----:R-:W3:Y:S01]  /*5b650*/  LDL.LU.64 R16, [R1+0x48e8] ;  /* 0x0048e80001107983 */ /* 0x001ee20000300a00 */
[----:B-1----:R-:W-:Y:S02]  /*5b660*/  IMAD.MOV.U32 R19, RZ, RZ, R4 ;  /* 0x000000ffff137224 */ /* 0x002fe400078e0004 */
[----:B------:R-:W-:Y:S02]  /*5b670*/  IMAD.MOV.U32 R18, RZ, RZ, R5 ;  /* 0x000000ffff127224 */ /* 0x000fe400078e0005 */
[----:B------:R-:W4:Y:S01]  /*5b680*/  LDL.LU.64 R6, [R1+0x48e0] ;  /* 0x0048e00001067983 */ /* 0x000f220000300a00 */
        /* <DEDUP_REMOVED lines=10> */
[----:B--2---:R-:W-:Y:S11]  /*5b730*/  HMMA.16816.F32.BF16 R12, R24, R20, R12 ;  /* 0x00000014180c723c */ /* 0x004ff6000004180c */
[----:B------:R-:W-:Y:S11]  /*5b740*/  @!UPT UIADD3 URZ, URZ, URZ, URZ ;  /* 0x0000003f3f3ff290 */ /* 0x000ff6000fffe03f */
[----:B------:R-:W-:Y:S01]  /*5b750*/  @!UPT UIADD3 URZ, URZ, URZ, URZ ;  /* 0x0000003f3f3ff290 */ /* 0x000fe2000fffe03f */
[----:B------:R-:W-:Y:S01]  /*5b760*/  STL.64 [R1+0x7b0], R12 ;  /* 0x0007b00c01007387 */ /* 0x000fe20000100a00 */
[----:B------:R0:W-:Y:S03]  /*5b770*/  STL.64 [R1+0x7b8], R14 ;  /* 0x0007b80e01007387 */ /* 0x0001e60000100a00 */
[----:B0-----:R-:W4:Y:S01]  /*5b780*/  LDL.LU.64 R14, [R1+0x48c0] ;  /* 0x0048c000010e7983 */ /* 0x001f220000300a00 */
[----:B------:R-:W4:Y:S02]  /*5b790*/  LDL.LU.64 R12, [R1+0x48b8] ;  /* 0x0048b800010c7983 */ /* 0x000f240000300a00 */
        /* <DEDUP_REMOVED lines=8> */
[----:B----4-:R-:W-:Y:S01]  /*5b820*/  HMMA.16816.F32.BF16 R24, R24, R4, R12 ;  /* 0x000000041818723c */ /* 0x010fe2000004180c */
[----:B------:R-:W2:Y:S01]  /*5b830*/  LDL.LU.64 R12, [R1+0x48b0] ;  /* 0x0048b000010c7983 */ /* 0x000ea20000300a00 */
[----:B------:R-:W2:Y:S02]  /*5b840*/  LDL.LU.64 R6, [R1+0x48a8] ;  /* 0x0048a80001067983 */ /* 0x000ea40000300a00 */
[----:B------:R-:W2:Y:S11]  /*5b850*/  LDL.LU.64 R4, [R1+0x48a0] ;  /* 0x0048a00001047983 */ /* 0x000eb60000300a00 */
[----:B------:R-:W-:Y:S08]  /*5b860*/  @!UPT UIADD3 URZ, URZ, URZ, URZ ;  /* 0x0000003f3f3ff290 */ /* 0x000ff0000fffe03f */
[----:B------:R0:W-:Y:S01]  /*5b870*/  STL.64 [R1+0x490], R24 ;  /* 0x0004901801007387 */ /* 0x0001e20000100a00 */
[----:B------:R-:W-:Y:S03]  /*5b880*/  STL.64 [R1+0x498], R26 ;  /* 0x0004981a01007387 */ /* 0x000fe60000100a00 */
[----:B0-----:R-:W4:Y:S04]  /*5b890*/  LDL R24, [R1] ;  /* 0x0000000001187983 */ /* 0x001f280000100800 */
[----:B------:R-:W4:Y:S01]  /*5b8a0*/  LDL R25, [R1+0x4] ;  /* 0x0000040001197983 */ /* 0x000f220000100800 */
[C---:B--2---:R-:W-:Y:S03]  /*5b8b0*/  HMMA.16816.F32.BF16 R12, R4.reuse, R12, R8 ;  /* 0x0000000c040c723c */ /* 0x044fe60000041808 */
[----:B------:R-:W2:Y:S01]  /*5b8c0*/  LDL.LU.64 R10, [R1+0x4898] ;  /* 0x00489800010a7983 */ /* 0x000ea20000300a00 */
[----:B------:R-:W2:Y:S11]  /*5b8d0*/  LDL.LU.64 R8, [R1+0x4890] ;  /* 0x0048900001087983 */ /* 0x000eb60000300a00 */
[----:B------:R-:W-:Y:S08]  /*5b8e0*/  @!UPT UIADD3 URZ, URZ, URZ, URZ ;  /* 0x0000003f3f3ff290 */ /* 0x000ff0000fffe03f */
        /* <DEDUP_REMOVED lines=11> */
[C---:B----4-:R-:W-:Y:S01]  /*5b9a0*/  HMMA.16816.F32.BF16 R24, R4.reuse, R24, R12 ;  /* 0x000000180418723c */ /* 0x050fe2000004180c */
[----:B------:R-:W4:Y:S01]  /*5b9b0*/  LDL.LU.64 R14, [R1+0x4860] ;  /* 0x00486000010e7983 */ /* 0x000f220000300a00 */
[----:B------:R-:W4:Y:S11]  /*5b9c0*/  LDL.LU.64 R12, [R1+0x4858] ;  /* 0x00485800010c7983 */ /* 0x000f360000300a00 */
[----:B------:R-:W-:Y:S10]  /*5b9d0*/  @!UPT UIADD3 URZ, URZ, URZ, URZ ;  /* 0x0000003f3f3ff290 */ /* 0x000ff4000fffe03f */
[----:B------:R-:W-:Y:S01]  /*5b9e0*/  STL.64 [R1+0x3e0], R24 ;  /* 0x0003e01801007387 */ /* 0x000fe20000100a00 */
[----:B------:R3:W-:Y:S02]  /*5b9f0*/  STL.64 [R1+0x3e8], R26 ;  /* 0x0003e81a01007387 */ /* 0x0007e40000100a00 */
[----:B---3--:R-:W-:Y:S07]  /*5ba00*/  HMMA.16816.F32.BF16 R24, R4, R16, R20 ;  /* 0x000000100418723c */ /* 0x008fee0000041814 */
[----:B------:R-:W-:-:S02]  /*5ba10*/  IMAD.MOV.U32 R20, RZ, RZ, R19 ;  /* 0x000000ffff147224 */ /* 0x000fc400078e0013 */
[----:B------:R-:W-:Y:S11]  /*5ba20*/  IMAD.MOV.U32 R21, RZ, RZ, R18 ;  /* 0x000000ffff157224 */ /* 0x000ff600078e0012 */
[----:B------:R-:W-:Y:S03]  /*5ba30*/  @!UPT UIADD3 URZ, URZ, URZ, URZ ;  /* 0x0000003f3f3ff290 */ /* 0x000fe6000fffe03f */
[----:B------:R-:W-:Y:S01]  /*5ba40*/  STL.64 [R1+0x3d0], R24 ;  /* 0x0003d01801007387 */ /* 0x000fe20000100a00 */
[----:B------:R-:W-:Y:S02]  /*5ba50*/  STL.64 [R1+0x3d8], R26 ;  /* 0x0003d81a01007387 */ /* 0x000fe40000100a00 */
[----:B------:R-:W-:Y:S02]  /*5ba60*/  STL.64 [R1+0x47b0], R20 ;  /* 0x0047b01401007387 */ /* 0x000fe40000100a00 */
[----:B------:R0:W-:Y:S02]  /*5ba70*/  STL.64 [R1+0x4738], R16 ;  /* 0x0047381001007387 */ /* 0x0001e40000100a00 */
[----:B0-----:R-:W3:Y:S01]  /*5ba80*/  LDL.LU R16, [R1+0x6a0] ;  /* 0x0006a00001107983 */ /* 0x001ee20000300800 */
[----:B------:R-:W3:Y:S02]  /*5ba90*/  LDL.LU R17, [R1+0x6a4] ;  /* 0x0006a40001117983 */ /* 0x000ee40000300800 */
[----:B------:R-:W3:Y:S02]  /*5baa0*/  LDL.LU R18, [R1+0x6a8] ;  /* 0x0006a80001127983 */ /* 0x000ee40000300800 */
[----:B------:R-:W3:Y:S02]  /*5bab0*/  LDL.LU R19, [R1+0x6ac] ;  /* 0x0006ac0001137983 */ /* 0x000ee40000300800 */
[----:B--2---:R-:W-:-:S02]  /*5bac0*/  IMAD.MOV.U32 R20, RZ, RZ, R11 ;  /* 0x000000ffff147224 */ /* 0x004fc400078e000b */
[----:B------:R-:W-:-:S05]  /*5bad0*/  IMAD.MOV.U32 R21, RZ, RZ, R10 ;  /* 0x000000ffff157224 */ /* 0x000fca00078e000a */
[----:B------:R0:W-:Y:S02]  /*5bae0*/  STL.64 [R1+0x47c8], R20 ;  /* 0x0047c81401007387 */ /* 0x0001e40000100a00 */
[----:B0-----:R-:W-:Y:S02]  /*5baf0*/  IMAD.MOV.U32 R20, RZ, RZ, R9 ;  /* 0x000000ffff147224 */ /* 0x001fe400078e0009 */
[----:B------:R-:W-:-:S05]  /*5bb00*/  IMAD.MOV.U32 R21, RZ, RZ, R8 ;  /* 0x000000ffff157224 */ /* 0x000fca00078e0008 */
[----:B------:R-:W-:Y:S04]  /*5bb10*/  STL.64 [R1+0x47e0], R20 ;  /* 0x0047e01401007387 */ /* 0x000fe80000100a00 */
[----:B---3--:R-:W-:Y:S01]  /*5bb20*/  STL.64 [R1+0x4790], R18 ;  /* 0x0047901201007387 */ /* 0x008fe20000100a00 */
        /* <DEDUP_REMOVED lines=10> */
[----:B------:R0:W-:Y:S02]  /*5bbd0*/  STL.64 [R1+0x47e8], R20 ;  /* 0x0047e81401007387 */ /* 0x0001e40000100a00 */
[----:B0-----:R-:W-:-:S02]  /*5bbe0*/  IMAD.MOV.U32 R20, RZ, RZ, R2 ;  /* 0x000000ffff147224 */ /* 0x001fc400078e0002 */
[----:B----4-:R-:W-:Y:S01]  /*5bbf0*/  IMAD.MOV.U32 R21, RZ, RZ, R12 ;  /* 0x000000ffff157224 */ /* 0x010fe200078e000c */
[----:B------:R-:W2:Y:S01]  /*5bc00*/  LDL.LU R2, [R1+0x4850] ;  /* 0x0048500001027983 */ /* 0x000ea20000300800 */
[----:B------:R-:W4:Y:S03]  /*5bc10*/  LDL.LU R12, [R1+0x484c] ;  /* 0x00484c00010c7983 */ /* 0x000f260000300800 */
[----:B------:R-:W-:Y:S01]  /*5bc20*/  STL.64 [R1+0x4808], R20 ;  /* 0x0048081401007387 */ /* 0x000fe20000100a00 */
[----:B---3--:R-:W-:Y:S02]  /*5bc30*/  STL.64 [R1+0x47a8], R18 ;  /* 0x0047a81201007387 */ /* 0x008fe40000100a00 */
[----:B------:R0:W-:Y:S02]  /*5bc40*/  STL.64 [R1+0x47a0], R16 ;  /* 0x0047a01001007387 */ /* 0x0001e40000100a00 */
[----:B0-----:R-:W3:Y:S01]  /*5bc50*/  LDL.LU R16, [R1+0x6c0] ;  /* 0x0006c00001107983 */ /* 0x001ee20000300800 */
[----:B------:R-:W3:Y:S02]  /*5bc60*/  LDL.LU R17, [R1+0x6c4] ;  /* 0x0006c40001117983 */ /* 0x000ee40000300800 */
[----:B------:R-:W2:Y:S02]  /*5bc70*/  LDL.LU R18, [R1+0x6c8] ;  /* 0x0006c80001127983 */ /* 0x000ea40000300800 */
[----:B------:R-:W2:Y:S02]  /*5bc80*/  LDL.LU R19, [R1+0x6cc] ;  /* 0x0006cc0001137983 */ /* 0x000ea40000300800 */
[----:B------:R-:W-:-:S02]  /*5bc90*/  IMAD.MOV.U32 R20, RZ, RZ, R13 ;  /* 0x000000ffff147224 */ /* 0x000fc400078e000d */
[----:B------:R-:W-:Y:S01]  /*5bca0*/  IMAD.MOV.U32 R21, RZ, RZ, R29 ;  /* 0x000000ffff157224 */ /* 0x000fe200078e001d */
[----:B------:R-:W4:Y:S04]  /*5bcb0*/  LDL.LU R13, [R1+0x4848] ;  /* 0x00484800010d7983 */ /* 0x000f280000300800 */
[----:B------:R-:W-:Y:S01]  /*5bcc0*/  STL.64 [R1+0x4820], R20 ;  /* 0x0048201401007387 */ /* 0x000fe20000100a00 */
        /* <DEDUP_REMOVED lines=26> */
[----:B----4-:R-:W-:Y:S01]  /*5be70*/  HMMA.16816.F32.BF16 R8, R4, R12, R8 ;  /* 0x0000000c0408723c */ /* 0x010fe20000041808 */
        /* <DEDUP_REMOVED lines=16> */
[----:B------:R-:W-:-:S02]  /*5bf80*/  IMAD.MOV.U32 R20, RZ, RZ, R28 ;  /* 0x000000ffff147224 */ /* 0x000fc400078e001c */
[----:B------:R-:W-:Y:S01]  /*5bf90*/  IMAD.MOV.U32 R21, RZ, RZ, R14 ;  /* 0x000000ffff157224 */ /* 0x000fe200078e000e */
[C---:B----4-:R-:W-:Y:S01]  /*5bfa0*/  HMMA.16816.F32.BF16 R24, R4.reuse, R8, R24 ;  /* 0x000000080418723c */ /* 0x050fe20000041818 */
[----:B---3--:R-:W-:Y:S01]  /*5bfb0*/  STL.64 [R1+0x4720], R10 ;  /* 0x0047200a01007387 */ /* 0x008fe20000100a00 */
[----:B------:R-:W-:Y:S11]  /*5bfc0*/  STL.64 [R1+0x4718], R8 ;  /* 0x0047180801007387 */ /* 0x000ff60000100a00 */
[----:B------:R-:W-:Y:S10]  /*5bfd0*/  @!UPT UIADD3 URZ, URZ, URZ, URZ ;  /* 0x0000003f3f3ff290 */ /* 0x000ff4000fffe03f */
[----:B------:R-:W-:Y:S01]  /*5bfe0*/  STL.64 [R1+0x3b0], R24 ;  /* 0x0003b01801007387 */ /* 0x000fe20000100a00 */
[----:B------:R-:W-:Y:S02]  /*5bff0*/  STL.64 [R1+0x3b8], R26 ;  /* 0x0003b81a01007387 */ /* 0x000fe40000100a00 */
[----:B------:R-:W0:Y:S01]  /*5c000*/  LDSM.16.MT88.4 R24, [R2+0x8180] ;  /* 0x008180000218783b */ /* 0x000e220000004200 */
[C---:B--2---:R-:W-:Y:S01]  /*5c010*/  HMMA.16816.F32.BF16 R20, R4.reuse, R20, R16 ;  /* 0x000000140414723c */ /* 0x044fe20000041810 */
[----:B0-----:R-:W-:Y:S02]  /*5c020*/  STL.64 [R1+0x4678], R26 ;  /* 0x0046781a01007387 */ /* 0x001fe40000100a00 */
[----:B------:R0:W-:Y:S02]  /*5c030*/  STL.64 [R1+0x4670], R24 ;  /* 0x0046701801007387 */ /* 0x0001e40000100a00 */
[----:B0-----:R-:W2:Y:S01]  /*5c040*/  LDL.64 R24, [R1+0x160] ;  /* 0x0001600001187983 */ /* 0x001ea20000100a00 */
[----:B------:R-:W-:Y:S02]  /*5c050*/  STL [R1+0x436c], R2 ;  /* 0x00436c0201007387 */ /* 0x000fe40000100800 */
[----:B------:R-:W3:Y:S02]  /*5c060*/  LDL.LU.64 R18, [R1+0x4830] ;  /* 0x0048300001127983 */ /* 0x000ee40000300a00 */
[----:B------:R-:W3:Y:S11]  /*5c070*/  LDL.LU.64 R16, [R1+0x4828] ;  /* 0x0048280001107983 */ /* 0x000ef60000300a00 */
[----:B------:R-:W-:Y:S02]  /*5c080*/  @!UPT UIADD3 URZ, URZ, URZ, URZ ;  /* 0x0000003f3f3ff290 */ /* 0x000fe4000fffe03f */
        /* <DEDUP_REMOVED lines=10> */
[----:B---3--:R-:W-:Y:S02]  /*5c130*/  HMMA.16816.F32.BF16 R20, R4, R20, R16 ;  /* 0x000000140414723c */ /* 0x008fe40000041810 */
[----:B------:R-:W3:Y:S01]  /*5c140*/  LDL.LU.64 R18, [R1+0x4800] ;  /* 0x0048000001127983 */ /* 0x000ee20000300a00 */
[----:B------:R-:W3:Y:S11]  /*5c150*/  LDL.LU.64 R16, [R1+0x47f8] ;  /* 0x0047f80001107983 */ /* 0x000ef60000300a00 */
[----:B------:R-:W-:Y:S09]  /*5c160*/  @!UPT UIADD3 URZ, URZ, URZ, URZ ;  /* 0x0000003f3f3ff290 */ /* 0x000ff2000fffe03f */
[----:B------:R-:W-:Y:S01]  /*5c170*/  STL.64 [R1+0x700], R20 ;  /* 0x0007001401007387 */ /* 0x000fe20000100a00 */
[----:B------:R0:W-:Y:S03]  /*5c180*/  STL.64 [R1+0x708], R22 ;  /* 0x0007081601007387 */ /* 0x0001e60000100a00 */
[----:B0-----:R-:W4:Y:S01]  /*5c190*/  LDL.LU.64 R22, [R1+0x47f0] ;  /* 0x0047f00001167983 */ /* 0x001f220000300a00 */
[----:B------:R-:W4:Y:S02]  /*5c1a0*/  LDL.LU.64 R20, [R1+0x47e8] ;  /* 0x0047e80001147983 */ /* 0x000f240000300a00 */
[----:B------:R-:W-:Y:S02]  /*5c1b0*/  IMAD.MOV.U32 R8, RZ, RZ, R3 ;  /* 0x000000ffff087224 */ /* 0x000fe400078e0003 */
[----:B------:R-:W-:-:S07]  /*5c1c0*/  IMAD.MOV.U32 R9, RZ, RZ, R0 ;  /* 0x000000ffff097224 */ /* 0x000fce00078e0000 */
[C---:B----4-:R-:W-:Y:S01]  /*5c1d0*/  HMMA.16816.F32.BF16 R8, R4.reuse, R8, R20 ;  /* 0x000000080408723c */ /* 0x050fe20000041814 */
[----:B------:R-:W3:Y:S11]  /*5c1e0*/  LDL.LU.64 R20, [R1+0x47e0] ;  /* 0x0047e00001147983 */ /* 0x000ef60000300a00 */
[----:B------:R-:W-:Y:S11]  /*5c1f0*/  @!UPT UIADD3 URZ, URZ, URZ, URZ ;  /* 0x0000003f3f3ff290 */ /* 0x000ff6000fffe03f */
[----:B------:R0:W-:Y:S01]  /*5c200*/  STL.64 [R1+0x6f0], R8 ;  /* 0x0006f00801007387 */ /* 0x0001e20000100a00 */
[----:B------:R1:W-:Y:S03]  /*5c210*/  STL.64 [R1+0x6f8], R10 ;  /* 0x0006f80a01007387 */ /* 0x0003e60000100a00 */
[----:B0-----:R-:W2:Y:S01]  /*5c220*/  LDL.LU R8, [R1+0x3a0] ;  /* 0x0003a00001087983 */ /* 0x001ea20000300800 */
[----:B------:R-:W2:Y:S02]  /*5c230*/  LDL.LU R9, [R1+0x3a4] ;  /* 0x0003a40001097983 */ /* 0x000ea40000300800 */
[----:B-1----:R-:W2:Y:S02]  /*5c240*/  LDL.LU R10, [R1+0x3a8] ;  /* 0x0003a800010a7983 */ /* 0x002ea40000300800 */
[----:B------:R-:W2:Y:S01]  /*5c250*/  LDL.LU R11, [R1+0x3ac] ;  /* 0x0003ac00010b7983 */ /* 0x000ea20000300800 */
[C---:B---3--:R-:W-:Y:S01]  /*5c260*/  HMMA.16816.F32.BF16 R20, R4.reuse, R20, R16 ;  /* 0x000000140414723c */ /* 0x048fe20000041810 */
[----:B------:R-:W3:Y:S01]  /*5c270*/  LDL.LU.64 R18, [R1+0x47d8] ;  /* 0x0047d80001127983 */ /* 0x000ee20000300a00 */
[----:B------:R-:W3:Y:S11]  /*5c280*/  LDL.LU.64 R16, [R1+0x47d0] ;  /* 0x0047d00001107983 */ /* 0x000ef60000300a00 */
[----:B------:R-:W-:Y:S10]  /*5c290*/  @!UPT UIADD3 URZ, URZ, URZ, URZ ;  /* 0x0000003f3f3ff290 */ /* 0x000ff4000fffe03f */
        /* <DEDUP_REMOVED lines=24> */
[C---:B---3--:R-:W-:Y:S01]  /*5c420*/  HMMA.16816.F32.BF16 R16, R4.reuse, R20, R16 ;  /* 0x000000140410723c */ /* 0x048fe20000041810 */
[----:B------:R-:W-:Y:S02]  /*5c430*/  IMAD.MOV.U32 R14, RZ, RZ, R20 ;  /* 0x000000ffff0e7224 */ /* 0x000fe400078e0014 */
[----:B------:R-:W-:Y:S11]  /*5c440*/  IMAD.MOV.U32 R3, RZ, RZ, R21 ;  /* 0x000000ffff037224 */ /* 0x000ff600078e0015 */
[----:B------:R-:W-:Y:S09]  /*5c450*/  @!UPT UIADD3 URZ, URZ, URZ, URZ ;  /* 0x0000003f3f3ff290 */ /* 0x000ff2000fffe03f */
[----:B------:R0:W-:Y:S01]  /*5c460*/  STL.64 [R1+0x6a0], R16 ;  /* 0x0006a01001007387 */ /* 0x0001e20000100a00 */
[----:B------:R-:W-:Y:S02]  /*5c470*/  STL.64 [R1+0x6a8], R18 ;  /* 0x0006a81201007387 */ /* 0x000fe40000100a00 */
[----:B-1----:R-:W3:Y:S02]  /*5c480*/  LDL.LU.64 R22, [R1+0x4778] ;  /* 0x0047780001167983 */ /* 0x002ee40000300a00 */
[----:B------:R-:W3:Y:S01]  /*5c490*/  LDL.LU.64 R20, [R1+0x4770] ;  /* 0x0047700001147983 */ /* 0x000ee20000300a00 */
[----:B0-----:R-:W4:Y:S04]  /*5c4a0*/  LDL.64 R16, [R1] ;  /* 0x0000000001107983 */ /* 0x001f280000100a00 */
[----:B----4-:R0:W-:Y:S04]  /*5c4b0*/  STL.64 [R1+0x4750], R16 ;  /* 0x0047501001007387 */ /* 0x0101e80000100a00 */
[----:B0-----:R-:W4:Y:S04]  /*5c4c0*/  LDL.64 R16, [R1+0x10] ;  /* 0x0000100001107983 */ /* 0x001f280000100a00 */
[----:B----4-:R0:W-:Y:S04]  /*5c4d0*/  STL.64 [R1+0x4758], R16 ;  /* 0x0047581001007387 */ /* 0x0101e80000100a00 */
[----:B0-----:R-:W4:Y:S01]  /*5c4e0*/  LDL.64 R16, [R1+0x20] ;  /* 0x0000200001107983 */ /* 0x001f220000100a00 */
[----:B------:R-:W-:Y:S02]  /*5c4f0*/  STL.64 [R1+0x4730], R14 ;  /* 0x0047300e01007387 */ /* 0x000fe40000100a00 */
[----:B------:R0:W-:Y:S02]  /*5c500*/  STL.64 [R1+0x4728], R12 ;  /* 0x0047280c01007387 */ /* 0x0001e40000100a00 */
        /* <DEDUP_REMOVED lines=10> */
[----:B------:R-:W-:Y:S01]  /*5c5b0*/  HMMA.16816.F32.BF16 R4, R4, R24, R8 ;  /* 0x000000180404723c */ /* 0x000fe20000041808 */
[----:B--2---:R-:W-:Y:S01]  /*5c5c0*/  STL.64 [R1+0x4768], R14 ;  /* 0x0047680e01007387 */ /* 0x004fe20000100a00 */
[----:B------:R0:W-:Y:S03]  /*5c5d0*/  STL.64 [R1+0x4760], R12 ;  /* 0x0047600c01007387 */ /* 0x0001e60000100a00 */
[----:B0-----:R-:W3:Y:S01]  /*5c5e0*/  LDL.LU R12, [R1+0x380] ;  /* 0x00038000010c7983 */ /* 0x001ee20000300800 */
[----:B------:R-:W3:Y:S02]  /*5c5f0*/  LDL.LU R13, [R1+0x384] ;  /* 0x00038400010d7983 */ /* 0x000ee40000300800 */
[----:B------:R-:W3:Y:S02]  /*5c600*/  LDL.LU R14, [R1+0x388] ;  /* 0x00038800010e7983 */ /* 0x000ee40000300800 */
[----:B------:R-:W3:Y:S01]  /*5c610*/  LDL.LU R15, [R1+0x38c] ;  /* 0x00038c00010f7983 */ /* 0x000ee20000300800 */
[----:B------:R-:W2:Y:S11]  /*5c620*/  LDL.LU R8, [R1+0x340] ;  /* 0x0003400001087983 */ /* 0x000eb60000300800 */
[----:B------:R-:W-:Y:S01]  /*5c630*/  @!UPT UIADD3 URZ, URZ, URZ, URZ ;  /* 0x0000003f3f3ff290 */ /* 0x000fe2000fffe03f */
[----:B------:R0:W-:Y:S02]  /*5c640*/  STL.64 [R1+0x3a0], R4 ;  /* 0x0003a00401007387 */ /* 0x0001e40000100a00 */
[----:B------:R1:W-:Y:S02]  /*5c650*/  STL.64 [R1+0x3a8], R6 ;  /* 0x0003a80601007387 */ /* 0x0003e40000100a00 */
[----:B------:R-:W2:Y:S01]  /*5c660*/  LDL.LU R9, [R1+0x344] ;  /* 0x0003440001097983 */ /* 0x000ea20000300800 */
[----:B------:R-:W2:Y:S01]  /*5c670*/  LDL.LU R10, [R1+0x348] ;  /* 0x00034800010a7983 */ /* 0x000ea20000300800 */
[----:B------:R-:W2:Y:S03]  /*5c680*/  LDL.LU R11, [R1+0x34c] ;  /* 0x00034c00010b7983 */ /* 0x000ea60000300800 */
[----:B0-----:R-:W2:Y:S01]  /*5c690*/  LDL.LU R4, [R1+0x330] ;  /* 0x0003300001047983 */ /* 0x001ea20000300800 */
[----:B------:R-:W2:Y:S02]  /*5c6a0*/  LDL.LU R5, [R1+0x334] ;  /* 0x0003340001057983 */ /* 0x000ea40000300800 */
[----:B-1----:R-:W2:Y:S02]  /*5c6b0*/  LDL.LU R6, [R1+0x338] ;  /* 0x0003380001067983 */ /* 0x002ea40000300800 */
[----:B------:R-:W2:Y:S01]  /*5c6c0*/  LDL.LU R7, [R1+0x33c] ;  /* 0x00033c0001077983 */ /* 0x000ea20000300800 */
[----:B------:R0:W-:Y:S01]  /*5c6d0*/  STL.64 [R1+0x4688], R24 ;  /* 0x0046881801007387 */ /* 0x0001e20000100a00 */
[----:B----4-:R-:W-:-:S02]  /*5c6e0*/  IMAD.MOV.U32 R2, RZ, RZ, R16 ;  /* 0x000000ffff027224 */ /* 0x010fc400078e0010 */
[----:B------:R-:W-:Y:S01]  /*5c6f0*/  IMAD.MOV.U32 R0, RZ, RZ, R17 ;  /* 0x000000ffff007224 */ /* 0x000fe200078e0011 */
[----:B0-----:R-:W4:Y:S01]  /*5c700*/  LDL.LU R24, [R1+0x370] ;  /* 0x0003700001187983 */ /* 0x001f220000300800 */
[----:B------:R-:W4:Y:S02]  /*5c710*/  LDL.LU R25, [R1+0x374] ;  /* 0x0003740001197983 */ /* 0x000f240000300800 */
[----:B------:R-:W4:Y:S02]  /*5c720*/  LDL.LU R26, [R1+0x378] ;  /* 0x00037800011a7983 */ /* 0x000f240000300800 */
[----:B------:R-:W4:Y:S01]  /*5c730*/  LDL.LU R27, [R1+0x37c] ;  /* 0x00037c00011b7983 */ /* 0x000f220000300800 */
[C---:B---3--:R-:W-:Y:S11]  /*5c740*/  HMMA.16816.F32.BF16 R12, R20.reuse, R16, R12 ;  /* 0x00000010140c723c */ /* 0x048ff6000004180c */
[----:B------:R-:W-:Y:S11]  /*5c750*/  @!UPT UIADD3 URZ, URZ, URZ, URZ ;  /* 0x0000003f3f3ff290 */ /* 0x000ff6000fffe03f */
[----:B------:R-:W-:Y:S01]  /*5c760*/  @!UPT UIADD3 URZ, URZ, URZ, URZ ;  /* 0x0000003f3f3ff290 */ /* 0x000fe2000fffe03f */
[----:B------:R-:W-:Y:S01]  /*5c770*/  STL.64 [R1+0x380], R12 ;  /* 0x0003800c01007387 */ /* 0x000fe20000100a00 */
[----:B------:R0:W-:Y:S03]  /*5c780*/  STL.64 [R1+0x388], R14 ;  /* 0x0003880e01007387 */ /* 0x0001e60000100a00 */
[----:B0-----:R-:W3:Y:S01]  /*5c790*/  LDL.LU.64 R14, [R1+0x4768] ;  /* 0x00476800010e7983 */ /* 0x001ee20000300a00 */
[----:B------:R-:W3:Y:S02]  /*5c7a0*/  LDL.LU.64 R12, [R1+0x4760] ;  /* 0x00476000010c7983 */ /* 0x000ee40000300a00 */
[----:B------:R-:W4:Y:S02]  /*5c7b0*/  LDL.LU.64 R16, [R1+0x4758] ;  /* 0x0047580001107983 */ /* 0x000f240000300a00 */
[----:B------:R-:W-:Y:S01]  /*5c7c0*/  STL [R1+0x46ec], R0 ;  /* 0x0046ec0001007387 */ /* 0x000fe20000100800 */
[----:B------:R-:W-:Y:S01]  /*5c7d0*/  STL [R1+0x46e8], R2 ;  /* 0x0046e80201007387 */ /* 0x000fe20000100800 */
[C---:B----4-:R-:W-:Y:S11]  /*5c7e0*/  HMMA.16816.F32.BF16 R24, R20.reuse, R16, R24 ;  /* 0x000000101418723c */ /* 0x050ff60000041818 */
[----:B------:R-:W-:Y:S11]  /*5c7f0*/  @!UPT UIADD3 URZ, URZ, URZ, URZ ;  /* 0x0000003f3f3ff290 */ /* 0x000ff6000fffe03f */
[----:B------:R-:W-:Y:S01]  /*5c800*/  @!UPT UIADD3 URZ, URZ, URZ, URZ ;  /* 0x0000003f3f3ff290 */ /* 0x000fe2000fffe03f */
[----:B------:R-:W-:Y:S01]  /*5c810*/  STL.64 [R1+0x370], R24 ;  /* 0x0003701801007387 */ /* 0x000fe20000100a00 */
[----:B------:R0:W-:Y:S02]  /*5c820*/  STL.64 [R1+0x378], R26 ;  /* 0x0003781a01007387 */ /* 0x0001e40000100a00 */
[----:B0-----:R-:W-:Y:S02]  /*5c830*/  IMAD.MOV.U32 R27, RZ, RZ, R16 ;  /* 0x000000ffff1b7224 */ /* 0x001fe400078e0010 */
[----:B------:R-:W-:Y:S02]  /*5c840*/  IMAD.MOV.U32 R26, RZ, RZ, R17 ;  /* 0x000000ffff1a7224 */ /* 0x000fe400078e0011 */
[----:B------:R-:W3:Y:S03]  /*5c850*/  LDL.LU.64 R16, [R1+0x4750] ;  /* 0x0047500001107983 */ /* 0x000ee60000300a00 */
[----:B------:R0:W-:Y:S02]  /*5c860*/  STL.64 [R1+0x46f8], R26 ;  /* 0x0046f81a01007387 */ /* 0x0001e40000100a00 */
[----:B------:R-:W4:Y:S02]  /*5c870*/  LDL.LU R24, [R1+0x590] ;  /* 0x0005900001187983 */ /* 0x000f240000300800 */
[----:B------:R-:W4:Y:S01]  /*5c880*/  LDL.LU R25, [R1+0x594] ;  /* 0x0005940001197983 */ /* 0x000f220000300800 */
[----:B0-----:R-:W2:Y:S01]  /*5c890*/  LDL.LU R26, [R1+0x598] ;  /* 0x00059800011a7983 */ /* 0x001ea20000300800 */
[----:B------:R-:W2:Y:S01]  /*5c8a0*/  LDL.LU R27, [R1+0x59c] ;  /* 0x00059c00011b7983 */ /* 0x000ea20000300800 */
[----:B---3--:R-:W-:Y:S01]  /*5c8b0*/  HMMA.16816.F32.BF16 R12, R20, R16, R12 ;  /* 0x00000010140c723c */ /* 0x008fe2000004180c */
[----:B------:R-:W-:-:S02]  /*5c8c0*/  IMAD.MOV.U32 R0, RZ, RZ, R16 ;  /* 0x000000ffff007224 */ /* 0x000fc400078e0010 */
[----:B------:R-:W-:Y:S01]  /*5c8d0*/  IMAD.MOV.U32 R2, RZ, RZ, R17 ;  /* 0x000000ffff027224 */ /* 0x000fe200078e0011 */
[----:B--2---:R-:W-:Y:S01]  /*5c8e0*/  STL.64 [R1+0x4708], R26 ;  /* 0x0047081a01007387 */ /* 0x004fe20000100a00 */
[----:B----4-:R0:W-:Y:S03]  /*5c8f0*/  STL.64 [R1+0x4700], R24 ;  /* 0x0047001801007387 */ /* 0x0101e60000100a00 */
[----:B0-----:R-:W2:Y:S11]  /*5c900*/  LDL.64 R24, [R1+0x30] ;  /* 0x0000300001187983 */ /* 0x001eb60000100a00 */
[----:B------:R-:W-:Y:S04]  /*5c910*/  @!UPT UIADD3 URZ, URZ, URZ, URZ ;  /* 0x0000003f3f3ff290 */ /* 0x000fe8000fffe03f */
[----:B------:R-:W-:Y:S02]  /*5c920*/  STL.64 [R1+0x360], R12 ;  /* 0x0003600c01007387 */ /* 0x000fe40000100a00 */
[----:B------:R0:W-:Y:S02]  /*5c930*/  STL.64 [R1+0x368], R14 ;  /* 0x0003680e01007387 */ /* 0x0001e40000100a00 */
[----:B0-----:R-:W3:Y:S01]  /*5c940*/  LDL.LU.64 R14, [R1+0x4748] ;  /* 0x00474800010e7983 */ /* 0x001ee20000300a00 */
        /* <DEDUP_REMOVED lines=8> */
[----:B------:R-:W4:Y:S02]  /*5c9d0*/  LDL.LU.64 R12, [R1+0x4728] ;  /* 0x00472800010c7983 */ /* 0x000f240000300a00 */
[----:B------:R0:W-:Y:S02]  /*5c9e0*/  STL.64 [R1+0x46e0], R16 ;  /* 0x0046e01001007387 */ /* 0x0001e40000100a00 */
[----:B0-----:R-:W2:Y:S01]  /*5c9f0*/  LDL.64 R16, [R1+0x1e0] ;  /* 0x0001e00001107983 */ /* 0x001ea20000100a00 */
[----:B----4-:R-:W-:Y:S03]  /*5ca00*/  HMMA.16816.F32.BF16 R8, R20, R12, R8 ;  /* 0x0000000c1408723c */ /* 0x010fe60000041808 */
[----:B--2---:R0:W-:Y:S04]  /*5ca10*/  STL.64 [R1+0x4710], R16 ;  /* 0x0047101001007387 */ /* 0x0041e80000100a00 */
[----:B0-----:R-:W2:Y:S01]  /*5ca20*/  LDL.LU R16, [R1+0x5a0] ;  /* 0x0005a00001107983 */ /* 0x001ea20000300800 */
[----:B------:R-:W2:Y:S02]  /*5ca30*/  LDL.LU R17, [R1+0x5a4] ;  /* 0x0005a40001117983 */ /* 0x000ea40000300800 */
[----:B------:R-:W2:Y:S02]  /*5ca40*/  LDL.LU R18, [R1+0x5a8] ;  /* 0x0005a80001127983 */ /* 0x000ea40000300800 */
[----:B------:R-:W2:Y:S11]  /*5ca50*/  LDL.LU R19, [R1+0x5ac] ;  /* 0x0005ac0001137983 */ /* 0x000eb60000300800 */
[----:B------:R-:W-:Y:S01]  /*5ca60*/  STL.64 [R1+0x340], R8 ;  /* 0x0003400801007387 */ /* 0x000fe20000100a00 */
[----:B------:R0:W-:Y:S03]  /*5ca70*/  STL.64 [R1+0x348], R10 ;  /* 0x0003480a01007387 */ /* 0x0001e60000100a00 */
[----:B0-----:R-:W4:Y:S01]  /*5ca80*/  LDL.LU.64 R10, [R1+0x4720] ;  /* 0x00472000010a7983 */ /* 0x001f220000300a00 */
[----:B------:R-:W2:Y:S02]  /*5ca90*/  LDL.LU.64 R8, [R1+0x4718] ;  /* 0x0047180001087983 */ /* 0x000ea40000300a00 */
[----:B------:R-:W-:-:S02]  /*5caa0*/  IMAD.MOV.U32 R29, RZ, RZ, R24 ;  /* 0x000000ffff1d7224 */ /* 0x000fc400078e0018 */
[----:B------:R-:W-:Y:S01]  /*5cab0*/  IMAD.MOV.U32 R28, RZ, RZ, R25 ;  /* 0x000000ffff1c7224 */ /* 0x000fe200078e0019 */
[C---:B--2---:R-:W-:Y:S01]  /*5cac0*/  HMMA.16816.F32.BF16 R4, R20.reuse, R8, R4 ;  /* 0x000000081404723c */ /* 0x044fe20000041804 */
[----:B----4-:R-:W-:Y:S01]  /*5cad0*/  STL.64 [R1+0x4608], R10 ;  /* 0x0046080a01007387 */ /* 0x010fe20000100a00 */
[----:B------:R0:W-:Y:S11]  /*5cae0*/  STL.64 [R1+0x4600], R8 ;  /* 0x0046000801007387 */ /* 0x0001f60000100a00 */
[----:B------:R-:W-:Y:S10]  /*5caf0*/  @!UPT UIADD3 URZ, URZ, URZ, URZ ;  /* 0x0000003f3f3ff290 */ /* 0x000ff4000fffe03f */
[----:B------:R-:W-:Y:S01]  /*5cb00*/  STL.64 [R1+0x330], R4 ;  /* 0x0003300401007387 */ /* 0x000fe20000100a00 */
[----:B------:R-:W-:Y:S02]  /*5cb10*/  STL.64 [R1+0x338], R6 ;  /* 0x0003380601007387 */ /* 0x000fe40000100a00 */
[----:B---3--:R-:W1:Y:S01]  /*5cb20*/  LDSM.16.MT88.4 R4, [R15+0x8000] ;  /* 0x008000000f04783b */ /* 0x008e620000004200 */
[----:B------:R-:W-:Y:S01]  /*5cb30*/  HMMA.16816.F32.BF16 R16, R20, R24, R16 ;  /* 0x000000181410723c */ /* 0x000fe20000041810 */
[----:B0-----:R-:W2:Y:S02]  /*5cb40*/  LDL.64 R8, [R1+0x1d0] ;  /* 0x0001d00001087983 */ /* 0x001ea40000100a00 */
[----:B------:R-:W-:Y:S02]  /*5cb50*/  STL [R1+0x45e0], R15 ;  /* 0x0045e00f01007387 */ /* 0x000fe40000100800 */
[----:B-1----:R-:W-:Y:S01]  /*5cb60*/  STL.64 [R1+0x4530], R6 ;  /* 0x0045300601007387 */ /* 0x002fe20000100a00 */
[----:B------:R0:W-:Y:S02]  /*5cb70*/  STL.64 [R1+0x4528], R4 ;  /* 0x0045280401007387 */ /* 0x0001e40000100a00 */
[----:B0-----:R-:W-:-:S02]  /*5cb80*/  IMAD.MOV.U32 R4, RZ, RZ, R14 ;  /* 0x000000ffff047224 */ /* 0x001fc400078e000e */
[----:B------:R-:W-:-:S05]  /*5cb90*/  IMAD.MOV.U32 R5, RZ, RZ, R3 ;  /* 0x000000ffff057224 */ /* 0x000fca00078e0003 */
[----:B------:R0:W-:Y:S04]  /*5cba0*/  STL.64 [R1+0x46f0], R4 ;  /* 0x0046f00401007387 */ /* 0x0001e80000100a00 */
[----:B0-----:R-:W3:Y:S01]  /*5cbb0*/  LDL.LU R4, [R1+0x580] ;  /* 0x0005800001047983 */ /* 0x001ee20000300800 */
[----:B------:R-:W3:Y:S02]  /*5cbc0*/  LDL.LU R5, [R1+0x584] ;  /* 0x0005840001057983 */ /* 0x000ee40000300800 */
[----:B------:R-:W3:Y:S02]  /*5cbd0*/  LDL.LU R6, [R1+0x588] ;  /* 0x0005880001067983 */ /* 0x000ee40000300800 */
[----:B------:R-:W3:Y:S01]  /*5cbe0*/  LDL.LU R7, [R1+0x58c] ;  /* 0x00058c0001077983 */ /* 0x000ee20000300800 */
[----:B------:R0:W-:Y:S01]  /*5cbf0*/  STL.64 [R1+0x5a0], R16 ;  /* 0x0005a01001007387 */ /* 0x0001e20000100a00 */
[----:B------:R-:W-:Y:S03]  /*5cc00*/  STL.64 [R1+0x5a8], R18 ;  /* 0x0005a81201007387 */ /* 0x000fe60000100a00 */
[----:B0-----:R-:W4:Y:S01]  /*5cc10*/  LDL.LU.64 R16, [R1+0x4710] ;  /* 0x0047100001107983 */ /* 0x001f220000300a00 */
[----:B------:R-:W4:Y:S02]  /*5cc20*/  LDL.LU.64 R26, [R1+0x4708] ;  /* 0x00470800011a7983 */ /* 0x000f240000300a00 */
[----:B------:R-:W4:Y:S02]  /*5cc30*/  LDL.LU.64 R24, [R1+0x4700] ;  /* 0x0047000001187983 */ /* 0x000f240000300a00 */
[----:B------:R-:W-:Y:S01]  /*5cc40*/  STL [R1+0x45e8], R28 ;  /* 0x0045e81c01007387 */ /* 0x000fe20000100800 */
[----:B------:R-:W-:Y:S01]  /*5cc50*/  STL [R1+0x45e4], R29 ;  /* 0x0045e41d01007387 */ /* 0x000fe20000100800 */
[----:B--2---:R-:W-:-:S02]  /*5cc60*/  IMAD.MOV.U32 R14, RZ, RZ, R8 ;  /* 0x000000ffff0e7224 */ /* 0x004fc400078e0008 */
[----:B------:R-:W-:Y:S01]  /*5cc70*/  IMAD.MOV.U32 R3, RZ, RZ, R9 ;  /* 0x000000ffff037224 */ /* 0x000fe200078e0009 */
[C---:B---3--:R-:W-:Y:S08]  /*5cc80*/  HMMA.16816.F32.BF16 R4, R20.reuse, R8, R4 ;  /* 0x000000081404723c */ /* 0x048ff00000041804 */
[----:B----4-:R-:W-:Y:S01]  /*5cc90*/  HMMA.16816.F32.BF16 R24, R20, R16, R24 ;  /* 0x000000101418723c */ /* 0x010fe20000041818 */
[----:B------:R-:W-:Y:S11]  /*5cca0*/  IMAD.MOV.U32 R15, RZ, RZ, R17 ;  /* 0x000000ffff0f7224 */ /* 0x000ff600078e0011 */
[----:B------:R-:W-:Y:S11]  /*5ccb0*/  @!UPT UIADD3 URZ, URZ, URZ, URZ ;  /* 0x0000003f3f3ff290 */ /* 0x000ff6000fffe03f */
[----:B------:R-:W-:Y:S01]  /*5ccc0*/  STL.64 [R1+0x590], R24 ;  /* 0x0005901801007387 */ /* 0x000fe20000100a00 */
[----:B------:R0:W-:Y:S03]  /*5ccd0*/  STL.64 [R1+0x598], R26 ;  /* 0x0005981a01007387 */ /* 0x0001e60000100a00 */
[----:B0-----:R-:W2:Y:S01]  /*5cce0*/  LDL.LU.64 R26, [R1+0x46f8] ;  /* 0x0046f800011a7983 */ /* 0x001ea20000300a00 */
[----:B------:R-:W3:Y:S02]  /*5ccf0*/  LDL.LU R16, [R1+0x570] ;  /* 0x0005700001107983 */ /* 0x000ee40000300800 */
[----:B------:R-:W3:Y:S02]  /*5cd00*/  LDL.LU R17, [R1+0x574] ;  /* 0x0005740001117983 */ /* 0x000ee40000300800 */
[----:B------:R-:W3:Y:S01]  /*5cd10*/  LDL.LU R18, [R1+0x578] ;  /* 0x0005780001127983 */ /* 0x000ee20000300800 */
[----:B------:R-:W3:Y:S01]  /*5cd20*/  LDL.LU R19, [R1+0x57c] ;  /* 0x00057c0001137983 */ /* 0x000ee20000300800 */
[----:B------:R-:W4:Y:S02]  /*5cd30*/  LDL.64 R24, [R1+0x1b0] ;  /* 0x0001b00001187983 */ /* 0x000f240000100a00 */
[----:B------:R-:W-:Y:S02]  /*5cd40*/  STL [R1+0x45ec], R15 ;  /* 0x0045ec0f01007387 */ /* 0x000fe40000100800 */
[----:B------:R0:W-:Y:S01]  /*5cd50*/  STL.64 [R1+0x580], R4 ;  /* 0x0005800401007387 */ /* 0x0001e20000100a00 */
[----:B------:R-:W-:Y:S04]  /*5cd60*/  STL.64 [R1+0x588], R6 ;  /* 0x0005880601007387 */ /* 0x000fe80000100a00 */
[----:B0-----:R-:W2:Y:S01]  /*5cd70*/  LDL.LU.64 R4, [R1+0x46f0] ;  /* 0x0046f00001047983 */ /* 0x001ea20000300a00 */
        /* <DEDUP_REMOVED lines=16> */
[----:B------:R0:W-:Y:S02]  /*5ce80*/  STL.64 [R1+0x4640], R8 ;  /* 0x0046400801007387 */ /* 0x0001e40000100a00 */
[----:B0-----:R-:W-:Y:S02]  /*5ce90*/  IMAD.MOV.U32 R8, RZ, RZ, R27 ;  /* 0x000000ffff087224 */ /* 0x001fe400078e001b */
[----:B------:R-:W-:-:S05]  /*5cea0*/  IMAD.MOV.U32 R9, RZ, RZ, R26 ;  /* 0x000000ffff097224 */ /* 0x000fca00078e001a */
[----:B------:R0:W-:Y:S04]  /*5ceb0*/  STL.64 [R1+0x4658], R8 ;  /* 0x0046580801007387 */ /* 0x0001e80000100a00 */
[----:B0-----:R-:W4:Y:S01]  /*5cec0*/  LDL.LU R8, [R1+0x560] ;  /* 0x0005600001087983 */ /* 0x001f220000300800 */
[----:B------:R-:W4:Y:S02]  /*5ced0*/  LDL.LU R9, [R1+0x564] ;  /* 0x0005640001097983 */ /* 0x000f240000300800 */
[----:B------:R-:W4:Y:S02]  /*5cee0*/  LDL.LU R10, [R1+0x568] ;  /* 0x00056800010a7983 */ /* 0x000f240000300800 */
[----:B------:R-:W4:Y:S01]  /*5cef0*/  LDL.LU R11, [R1+0x56c] ;  /* 0x00056c00010b7983 */ /* 0x000f220000300800 */
[----:B------:R-:W-:Y:S01]  /*5cf00*/  STL [R1+0x45f4], R3 ;  /* 0x0045f40301007387 */ /* 0x000fe20000100800 */
[----:B------:R-:W-:Y:S02]  /*5cf10*/  STL [R1+0x45f0], R14 ;  /* 0x0045f00e01007387 */ /* 0x000fe40000100800 */
[----:B------:R0:W-:Y:S02]  /*5cf20*/  STL.64 [R1+0x46c0], R12 ;  /* 0x0046c00c01007387 */ /* 0x0001e40000100a00 */
[----:B0-----:R-:W3:Y:S02]  /*5cf30*/  LDL.64 R12, [R1+0x1c0] ;  /* 0x0001c000010c7983 */ /* 0x001ee40000100a00 */
[----:B---3--:R-:W-:Y:S01]  /*5cf40*/  HMMA.16816.F32.BF16 R16, R20, R12, R16 ;  /* 0x0000000c1410723c */ /* 0x008fe20000041810 */
[----:B------:R-:W-:-:S02]  /*5cf50*/  IMAD.MOV.U32 R7, RZ, RZ, R12 ;  /* 0x000000ffff077224 */ /* 0x000fc400078e000c */
[----:B------:R-:W-:Y:S11]  /*5cf60*/  IMAD.MOV.U32 R6, RZ, RZ, R13 ;  /* 0x000000ffff067224 */ /* 0x000ff600078e000d */
[----:B------:R-:W-:Y:S09]  /*5cf70*/  @!UPT UIADD3 URZ, URZ, URZ, URZ ;  /* 0x0000003f3f3ff290 */ /* 0x000ff2000fffe03f */
[----:B------:R0:W-:Y:S01]  /*5cf80*/  STL.64 [R1+0x570], R16 ;  /* 0x0005701001007387 */ /* 0x0001e20000100a00 */
[----:B------:R-:W-:Y:S03]  /*5cf90*/  STL.64 [R1+0x578], R18 ;  /* 0x0005781201007387 */ /* 0x000fe60000100a00 */
[----:B0-----:R-:W3:Y:S01]  /*5cfa0*/  LDL.LU.64 R16, [R1+0x46e0] ;  /* 0x0046e00001107983 */ /* 0x001ee20000300a00 */
[----:B------:R-:W-:Y:S02]  /*5cfb0*/  STL [R1+0x45f8], R7 ;  /* 0x0045f80701007387 */ /* 0x000fe40000100800 */
[----:B------:R-:W-:Y:S02]  /*5cfc0*/  STL [R1+0x46a8], R6 ;  /* 0x0046a80601007387 */ /* 0x000fe40000100800 */
[----:B------:R4:W-:Y:S02]  /*5cfd0*/  STL.64 [R1+0x46a0], R4 ;  /* 0x0046a00401007387 */ /* 0x0009e40000100a00 */
[----:B----4-:R-:W-:Y:S01]  /*5cfe0*/  HMMA.16816.F32.BF16 R4, R20, R24, R8 ;  /* 0x000000181404723c */ /* 0x010fe20000041808 */
[----:B------:R-:W-:-:S02]  /*5cff0*/  IMAD.MOV.U32 R19, RZ, RZ, R24 ;  /* 0x000000ffff137224 */ /* 0x000fc400078e0018 */
[----:B------:R-:W-:Y:S11]  /*5d000*/  IMAD.MOV.U32 R18, RZ, RZ, R25 ;  /* 0x000000ffff127224 */ /* 0x000ff600078e0019 */
[----:B------:R-:W-:Y:S09]  /*5d010*/  @!UPT UIADD3 URZ, URZ, URZ, URZ ;  /* 0x0000003f3f3ff290 */ /* 0x000ff2000fffe03f */
[----:B------:R0:W-:Y:S01]  /*5d020*/  STL.64 [R1+0x560], R4 ;  /* 0x0005600401007387 */ /* 0x0001e20000100a00 */
[----:B------:R1:W-:Y:S02]  /*5d030*/  STL.64 [R1+0x568], R6 ;  /* 0x0005680601007387 */ /* 0x0003e40000100a00 */
[----:B------:R-:W4:Y:S02]  /*5d040*/  LDL.LU R24, [R1+0x520] ;  /* 0x0005200001187983 */ /* 0x000f240000300800 */
[----:B------:R-:W4:Y:S01]  /*5d050*/  LDL.LU R25, [R1+0x524] ;  /* 0x0005240001197983 */ /* 0x000f220000300800 */
[----:B------:R-:W2:Y:S01]  /*5d060*/  LDL.LU R26, [R1+0x528] ;  /* 0x00052800011a7983 */ /* 0x000ea20000300800 */
[----:B------:R-:W2:Y:S03]  /*5d070*/  LDL.LU R27, [R1+0x52c] ;  /* 0x00052c00011b7983 */ /* 0x000ea60000300800 */
[----:B0-----:R-:W2:Y:S01]  /*5d080*/  LDL.LU R4, [R1+0x530] ;  /* 0x0005300001047983 */ /* 0x001ea20000300800 */
[----:B------:R-:W2:Y:S02]  /*5d090*/  LDL.LU R5, [R1+0x534] ;  /* 0x0005340001057983 */ /* 0x000ea40000300800 */
[----:B-1----:R-:W2:Y:S02]  /*5d0a0*/  LDL.LU R6, [R1+0x538] ;  /* 0x0005380001067983 */ /* 0x002ea40000300800 */
[----:B------:R-:W2:Y:S01]  /*5d0b0*/  LDL.LU R7, [R1+0x53c] ;  /* 0x00053c0001077983 */ /* 0x000ea20000300800 */
[----:B------:R-:W2:Y:S01]  /*5d0c0*/  LDL.LU R12, [R1+0x540] ;  /* 0x00054000010c7983 */ /* 0x000ea20000300800 */
[----:B------:R-:W2:Y:S02]  /*5d0d0*/  LDL.LU R13, [R1+0x544] ;  /* 0x00054400010d7983 */ /* 0x000ea40000300800 */
[----:B------:R-:W2:Y:S02]  /*5d0e0*/  LDL.LU R14, [R1+0x548] ;  /* 0x00054800010e7983 */ /* 0x000ea40000300800 */
[----:B------:R-:W2:Y:S02]  /*5d0f0*/  LDL.LU R15, [R1+0x54c] ;  /* 0x00054c00010f7983 */ /* 0x000ea40000300800 */
[----:B--2---:R-:W-:Y:S01]  /*5d100*/  STL.64 [R1+0x46d0], R14 ;  /* 0x0046d00e01007387 */ /* 0x004fe20000100a00 */
[----:B------:R0:W-:Y:S03]  /*5d110*/  STL.64 [R1+0x46c8], R12 ;  /* 0x0046c80c01007387 */ /* 0x0001e60000100a00 */
[----:B0-----:R-:W2:Y:S01]  /*5d120*/  LDL.64 R12, [R1+0x1a0] ;  /* 0x0001a000010c7983 */ /* 0x001ea20000100a00 */
[----:B------:R-:W-:Y:S02]  /*5d130*/  STL.64 [R1+0x46b8], R6 ;  /* 0x0046b80601007387 */ /* 0x000fe40000100a00 */
[----:B------:R0:W-:Y:S02]  /*5d140*/  STL.64 [R1+0x46b0], R4 ;  /* 0x0046b00401007387 */ /* 0x0001e40000100a00 */
[----:B0-----:R-:W2:Y:S01]  /*5d150*/  LDL.64 R4, [R1+0x190] ;  /* 0x0001900001047983 */ /* 0x001ea20000100a00 */
[----:B------:R-:W-:-:S02]  /*5d160*/  IMAD.MOV.U32 R8, RZ, RZ, R2 ;  /* 0x000000ffff087224 */ /* 0x000fc400078e0002 */
[----:B------:R-:W-:Y:S01]  /*5d170*/  IMAD.MOV.U32 R9, RZ, RZ, R0 ;  /* 0x000000ffff097224 */ /* 0x000fe200078e0000 */
[----:B--2---:R0:W-:Y:S04]  /*5d180*/  STL.64 [R1+0x46d8], R4 ;  /* 0x0046d80401007387 */ /* 0x0041e80000100a00 */
[----:B0-----:R-:W2:Y:S01]  /*5d190*/  LDL.LU R4, [R1+0x550] ;  /* 0x0005500001047983 */ /* 0x001ea20000300800 */
[----:B------:R-:W2:Y:S02]  /*5d1a0*/  LDL.LU R5, [R1+0x554] ;  /* 0x0005540001057983 */ /* 0x000ea40000300800 */
[----:B------:R-:W2:Y:S02]  /*5d1b0*/  LDL.LU R6, [R1+0x558] ;  /* 0x0005580001067983 */ /* 0x000ea40000300800 */
[----:B------:R-:W2:Y:S01]  /*5d1c0*/  LDL.LU R7, [R1+0x55c] ;  /* 0x00055c0001077983 */ /* 0x000ea20000300800 */
[----:B------:R-:W-:Y:S01]  /*5d1d0*/  STL.64 [R1+0x4698], R26 ;  /* 0x0046981a01007387 */ /* 0x000fe20000100a00 */
[----:B----4-:R0:W-:Y:S03]  /*5d1e0*/  STL.64 [R1+0x4690], R24 ;  /* 0x0046901801007387 */ /* 0x0101e60000100a00 */
[----:B0-----:R-:W4:Y:S01]  /*5d1f0*/  LDL.64 R24, [R1+0x180] ;  /* 0x0001800001187983 */ /* 0x001f220000100a00 */
[----:B------:R0:W-:Y:S03]  /*5d200*/  STL.64 [R1+0x4680], R8 ;  /* 0x0046800801007387 */ /* 0x0001e60000100a00 */
[----:B0-----:R-:W2:Y:S01]  /*5d210*/  LDL.LU R8, [R1+0x320] ;  /* 0x0003200001087983 */ /* 0x001ea20000300800 */
[----:B------:R-:W2:Y:S02]  /*5d220*/  LDL.LU R9, [R1+0x324] ;  /* 0x0003240001097983 */ /* 0x000ea40000300800 */
[----:B------:R-:W2:Y:S02]  /*5d230*/  LDL.LU R10, [R1+0x328] ;  /* 0x00032800010a7983 */ /* 0x000ea40000300800 */
[----:B------:R-:W2:Y:S01]  /*5d240*/  LDL.LU R11, [R1+0x32c] ;  /* 0x00032c00010b7983 */ /* 0x000ea20000300800 */
[----:B------:R-:W-:Y:S01]  /*5d250*/  STL.64 [R1+0x4638], R18 ;  /* 0x0046381201007387 */ /* 0x000fe20000100a00 */
[----:B---3--:R0:W-:Y:S03]  /*5d260*/  STL.64 [R1+0x4630], R16 ;  /* 0x0046301001007387 */ /* 0x0081e60000100a00 */
[----:B0-----:R-:W3:Y:S01]  /*5d270*/  LDL.LU R16, [R1+0x200] ;  /* 0x0002000001107983 */ /* 0x001ee20000300800 */
[----:B------:R-:W3:Y:S02]  /*5d280*/  LDL.LU R17, [R1+0x204] ;  /* 0x0002040001117983 */ /* 0x000ee40000300800 */
[----:B------:R-:W2:Y:S02]  /*5d290*/  LDL.LU R18, [R1+0x208] ;  /* 0x0002080001127983 */ /* 0x000ea40000300800 */
[----:B------:R-:W2:Y:S02]  /*5d2a0*/  LDL.LU R19, [R1+0x20c] ;  /* 0x00020c0001137983 */ /* 0x000ea40000300800 */
[----:B--2---:R-:W-:Y:S01]  /*5d2b0*/  STL.64 [R1+0x4650], R18 ;  /* 0x0046501201007387 */ /* 0x004fe20000100a00 */
[----:B---3--:R0:W-:Y:S03]  /*5d2c0*/  STL.64 [R1+0x4648], R16 ;  /* 0x0046481001007387 */ /* 0x0081e60000100a00 */
[----:B0-----:R-:W2:Y:S01]  /*5d2d0*/  LDL.LU R16, [R1+0x210] ;  /* 0x0002100001107983 */ /* 0x001ea20000300800 */
[----:B------:R-:W2:Y:S02]  /*5d2e0*/  LDL.LU R17, [R1+0x214] ;  /* 0x0002140001117983 */ /* 0x000ea40000300800 */
[----:B------:R-:W3:Y:S02]  /*5d2f0*/  LDL.LU R18, [R1+0x218] ;  /* 0x0002180001127983 */ /* 0x000ee40000300800 */
[----:B------:R-:W3:Y:S01]  /*5d300*/  LDL.LU R19, [R1+0x21c] ;  /* 0x00021c0001137983 */ /* 0x000ee20000300800 */
[----:B------:R-:W-:Y:S01]  /*5d310*/  HMMA.16816.F32.BF16 R4, R20, R12, R4 ;  /* 0x0000000c1404723c */ /* 0x000fe20000041804 */
[----:B------:R-:W-:-:S02]  /*5d320*/  IMAD.MOV.U32 R28, RZ, RZ, R12 ;  /* 0x000000ffff1c7224 */ /* 0x000fc400078e000c */
[----:B------:R-:W-:Y:S01]  /*5d330*/  IMAD.MOV.U32 R29, RZ, RZ, R13 ;  /* 0x000000ffff1d7224 */ /* 0x000fe200078e000d */
[----:B---3--:R-:W-:Y:S01]  /*5d340*/  STL.64 [R1+0x4668], R18 ;  /* 0x0046681201007387 */ /* 0x008fe20000100a00 */
[----:B--2---:R0:W-:Y:S03]  /*5d350*/  STL.64 [R1+0x4660], R16 ;  /* 0x0046601001007387 */ /* 0x0041e60000100a00 */
[----:B0-----:R-:W2:Y:S01]  /*5d360*/  LDL.LU R16, [R1+0x220] ;  /* 0x0002200001107983 */ /* 0x001ea20000300800 */
[----:B------:R-:W2:Y:S02]  /*5d370*/  LDL.LU R17, [R1+0x224] ;  /* 0x0002240001117983 */ /* 0x000ea40000300800 */
[----:B------:R-:W2:Y:S02]  /*5d380*/  LDL.LU R18, [R1+0x228] ;  /* 0x0002280001127983 */ /* 0x000ea40000300800 */
[----:B------:R-:W2:Y:S10]  /*5d390*/  LDL.LU R19, [R1+0x22c] ;  /* 0x00022c0001137983 */ /* 0x000eb40000300800 */
        /* <DEDUP_REMOVED lines=13> */
[----:B------:R-:W2:Y:S01]  /*5d470*/  LDL.LU.64 R6, [R1+0x46b8] ;  /* 0x0046b80001067983 */ /* 0x000ea20000300a00 */
[----:B------:R-:W2:Y:S01]  /*5d480*/  LDL.LU.64 R4, [R1+0x46b0] ;  /* 0x0046b00001047983 */ /* 0x000ea20000300a00 */
[----:B----4-:R-:W-:Y:S01]  /*5d490*/  IMAD.MOV.U32 R3, RZ, RZ, R25 ;  /* 0x000000ffff037224 */ /* 0x010fe200078e0019 */
[C---:B--2---:R-:W-:Y:S11]  /*5d4a0*/  HMMA.16816.F32.BF16 R4, R20.reuse, R24, R4 ;  /* 0x000000181404723c */ /* 0x044ff60000041804 */
[----:B------:R-:W-:Y:S11]  /*5d4b0*/  @!UPT UIADD3 URZ, URZ, URZ, URZ ;  /* 0x0000003f3f3ff290 */ /* 0x000ff6000fffe03f */
[----:B------:R-:W-:Y:S01]  /*5d4c0*/  @!UPT UIADD3 URZ, URZ, URZ, URZ ;  /* 0x0000003f3f3ff290 */ /* 0x000fe2000fffe03f */
[----:B------:R-:W-:Y:S01]  /*5d4d0*/  STL.64 [R1+0x530], R4 ;  /* 0x0005300401007387 */ /* 0x000fe20000100a00 */
[----:B------:R0:W-:Y:S03]  /*5d4e0*/  STL.64 [R1+0x538], R6 ;  /* 0x0005380601007387 */ /* 0x0001e60000100a00 */
[----:B0-----:R-:W2:Y:S01]  /*5d4f0*/  LDL.LU R6, [R1+0x46a8] ;  /* 0x0046a80001067983 */ /* 0x001ea20000300800 */
[----:B------:R-:W4:Y:S02]  /*5d500*/  LDL.LU.64 R4, [R1+0x46a0] ;  /* 0x0046a00001047983 */ /* 0x000f240000300a00 */
        /* <DEDUP_REMOVED lines=9> */
[----:B------:R-:W-:Y:S01]  /*5d5a0*/  STL.64 [R1+0x4548], R4 ;  /* 0x0045480401007387 */ /* 0x000fe20000100a00 */
[----:B----4-:R-:W-:Y:S02]  /*5d5b0*/  HMMA.16816.F32.BF16 R20, R20, R24, R8 ;  /* 0x000000181414723c */ /* 0x010fe40000041808 */
[----:B------:R-:W4:Y:S01]  /*5d5c0*/  LDL.LU.64 R8, [R1+0x4680] ;  /* 0x0046800001087983 */ /* 0x000f220000300a00 */
[----:B------:R-:W-:Y:S02]  /*5d5d0*/  IMAD.MOV.U32 R2, RZ, RZ, R24 ;  /* 0x000000ffff027224 */ /* 0x000fe400078e0018 */
[----:B------:R-:W-:Y:S11]  /*5d5e0*/  IMAD.MOV.U32 R0, RZ, RZ, R25 ;  /* 0x000000ffff007224 */ /* 0x000ff600078e0019 */
[----:B------:R-:W-:Y:S07]  /*5d5f0*/  @!UPT UIADD3 URZ, URZ, URZ, URZ ;  /* 0x0000003f3f3ff290 */ /* 0x000fee000fffe03f */
[----:B------:R0:W-:Y:S01]  /*5d600*/  STL.64 [R1+0x320], R20 ;  /* 0x0003201401007387 */ /* 0x0001e20000100a00 */
[----:B------:R2:W-:Y:S02]  /*5d610*/  STL.64 [R1+0x328], R22 ;  /* 0x0003281601007387 */ /* 0x0005e40000100a00 */
[----:B-1----:R-:W4:Y:S02]  /*5d620*/  LDL.LU.64 R26, [R1+0x4678] ;  /* 0x00467800011a7983 */ /* 0x002f240000300a00 */
[----:B------:R-:W4:Y:S01]  /*5d630*/  LDL.LU.64 R24, [R1+0x4670] ;  /* 0x0046700001187983 */ /* 0x000f220000300a00 */
[----:B0-----:R-:W3:Y:S01]  /*5d640*/  LDL.LU R20, [R1+0x8d0] ;  /* 0x0008d00001147983 */ /* 0x001ee20000300800 */
[----:B------:R-:W3:Y:S02]  /*5d650*/  LDL.LU R21, [R1+0x8d4] ;  /* 0x0008d40001157983 */ /* 0x000ee40000300800 */
[----:B--2---:R-:W2:Y:S02]  /*5d660*/  LDL.LU R22, [R1+0x8d8] ;  /* 0x0008d80001167983 */ /* 0x004ea40000300800 */
[----:B------:R-:W2:Y:S01]  /*5d670*/  LDL.LU R23, [R1+0x8dc] ;  /* 0x0008dc0001177983 */ /* 0x000ea20000300800 */
[C---:B----4-:R-:W-:Y:S01]  /*5d680*/  HMMA.16816.F32.BF16 R8, R24.reuse, R8, R16 ;  /* 0x000000081808723c */ /* 0x050fe20000041810 */
[----:B------:R-:W4:Y:S01]  /*5d690*/  LDL.LU.64 R18, [R1+0x4668] ;  /* 0x0046680001127983 */ /* 0x000f220000300a00 */
[----:B------:R-:W4:Y:S11]  /*5d6a0*/  LDL.LU.64 R16, [R1+0x4660] ;  /* 0x0046600001107983 */ /* 0x000f360000300a00 */
[----:B------:R-:W-:Y:S10]  /*5d6b0*/  @!UPT UIADD3 URZ, URZ, URZ, URZ ;  /* 0x0000003f3f3ff290 */ /* 0x000ff4000fffe03f */
        /* <DEDUP_REMOVED lines=23> */
[----:B0-----:R-:W3:Y:S01]  /*5d830*/  LDL.LU.64 R10, [R1+0x4618] ;  /* 0x00461800010a7983 */ /* 0x001ee20000300a00 */
[----:B------:R-:W3:Y:S02]  /*5d840*/  LDL.LU.64 R8, [R1+0x4610] ;  /* 0x0046100001087983 */ /* 0x000ee40000300a00 */
[----:B------:R-:W-:Y:S01]  /*5d850*/  STL.64 [R1+0x44f0], R16 ;  /* 0x0044f01001007387 */ /* 0x000fe20000100a00 */
[C---:B---3--:R-:W-:Y:S11]  /*5d860*/  HMMA.16816.F32.BF16 R8, R24.reuse, R12, R8 ;  /* 0x0000000c1808723c */ /* 0x048ff60000041808 */
[----:B------:R-:W-:Y:S11]  /*5d870*/  @!UPT UIADD3 URZ, URZ, URZ, URZ ;  /* 0x0000003f3f3ff290 */ /* 0x000ff6000fffe03f */
[----:B------:R-:W-:Y:S01]  /*5d880*/  @!UPT UIADD3 URZ, URZ, URZ, URZ ;  /* 0x0000003f3f3ff290 */ /* 0x000fe2000fffe03f */
[----:B------:R-:W-:Y:S01]  /*5d890*/  STL.64 [R1+0x150], R8 ;  /* 0x0001500801007387 */ /* 0x000fe20000100a00 */
[----:B------:R0:W-:Y:S03]  /*5d8a0*/  STL.64 [R1+0x158], R10 ;  /* 0x0001580a01007387 */ /* 0x0001e60000100a00 */
[----:B0-----:R-:W2:Y:S01]  /*5d8b0*/  LDL.LU.64 R10, [R1+0x4608] ;  /* 0x00460800010a7983 */ /* 0x001ea20000300a00 */
[----:B------:R-:W3:Y:S02]  /*5d8c0*/  LDL.LU.64 R8, [R1+0x4600] ;  /* 0x0046000001087983 */ /* 0x000ee40000300a00 */
[----:B------:R-:W2:Y:S01]  /*5d8d0*/  LDL.64 R16, [R1] ;  /* 0x0000000001107983 */ /* 0x000ea20000100a00 */
[----:B---3--:R-:W-:Y:S01]  /*5d8e0*/  HMMA.16816.F32.BF16 R20, R24, R8, R20 ;  /* 0x000000081814723c */ /* 0x008fe20000041814 */
[----:B--2---:R-:W-:Y:S11]  /*5d8f0*/  STL.64 [R1+0x4508], R16 ;  /* 0x0045081001007387 */ /* 0x004ff60000100a00 */
[----:B------:R-:W-:Y:S11]  /*5d900*/  @!UPT UIADD3 URZ, URZ, URZ, URZ ;  /* 0x0000003f3f3ff290 */ /* 0x000ff6000fffe03f */
[----:B------:R-:W-:Y:S01]  /*5d910*/  STL.64 [R1+0x140], R20 ;  /* 0x0001401401007387 */ /* 0x000fe20000100a00 */
[----:B------:R-:W-:Y:S02]  /*5d920*/  STL.64 [R1+0x148], R22 ;  /* 0x0001481601007387 */ /* 0x000fe40000100a00 */
        /* <DEDUP_REMOVED lines=19> */
[----:B0-----:R-:W2:Y:S01]  /*5da60*/  LDL.LU R8, [R1+0xc0] ;  /* 0x0000c00001087983 */ /* 0x001ea20000300800 */
[----:B------:R-:W2:Y:S02]  /*5da70*/  LDL.LU R9, [R1+0xc4] ;  /* 0x0000c40001097983 */ /* 0x000ea40000300800 */
[----:B------:R-:W2:Y:S02]  /*5da80*/  LDL.LU R10, [R1+0xc8] ;  /* 0x0000c800010a7983 */ /* 0x000ea40000300800 */
[----:B------:R-:W2:Y:S02]  /*5da90*/  LDL.LU R11, [R1+0xcc] ;  /* 0x0000cc00010b7983 */ /* 0x000ea40000300800 */
        /* <DEDUP_REMOVED lines=17> */
[----:B------:R-:W2:Y:S01]  /*5dbb0*/  LDL R16, [R1+0x1e0] ;  /* 0x0001e00001107983 */ /* 0x000ea20000100800 */
[----:B------:R-:W-:Y:S02]  /*5dbc0*/  IMAD.MOV.U32 R17, RZ, RZ, R15 ;  /* 0x000000ffff117224 */ /* 0x000fe400078e000f */
[----:B------:R-:W3:Y:S03]  /*5dbd0*/  LDL.LU R15, [R1+0x45e0] ;  /* 0x0045e000010f7983 */ /* 0x000ee60000300800 */
[----:B--2---:R-:W-:Y:S01]  /*5dbe0*/  STL.64 [R1+0x45c8], R16 ;  /* 0x0045c81001007387 */ /* 0x004fe20000100a00 */
[----:B------:R4:W-:Y:S02]  /*5dbf0*/  STL.64 [R1+0x4590], R4 ;  /* 0x0045900401007387 */ /* 0x0009e40000100a00 */
[----:B0-----:R-:W2:Y:S02]  /*5dc00*/  LDL.LU R8, [R1+0x900] ;  /* 0x0009000001087983 */ /* 0x001ea40000300800 */
[----:B------:R-:W2:Y:S01]  /*5dc10*/  LDL.LU R9, [R1+0x904] ;  /* 0x0009040001097983 */ /* 0x000ea20000300800 */
[----:B------:R-:W2:Y:S01]  /*5dc20*/  LDL.LU R10, [R1+0x908] ;  /* 0x00090800010a7983 */ /* 0x000ea20000300800 */
[----:B------:R-:W2:Y:S03]  /*5dc30*/  LDL.LU R11, [R1+0x90c] ;  /* 0x00090c00010b7983 */ /* 0x000ea60000300800 */
[----:B---3--:R-:W0:Y:S01]  /*5dc40*/  LDSM.16.MT88.4 R20, [R15+0x8080] ;  /* 0x008080000f14783b */ /* 0x008e220000004200 */
[----:B----4-:R-:W-:-:S02]  /*5dc50*/  IMAD.MOV.U32 R4, RZ, RZ, R19 ;  /* 0x000000ffff047224 */ /* 0x010fc400078e0013 */
[----:B------:R-:W-:Y:S01]  /*5dc60*/  IMAD.MOV.U32 R5, RZ, RZ, R18 ;  /* 0x000000ffff057224 */ /* 0x000fe200078e0012 */
[----:B--2---:R-:W-:Y:S01]  /*5dc70*/  STL.64 [R1+0x45a0], R10 ;  /* 0x0045a00a01007387 */ /* 0x004fe20000100a00 */
[----:B------:R-:W-:Y:S03]  /*5dc80*/  STL.64 [R1+0x4598], R8 ;  /* 0x0045980801007387 */ /* 0x000fe60000100a00 */
[----:B------:R1:W-:Y:S02]  /*5dc90*/  STL.64 [R1+0x45a8], R4 ;  /* 0x0045a80401007387 */ /* 0x0003e40000100a00 */
[----:B-1----:R-:W-:Y:S02]  /*5dca0*/  IMAD.MOV.U32 R4, RZ, RZ, R7 ;  /* 0x000000ffff047224 */ /* 0x002fe400078e0007 */
[----:B------:R-:W-:-:S05]  /*5dcb0*/  IMAD.MOV.U32 R5, RZ, RZ, R6 ;  /* 0x000000ffff057224 */ /* 0x000fca00078e0006 */
[----:B------:R1:W-:Y:S04]  /*5dcc0*/  STL.64 [R1+0x45c0], R4 ;  /* 0x0045c00401007387 */ /* 0x0003e80000100a00 */
        /* <DEDUP_REMOVED lines=15> */
[----:B------:R-:W4:Y:S01]  /*5ddc0*/  LDL.LU R11, [R1+0x91c] ;  /* 0x00091c00010b7983 */ /* 0x000f220000300800 */
[C---:B--2---:R-:W-:Y:S01]  /*5ddd0*/  HMMA.16816.F32.BF16 R16, R24.reuse, R16, R4 ;  /* 0x000000101810723c */ /* 0x044fe20000041804 */
[----:B----4-:R-:W-:Y:S01]  /*5dde0*/  STL.64 [R1+0x45b8], R10 ;  /* 0x0045b80a01007387 */ /* 0x010fe20000100a00 */
[----:B---3--:R1:W-:Y:S03]  /*5ddf0*/  STL.64 [R1+0x45b0], R8 ;  /* 0x0045b00801007387 */ /* 0x0083e60000100a00 */
[----:B-1----:R-:W2:Y:S01]  /*5de00*/  LDL.LU R8, [R1+0x920] ;  /* 0x0009200001087983 */ /* 0x002ea20000300800 */
[----:B------:R-:W2:Y:S02]  /*5de10*/  LDL.LU R9, [R1+0x924] ;  /* 0x0009240001097983 */ /* 0x000ea40000300800 */
[----:B------:R-:W2:Y:S02]  /*5de20*/  LDL.LU R10, [R1+0x928] ;  /* 0x00092800010a7983 */ /* 0x000ea40000300800 */
[----:B------:R-:W2:Y:S01]  /*5de30*/  LDL.LU R11, [R1+0x92c] ;  /* 0x00092c00010b7983 */ /* 0x000ea20000300800 */
[----:B------:R-:W-:Y:S01]  /*5de40*/  STL [R1+0x44e8], R15 ;  /* 0x0044e80f01007387 */ /* 0x000fe20000100800 */
[----:B------:R-:W-:Y:S02]  /*5de50*/  STL.64 [R1+0x44e0], R12 ;  /* 0x0044e00c01007387 */ /* 0x000fe40000100a00 */
[----:B0-----:R-:W-:Y:S02]  /*5de60*/  STL.64 [R1+0x4408], R22 ;  /* 0x0044081601007387 */ /* 0x001fe40000100a00 */
[----:B------:R-:W-:Y:S01]  /*5de70*/  STL.64 [R1+0x4400], R20 ;  /* 0x0044001401007387 */ /* 0x000fe20000100a00 */
[----:B------:R-:W3:Y:S01]  /*5de80*/  LDL.LU.64 R6, [R1+0x45d8] ;  /* 0x0045d80001067983 */ /* 0x000ee20000300a00 */
[----:B------:R-:W3:Y:S05]  /*5de90*/  LDL.LU.64 R4, [R1+0x45d0] ;  /* 0x0045d00001047983 */ /* 0x000eea0000300a00 */
[----:B------:R0:W-:Y:S02]  /*5dea0*/  STL.64 [R1+0x130], R16 ;  /* 0x0001301001007387 */ /* 0x0001e40000100a00 */
[----:B------:R3:W-:Y:S01]  /*5deb0*/  STL.64 [R1+0x138], R18 ;  /* 0x0001381201007387 */ /* 0x0007e20000100a00 */
[----:B0-----:R-:W3:Y:S02]  /*5dec0*/  LDL.LU.64 R16, [R1+0x45c8] ;  /* 0x0045c80001107983 */ /* 0x001ee40000300a00 */
[C---:B---3--:R-:W-:Y:S02]  /*5ded0*/  HMMA.16816.F32.BF16 R16, R24.reuse, R16, R4 ;  /* 0x000000101810723c */ /* 0x048fe40000041804 */
[----:B------:R-:W2:Y:S11]  /*5dee0*/  LDL.LU.64 R4, [R1+0x45c0] ;  /* 0x0045c00001047983 */ /* 0x000eb60000300a00 */
[----:B------:R-:W-:Y:S10]  /*5def0*/  @!UPT UIADD3 URZ, URZ, URZ, URZ ;  /* 0x0000003f3f3ff290 */ /* 0x000ff4000fffe03f */
[----:B------:R0:W-:Y:S01]  /*5df00*/  STL.64 [R1+0x120], R16 ;  /* 0x0001201001007387 */ /* 0x0001e20000100a00 */
[----:B------:R-:W-:Y:S03]  /*5df10*/  STL.64 [R1+0x128], R18 ;  /* 0x0001281201007387 */ /* 0x000fe60000100a00 */
[----:B0-----:R-:W3:Y:S01]  /*5df20*/  LDL.64 R16, [R1+0x10] ;  /* 0x0000100001107983 */ /* 0x001ee20000100a00 */
[----:B------:R-:W-:Y:S02]  /*5df30*/  IMAD.MOV.U32 R12, RZ, RZ, R14 ;  /* 0x000000ffff0c7224 */ /* 0x000fe400078e000e */
[----:B------:R-:W-:Y:S01]  /*5df40*/  IMAD.MOV.U32 R13, RZ, RZ, R3 ;  /* 0x000000ffff0d7224 */ /* 0x000fe200078e0003 */
[----:B---3--:R0:W-:Y:S04]  /*5df50*/  STL.64 [R1+0x4510], R16 ;  /* 0x0045101001007387 */ /* 0x0081e80000100a00 */
[----:B0-----:R-:W3:Y:S01]  /*5df60*/  LDL.LU R16, [R1+0x930] ;  /* 0x0009300001107983 */ /* 0x001ee20000300800 */
[----:B------:R-:W3:Y:S02]  /*5df70*/  LDL.LU R17, [R1+0x934] ;  /* 0x0009340001117983 */ /* 0x000ee40000300800 */
[----:B------:R-:W3:Y:S02]  /*5df80*/  LDL.LU R18, [R1+0x938] ;  /* 0x0009380001127983 */ /* 0x000ee40000300800 */
[----:B------:R-:W3:Y:S02]  /*5df90*/  LDL.LU R19, [R1+0x93c] ;  /* 0x00093c0001137983 */ /* 0x000ee40000300800 */
[C---:B---3--:R-:W-:Y:S01]  /*5dfa0*/  HMMA.16816.F32.BF16 R12, R24.reuse, R12, R16 ;  /* 0x0000000c180c723c */ /* 0x048fe20000041810 */
[----:B------:R-:W3:Y:S11]  /*5dfb0*/  LDL.64 R16, [R1+0x20] ;  /* 0x0000200001107983 */ /* 0x000ef60000100a00 */
[----:B------:R-:W-:Y:S11]  /*5dfc0*/  @!UPT UIADD3 URZ, URZ, URZ, URZ ;  /* 0x0000003f3f3ff290 */ /* 0x000ff6000fffe03f */
[----:B------:R0:W-:Y:S01]  /*5dfd0*/  STL.64 [R1+0x110], R12 ;  /* 0x0001100c01007387 */ /* 0x0001e20000100a00 */
[----:B------:R1:W-:Y:S03]  /*5dfe0*/  STL.64 [R1+0x118], R14 ;  /* 0x0001180e01007387 */ /* 0x0003e60000100a00 */
[----:B0-----:R-:W4:Y:S01]  /*5dff0*/  LDL.LU R12, [R1+0x450] ;  /* 0x00045000010c7983 */ /* 0x001f220000300800 */
[----:B------:R-:W4:Y:S02]  /*5e000*/  LDL.LU R13, [R1+0x454] ;  /* 0x00045400010d7983 */ /* 0x000f240000300800 */
[----:B-1----:R-:W3:Y:S02]  /*5e010*/  LDL.LU R14, [R1+0x458] ;  /* 0x00045800010e7983 */ /* 0x002ee40000300800 */
[----:B------:R-:W3:Y:S01]  /*5e020*/  LDL.LU R15, [R1+0x45c] ;  /* 0x00045c00010f7983 */ /* 0x000ee20000300800 */
[C---:B--2---:R-:W-:Y:S01]  /*5e030*/  HMMA.16816.F32.BF16 R4, R24.reuse, R4, R8 ;  /* 0x000000041804723c */ /* 0x044fe20000041808 */
        /* <DEDUP_REMOVED lines=13> */
[----:B------:R-:W3:Y:S02]  /*5e110*/  LDL.LU.64 R8, [R1+0x45b0] ;  /* 0x0045b00001087983 */ /* 0x000ee40000300a00 */
        /* <DEDUP_REMOVED lines=37> */
[----:B0-----:R-:W2:Y:S01]  /*5e370*/  LDL.LU.64 R6, [R1+0x4530] ;  /* 0x0045300001067983 */ /* 0x001ea20000300a00 */
[----:B------:R-:W2:Y:S02]  /*5e380*/  LDL.LU.64 R4, [R1+0x4528] ;  /* 0x0045280001047983 */ /* 0x000ea40000300a00 */
[----:B------:R-:W-:Y:S02]  /*5e390*/  IMAD.MOV.U32 R20, RZ, RZ, R2 ;  /* 0x000000ffff147224 */ /* 0x000fe400078e0002 */
[----:B------:R-:W-:Y:S02]  /*5e3a0*/  IMAD.MOV.U32 R21, RZ, RZ, R0 ;  /* 0x000000ffff157224 */ /* 0x000fe400078e0000 */
[----:B------:R-:W-:-:S02]  /*5e3b0*/  IMAD.MOV.U32 R3, RZ, RZ, R16 ;  /* 0x000000ffff037224 */ /* 0x000fc400078e0010 */
[----:B------:R-:W-:-:S03]  /*5e3c0*/  IMAD.MOV.U32 R2, RZ, RZ, R17 ;  /* 0x000000ffff027224 */ /* 0x000fc600078e0011 */
[----:B---3--:R-:W-:Y:S01]  /*5e3d0*/  HMMA.16816.F32.BF16 R24, R24, R20, R8 ;  /* 0x000000141818723c */ /* 0x008fe20000041808 */
[----:B------:R-:W3:Y:S11]  /*5e3e0*/  LDL.LU R8, [R1+0x440] ;  /* 0x0004400001087983 */ /* 0x000ef60000300800 */
[----:B------:R-:W-:Y:S11]  /*5e3f0*/  @!UPT UIADD3 URZ, URZ, URZ, URZ ;  /* 0x0000003f3f3ff290 */ /* 0x000ff6000fffe03f */
[----:B------:R0:W-:Y:S01]  /*5e400*/  STL.64 [R1+0xb0], R24 ;  /* 0x0000b01801007387 */ /* 0x0001e20000100a00 */
[----:B------:R1:W-:Y:S02]  /*5e410*/  STL.64 [R1+0xb8], R26 ;  /* 0x0000b81a01007387 */ /* 0x0003e40000100a00 */
[----:B------:R-:W3:Y:S02]  /*5e420*/  LDL.LU R9, [R1+0x444] ;  /* 0x0004440001097983 */ /* 0x000ee40000300800 */
[----:B------:R-:W3:Y:S01]  /*5e430*/  LDL.LU R10, [R1+0x448] ;  /* 0x00044800010a7983 */ /* 0x000ee20000300800 */
[----:B------:R-:W3:Y:S01]  /*5e440*/  LDL.LU R11, [R1+0x44c] ;  /* 0x00044c00010b7983 */ /* 0x000ee20000300800 */
[C---:B--2---:R-:W-:Y:S03]  /*5e450*/  HMMA.16816.F32.BF16 R12, R4.reuse, R16, R12 ;  /* 0x00000010040c723c */ /* 0x044fe6000004180c */
[----:B0-----:R-:W2:Y:S01]  /*5e460*/  LDL.LU R24, [R1+0x430] ;  /* 0x0004300001187983 */ /* 0x001ea20000300800 */
[----:B------:R-:W2:Y:S02]  /*5e470*/  LDL.LU R25, [R1+0x434] ;  /* 0x0004340001197983 */ /* 0x000ea40000300800 */
[----:B-1----:R-:W2:Y:S02]  /*5e480*/  LDL.LU R26, [R1+0x438] ;  /* 0x00043800011a7983 */ /* 0x002ea40000300800 */
[----:B------:R-:W2:Y:S01]  /*5e490*/  LDL.LU R27, [R1+0x43c] ;  /* 0x00043c00011b7983 */ /* 0x000ea20000300800 */
[----:B------:R0:W-:Y:S04]  /*5e4a0*/  STL.64 [R1+0x4418], R20 ;  /* 0x0044181401007387 */ /* 0x0001e80000100a00 */
[----:B0-----:R-:W4:Y:S01]  /*5e4b0*/  LDL.LU R20, [R1+0x470] ;  /* 0x0004700001147983 */ /* 0x001f220000300800 */
[----:B------:R-:W4:Y:S02]  /*5e4c0*/  LDL.LU R21, [R1+0x474] ;  /* 0x0004740001157983 */ /* 0x000f240000300800 */
[----:B------:R-:W4:Y:S02]  /*5e4d0*/  LDL.LU R22, [R1+0x478] ;  /* 0x0004780001167983 */ /* 0x000f240000300800 */
[----:B------:R-:W4:Y:S05]  /*5e4e0*/  LDL.LU R23, [R1+0x47c] ;  /* 0x00047c0001177983 */ /* 0x000f2a0000300800 */
[----:B------:R-:W-:Y:S01]  /*5e4f0*/  STL.64 [R1+0x480], R12 ;  /* 0x0004800c01007387 */ /* 0x000fe20000100a00 */
[----:B------:R0:W-:Y:S03]  /*5e500*/  STL.64 [R1+0x488], R14 ;  /* 0x0004880e01007387 */ /* 0x0001e60000100a00 */
[----:B0-----:R-:W2:Y:S01]  /*5e510*/  LDL.LU.64 R14, [R1+0x4520] ;  /* 0x00452000010e7983 */ /* 0x001ea20000300a00 */
[----:B------:R-:W2:Y:S02]  /*5e520*/  LDL.LU.64 R12, [R1+0x4518] ;  /* 0x00451800010c7983 */ /* 0x000ea40000300a00 */
[----:B------:R-:W4:Y:S02]  /*5e530*/  LDL.LU.64 R16, [R1+0x4510] ;  /* 0x0045100001107983 */ /* 0x000f240000300a00 */
[C---:B----4-:R-:W-:Y:S11]  /*5e540*/  HMMA.16816.F32.BF16 R20, R4.reuse, R16, R20 ;  /* 0x000000100414723c */ /* 0x050ff60000041814 */
[----:B------:R-:W-:Y:S11]  /*5e550*/  @!UPT UIADD3 URZ, URZ, URZ, URZ ;  /* 0x0000003f3f3ff290 */ /* 0x000ff6000fffe03f */
[----:B------:R-:W-:Y:S01]  /*5e560*/  @!UPT UIADD3 URZ, URZ, URZ, URZ ;  /* 0x0000003f3f3ff290 */ /* 0x000fe2000fffe03f */
        /* <DEDUP_REMOVED lines=13> */
[----:B------:R-:W2:Y:S02]  /*5e640*/  LDL.LU.64 R16, [R1+0x44f0] ;  /* 0x0044f00001107983 */ /* 0x000ea40000300a00 */
[----:B------:R-:W-:Y:S01]  /*5e650*/  STL.64 [R1+0x44a8], R22 ;  /* 0x0044a81601007387 */ /* 0x000fe20000100a00 */
[----:B------:R0:W-:Y:S04]  /*5e660*/  STL.64 [R1+0x44a0], R20 ;  /* 0x0044a01401007387 */ /* 0x0001e80000100a00 */
[----:B0-----:R-:W4:Y:S01]  /*5e670*/  LDL.64 R20, [R1+0x1e0] ;  /* 0x0001e00001147983 */ /* 0x001f220000100a00 */
[C---:B--2---:R-:W-:Y:S03]  /*5e680*/  HMMA.16816.F32.BF16 R12, R4.reuse, R16, R12 ;  /* 0x00000010040c723c */ /* 0x044fe6000004180c */
[----:B----4-:R0:W-:Y:S04]  /*5e690*/  STL.64 [R1+0x44b8], R20 ;  /* 0x0044b81401007387 */ /* 0x0101e80000100a00 */
[----:B0-----:R-:W2:Y:S11]  /*5e6a0*/  LDL.64 R20, [R1+0x30] ;  /* 0x0000300001147983 */ /* 0x001eb60000100a00 */
[----:B------:R-:W-:Y:S05]  /*5e6b0*/  @!UPT UIADD3 URZ, URZ, URZ, URZ ;  /* 0x0000003f3f3ff290 */ /* 0x000fea000fffe03f */
[----:B------:R-:W-:Y:S02]  /*5e6c0*/  STL.64 [R1+0x450], R12 ;  /* 0x0004500c01007387 */ /* 0x000fe40000100a00 */
[----:B------:R0:W-:Y:S02]  /*5e6d0*/  STL.64 [R1+0x458], R14 ;  /* 0x0004580e01007387 */ /* 0x0001e40000100a00 */
[----:B0-----:R-:W4:Y:S01]  /*5e6e0*/  LDL.LU R15, [R1+0x44e8] ;  /* 0x0044e800010f7983 */ /* 0x001f220000300800 */
[----:B------:R-:W3:Y:S02]  /*5e6f0*/  LDL.LU.64 R12, [R1+0x44e0] ;  /* 0x0044e000010c7983 */ /* 0x000ee40000300a00 */
[----:B------:R0:W-:Y:S02]  /*5e700*/  STL.64 [R1+0x44b0], R16 ;  /* 0x0044b01001007387 */ /* 0x0001e40000100a00 */
        /* <DEDUP_REMOVED lines=14> */
[----:B0-----:R-:W3:Y:S01]  /*5e7f0*/  LDL.LU.64 R10, [R1+0x44d8] ;  /* 0x0044d800010a7983 */ /* 0x001ee20000300a00 */
[----:B------:R-:W2:Y:S02]  /*5e800*/  LDL.LU.64 R8, [R1+0x44d0] ;  /* 0x0044d00001087983 */ /* 0x000ea40000300a00 */
[----:B------:R-:W-:Y:S02]  /*5e810*/  IMAD.MOV.U32 R14, RZ, RZ, R20 ;  /* 0x000000ffff0e7224 */ /* 0x000fe400078e0014 */
[----:B------:R-:W-:Y:S01]  /*5e820*/  IMAD.MOV.U32 R0, RZ, RZ, R21 ;  /* 0x000000ffff007224 */ /* 0x000fe200078e0015 */
[C---:B--2---:R-:W-:Y:S01]  /*5e830*/  HMMA.16816.F32.BF16 R24, R4.reuse, R8, R24 ;  /* 0x000000080418723c */ /* 0x044fe20000041818 */
[----:B---3--:R-:W-:Y:S01]  /*5e840*/  STL.64 [R1+0x43a0], R10 ;  /* 0x0043a00a01007387 */ /* 0x008fe20000100a00 */
[----:B------:R0:W-:Y:S11]  /*5e850*/  STL.64 [R1+0x4398], R8 ;  /* 0x0043980801007387 */ /* 0x0001f60000100a00 */
[----:B------:R-:W-:Y:S10]  /*5e860*/  @!UPT UIADD3 URZ, URZ, URZ, URZ ;  /* 0x0000003f3f3ff290 */ /* 0x000ff4000fffe03f */
[----:B------:R-:W-:Y:S01]  /*5e870*/  STL.64 [R1+0x430], R24 ;  /* 0x0004301801007387 */ /* 0x000fe20000100a00 */
[----:B------:R-:W-:Y:S02]  /*5e880*/  STL.64 [R1+0x438], R26 ;  /* 0x0004381a01007387 */ /* 0x000fe40000100a00 */
[----:B----4-:R-:W1:Y:S01]  /*5e890*/  LDSM.16.MT88.4 R24, [R15+0x8100] ;  /* 0x008100000f18783b */ /* 0x010e620000004200 */
[C---:B------:R-:W-:Y:S01]  /*5e8a0*/  HMMA.16816.F32.BF16 R16, R4.reuse, R20, R16 ;  /* 0x000000140410723c */ /* 0x040fe20000041810 */
[----:B0-----:R-:W2:Y:S04]  /*5e8b0*/  LDL.64 R8, [R1+0x1d0] ;  /* 0x0001d00001087983 */ /* 0x001ea80000100a00 */
[----:B-1----:R-:W-:Y:S01]  /*5e8c0*/  STL.64 [R1+0x4298], R26 ;  /* 0x0042981a01007387 */ /* 0x002fe20000100a00 */
[----:B------:R0:W-:Y:S03]  /*5e8d0*/  STL.64 [R1+0x4290], R24 ;  /* 0x0042901801007387 */ /* 0x0001e60000100a00 */
[----:B0-----:R-:W3:Y:S01]  /*5e8e0*/  LDL.LU R24, [R1+0x790] ;  /* 0x0007900001187983 */ /* 0x001ee20000300800 */
[----:B------:R-:W3:Y:S02]  /*5e8f0*/  LDL.LU R25, [R1+0x794] ;  /* 0x0007940001197983 */ /* 0x000ee40000300800 */
[----:B------:R-:W3:Y:S02]  /*5e900*/  LDL.LU R26, [R1+0x798] ;  /* 0x00079800011a7983 */ /* 0x000ee40000300800 */
[----:B------:R-:W3:Y:S09]  /*5e910*/  LDL.LU R27, [R1+0x79c] ;  /* 0x00079c00011b7983 */ /* 0x000ef20000300800 */
[----:B------:R-:W-:Y:S01]  /*5e920*/  STL.64 [R1+0x420], R16 ;  /* 0x0004201001007387 */ /* 0x000fe20000100a00 */
[----:B------:R0:W-:Y:S03]  /*5e930*/  STL.64 [R1+0x428], R18 ;  /* 0x0004281201007387 */ /* 0x0001e60000100a00 */
[----:B0-----:R-:W4:Y:S01]  /*5e940*/  LDL.LU.64 R18, [R1+0x44c8] ;  /* 0x0044c80001127983 */ /* 0x001f220000300a00 */
[----:B------:R-:W4:Y:S02]  /*5e950*/  LDL.LU.64 R16, [R1+0x44c0] ;  /* 0x0044c00001107983 */ /* 0x000f240000300a00 */
[----:B------:R-:W4:Y:S02]  /*5e960*/  LDL.LU.64 R20, [R1+0x44b8] ;  /* 0x0044b80001147983 */ /* 0x000f240000300a00 */
[----:B------:R-:W-:Y:S01]  /*5e970*/  STL [R1+0x4374], R0 ;  /* 0x0043740001007387 */ /* 0x000fe20000100800 */
[----:B------:R-:W-:Y:S01]  /*5e980*/  STL [R1+0x4370], R14 ;  /* 0x0043700e01007387 */ /* 0x000fe20000100800 */
[----:B--2---:R-:W-:Y:S01]  /*5e990*/  IMAD.MOV.U32 R28, RZ, RZ, R8 ;  /* 0x000000ffff1c7224 */ /* 0x004fe200078e0008 */
[C---:B----4-:R-:W-:Y:S01]  /*5e9a0*/  HMMA.16816.F32.BF16 R16, R4.reuse, R20, R16 ;  /* 0x000000140410723c */ /* 0x050fe20000041810 */
[----:B------:R-:W-:Y:S11]  /*5e9b0*/  IMAD.MOV.U32 R15, RZ, RZ, R21 ;  /* 0x000000ffff0f7224 */ /* 0x000ff600078e0015 */
[----:B------:R-:W-:Y:S11]  /*5e9c0*/  @!UPT UIADD3 URZ, URZ, URZ, URZ ;  /* 0x0000003f3f3ff290 */ /* 0x000ff6000fffe03f */
[----:B------:R0:W-:Y:S01]  /*5e9d0*/  STL.64 [R1+0x7a0], R16 ;  /* 0x0007a01001007387 */ /* 0x0001e20000100a00 */
[----:B------:R1:W-:Y:S03]  /*5e9e0*/  STL.64 [R1+0x7a8], R18 ;  /* 0x0007a81201007387 */ /* 0x0003e60000100a00 */
[----:B0-----:R-:W2:Y:S01]  /*5e9f0*/  LDL.LU.64 R16, [R1+0x44b0] ;  /* 0x0044b00001107983 */ /* 0x001ea20000300a00 */
[----:B-1----:R-:W-:Y:S02]  /*5ea00*/  IMAD.MOV.U32 R18, RZ, RZ, R20 ;  /* 0x000000ffff127224 */ /* 0x002fe400078e0014 */
[----:B------:R-:W4:Y:S02]  /*5ea10*/  LDL.LU.64 R22, [R1+0x44a8] ;  /* 0x0044a80001167983 */ /* 0x000f240000300a00 */
[----:B------:R-:W2:Y:S01]  /*5ea20*/  LDL.LU.64 R20, [R1+0x44a0] ;  /* 0x0044a00001147983 */ /* 0x000ea20000300a00 */
[----:B------:R-:W-:Y:S01]  /*5ea30*/  STL [R1+0x437c], R15 ;  /* 0x00437c0f01007387 */ /* 0x000fe20000100800 */
[----:B------:R3:W-:Y:S02]  /*5ea40*/  STL.64 [R1+0x4480], R12 ;  /* 0x0044800c01007387 */ /* 0x0007e40000100a00 */
[----:B---3--:R-:W-:Y:S01]  /*5ea50*/  HMMA.16816.F32.BF16 R12, R4, R8, R24 ;  /* 0x00000008040c723c */ /* 0x008fe20000041818 */
[----:B------:R-:W-:Y:S01]  /*5ea60*/  STL [R1+0x4378], R18 ;  /* 0x0043781201007387 */ /* 0x000fe20000100800 */
[----:B------:R-:W-:Y:S11]  /*5ea70*/  IMAD.MOV.U32 R19, RZ, RZ, R9 ;  /* 0x000000ffff137224 */ /* 0x000ff600078e0009 */
[----:B------:R-:W-:Y:S10]  /*5ea80*/  @!UPT UIADD3 URZ, URZ, URZ, URZ ;  /* 0x0000003f3f3ff290 */ /* 0x000ff4000fffe03f */
[----:B------:R-:W-:Y:S01]  /*5ea90*/  STL.64 [R1+0x790], R12 ;  /* 0x0007900c01007387 */ /* 0x000fe20000100a00 */
[----:B------:R-:W-:Y:S02]  /*5eaa0*/  STL.64 [R1+0x798], R14 ;  /* 0x0007980e01007387 */ /* 0x000fe40000100a00 */
[----:B------:R-:W3:Y:S02]  /*5eab0*/  LDL.LU R8, [R1+0x650] ;  /* 0x0006500001087983 */ /* 0x000ee40000300800 */
[----:B------:R-:W3:Y:S01]  /*5eac0*/  LDL.LU R9, [R1+0x654] ;  /* 0x0006540001097983 */ /* 0x000ee20000300800 */
[----:B------:R-:W2:Y:S01]  /*5ead0*/  LDL.LU R10, [R1+0x658] ;  /* 0x00065800010a7983 */ /* 0x000ea20000300800 */
[----:B------:R-:W2:Y:S03]  /*5eae0*/  LDL.LU R11, [R1+0x65c] ;  /* 0x00065c00010b7983 */ /* 0x000ea60000300800 */
[----:B--2---:R-:W-:Y:S01]  /*5eaf0*/  STL.64 [R1+0x43b0], R10 ;  /* 0x0043b00a01007387 */ /* 0x004fe20000100a00 */
[----:B---3--:R0:W-:Y:S03]  /*5eb00*/  STL.64 [R1+0x43a8], R8 ;  /* 0x0043a80801007387 */ /* 0x0081e60000100a00 */
[----:B0-----:R-:W2:Y:S01]  /*5eb10*/  LDL.LU R8, [R1+0x660] ;  /* 0x0006600001087983 */ /* 0x001ea20000300800 */
[----:B------:R-:W2:Y:S02]  /*5eb20*/  LDL.LU R9, [R1+0x664] ;  /* 0x0006640001097983 */ /* 0x000ea40000300800 */
[----:B------:R-:W3:Y:S02]  /*5eb30*/  LDL.LU R10, [R1+0x668] ;  /* 0x00066800010a7983 */ /* 0x000ee40000300800 */
[----:B------:R-:W3:Y:S02]  /*5eb40*/  LDL.LU R11, [R1+0x66c] ;  /* 0x00066c00010b7983 */ /* 0x000ee40000300800 */
[----:B---3--:R-:W-:Y:S01]  /*5eb50*/  STL.64 [R1+0x43c0], R10 ;  /* 0x0043c00a01007387 */ /* 0x008fe20000100a00 */
[----:B--2---:R4:W-:Y:S02]  /*5eb60*/  STL.64 [R1+0x43b8], R8 ;  /* 0x0043b80801007387 */ /* 0x0049e40000100a00 */
[----:B----4-:R-:W-:-:S02]  /*5eb70*/  IMAD.MOV.U32 R8, RZ, RZ, R23 ;  /* 0x000000ffff087224 */ /* 0x010fc400078e0017 */
[----:B------:R-:W-:-:S05]  /*5eb80*/  IMAD.MOV.U32 R9, RZ, RZ, R22 ;  /* 0x000000ffff097224 */ /* 0x000fca00078e0016 */
[----:B------:R0:W-:Y:S02]  /*5eb90*/  STL.64 [R1+0x43d0], R8 ;  /* 0x0043d00801007387 */ /* 0x0001e40000100a00 */
[----:B0-----:R-:W-:Y:S02]  /*5eba0*/  IMAD.MOV.U32 R8, RZ, RZ, R21 ;  /* 0x000000ffff087224 */ /* 0x001fe400078e0015 */
[----:B------:R-:W-:-:S05]  /*5ebb0*/  IMAD.MOV.U32 R9, RZ, RZ, R20 ;  /* 0x000000ffff097224 */ /* 0x000fca00078e0014 */
[----:B------:R0:W-:Y:S01]  /*5ebc0*/  STL.64 [R1+0x43e8], R8 ;  /* 0x0043e80801007387 */ /* 0x0001e20000100a00 */
[----:B------:R-:W2:Y:S02]  /*5ebd0*/  LDL R27, [R1+0x1de0] ;  /* 0x001de000011b7983 */ /* 0x000ea40000100800 */
[----:B0-----:R-:W-:Y:S02]  /*5ebe0*/  IMAD.MOV.U32 R8, RZ, RZ, R3 ;  /* 0x000000ffff087224 */ /* 0x001fe400078e0003 */
[----:B------:R-:W-:Y:S01]  /*5ebf0*/  IMAD.MOV.U32 R9, RZ, RZ, R2 ;  /* 0x000000ffff097224 */ /* 0x000fe200078e0002 */
[----:B--2---:R0:W-:Y:S01]  /*5ec00*/  STL [R1+0x43c8], R27 ;  /* 0x0043c81b01007387 */ /* 0x0041e20000100800 */
[----:B------:R-:W2:Y:S02]  /*5ec10*/  LDL.LU R24, [R1+0x670] ;  /* 0x0006700001187983 */ /* 0x000ea40000300800 */
[----:B------:R-:W2:Y:S02]  /*5ec20*/  LDL.LU R25, [R1+0x674] ;  /* 0x0006740001197983 */ /* 0x000ea40000300800 */
[----:B------:R-:W3:Y:S01]  /*5ec30*/  LDL.LU R26, [R1+0x678] ;  /* 0x00067800011a7983 */ /* 0x000ee20000300800 */
[----:B0-----:R-:W3:Y:S01]  /*5ec40*/  LDL.LU R27, [R1+0x67c] ;  /* 0x00067c00011b7983 */ /* 0x001ee20000300800 */
[----:B------:R0:W-:Y:S03]  /*5ec50*/  STL.64 [R1+0x4410], R8 ;  /* 0x0044100801007387 */ /* 0x0001e60000100a00 */
        /* <DEDUP_REMOVED lines=10> */
[----:B----4-:R-:W-:Y:S01]  /*5ed00*/  STL.64 [R1+0x4438], R10 ;  /* 0x0044380a01007387 */ /* 0x010fe20000100a00 */
[----:B--2---:R0:W-:Y:S03]  /*5ed10*/  STL.64 [R1+0x4430], R8 ;  /* 0x0044300801007387 */ /* 0x0041e60000100a00 */
[----:B0-----:R-:W2:Y:S04]  /*5ed20*/  LDL.64 R8, [R1+0x180] ;  /* 0x0001800001087983 */ /* 0x001ea80000100a00 */
[----:B--2---:R0:W-:Y:S04]  /*5ed30*/  STL.64 [R1+0x4448], R8 ;  /* 0x0044480801007387 */ /* 0x0041e80000100a00 */
[----:B0-----:R-:W2:Y:S04]  /*5ed40*/  LDL.64 R8, [R1+0x190] ;  /* 0x0001900001087983 */ /* 0x001ea80000100a00 */
[----:B--2---:R0:W-:Y:S04]  /*5ed50*/  STL.64 [R1+0x4460], R8 ;  /* 0x0044600801007387 */ /* 0x0041e80000100a00 */
[----:B0-----:R-:W2:Y:S04]  /*5ed60*/  LDL.64 R8, [R1+0x1a0] ;  /* 0x0001a00001087983 */ /* 0x001ea80000100a00 */
[----:B--2---:R-:W-:Y:S01]  /*5ed70*/  STL.64 [R1+0x4478], R8 ;  /* 0x0044780801007387 */ /* 0x004fe20000100a00 */
[----:B------:R-:W2:Y:S03]  /*5ed80*/  LDL.64 R20, [R1+0x170] ;  /* 0x0001700001147983 */ /* 0x000ea60000100a00 */
        /* <DEDUP_REMOVED lines=10> */
[----:B------:R0:W-:Y:S02]  /*5ee30*/  STL.64 [R1+0x4488], R12 ;  /* 0x0044880c01007387 */ /* 0x0001e40000100a00 */
[----:B------:R-:W2:Y:S01]  /*5ee40*/  LDL.64 R8, [R1+0x1b0] ;  /* 0x0001b00001087983 */ /* 0x000ea20000100a00 */
[----:B0-----:R-:W3:Y:S04]  /*5ee50*/  LDL.64 R12, [R1+0x1c0] ;  /* 0x0001c000010c7983 */ /* 0x001ee80000100a00 */
[----:B--2---:R0:W-:Y:S04]  /*5ee60*/  STL.64 [R1+0x4498], R8 ;  /* 0x0044980801007387 */ /* 0x0041e80000100a00 */
        /* <DEDUP_REMOVED lines=20> */
[----:B------:R-:W4:Y:S02]  /*5efb0*/  LDL.LU R26, [R1+0x688] ;  /* 0x00068800011a7983 */ /* 0x000f240000300800 */
[----:B------:R-:W4:Y:S01]  /*5efc0*/  LDL.LU R27, [R1+0x68c] ;  /* 0x00068c00011b7983 */ /* 0x000f220000300800 */
[----:B------:R-:W-:Y:S01]  /*5efd0*/  HMMA.16816.F32.BF16 R8, R4, R12, R8 ;  /* 0x0000000c0408723c */ /* 0x000fe20000041808 */
[----:B------:R-:W-:-:S02]  /*5efe0*/  IMAD.MOV.U32 R3, RZ, RZ, R12 ;  /* 0x000000ffff037224 */ /* 0x000fc400078e000c */
[----:B------:R-:W-:Y:S01]  /*5eff0*/  IMAD.MOV.U32 R29, RZ, RZ, R13 ;  /* 0x000000ffff1d7224 */ /* 0x000fe200078e000d */
[----:B----4-:R-:W-:Y:S01]  /*5f000*/  STL.64 [R1+0x43f8], R26 ;  /* 0x0043f81a01007387 */ /* 0x010fe20000100a00 */
[----:B---3--:R0:W-:Y:S03]  /*5f010*/  STL.64 [R1+0x43f0], R24 ;  /* 0x0043f01801007387 */ /* 0x0081e60000100a00 */
[----:B0-----:R-:W3:Y:S01]  /*5f020*/  LDL.LU R24, [R1+0x690] ;  /* 0x0006900001187983 */ /* 0x001ee20000300800 */
[----:B------:R-:W3:Y:S02]  /*5f030*/  LDL.LU R25, [R1+0x694] ;  /* 0x0006940001197983 */ /* 0x000ee40000300800 */
[----:B------:R-:W3:Y:S02]  /*5f040*/  LDL.LU R26, [R1+0x698] ;  /* 0x00069800011a7983 */ /* 0x000ee40000300800 */
[----:B------:R-:W3:Y:S01]  /*5f050*/  LDL.LU R27, [R1+0x69c] ;  /* 0x00069c00011b7983 */ /* 0x000ee20000300800 */
[----:B------:R-:W-:Y:S01]  /*5f060*/  STL [R1+0x4384], R19 ;  /* 0x0043841301007387 */ /* 0x000fe20000100800 */
[----:B------:R-:W-:Y:S08]  /*5f070*/  STL [R1+0x4380], R28 ;  /* 0x0043801c01007387 */ /* 0x000ff00000100800 */
[----:B------:R0:W-:Y:S02]  /*5f080*/  STL.64 [R1+0x780], R8 ;  /* 0x0007800801007387 */ /* 0x0001e40000100a00 */
[----:B------:R-:W-:Y:S01]  /*5f090*/  STL.64 [R1+0x788], R10 ;  /* 0x0007880a01007387 */ /* 0x000fe20000100a00 */
[----:B0-----:R-:W4:Y:S01]  /*5f0a0*/  LDL.LU.64 R8, [R1+0x4498] ;  /* 0x0044980001087983 */ /* 0x001f220000300a00 */
[----:B------:R-:W4:Y:S02]  /*5f0b0*/  LDL.LU.64 R14, [R1+0x4490] ;  /* 0x00449000010e7983 */ /* 0x000f240000300a00 */
[----:B------:R-:W4:Y:S02]  /*5f0c0*/  LDL.LU.64 R12, [R1+0x4488] ;  /* 0x00448800010c7983 */ /* 0x000f240000300a00 */
[----:B------:R-:W-:Y:S01]  /*5f0d0*/  STL [R1+0x438c], R29 ;  /* 0x00438c1d01007387 */ /* 0x000fe20000100800 */
[----:B------:R-:W-:Y:S01]  /*5f0e0*/  STL [R1+0x4388], R3 ;  /* 0x0043880301007387 */ /* 0x000fe20000100800 */
[C---:B----4-:R-:W-:Y:S01]  /*5f0f0*/  HMMA.16816.F32.BF16 R12, R4.reuse, R8, R12 ;  /* 0x00000008040c723c */ /* 0x050fe2000004180c */
[----:B------:R-:W-:Y:S11]  /*5f100*/  IMAD.MOV.U32 R2, RZ, RZ, R9 ;  /* 0x000000ffff027224 */ /* 0x000ff600078e0009 */
[----:B------:R-:W-:Y:S11]  /*5f110*/  @!UPT UIADD3 URZ, URZ, URZ, URZ ;  /* 0x0000003f3f3ff290 */ /* 0x000ff6000fffe03f */
[----:B------:R0:W-:Y:S01]  /*5f120*/  STL.64 [R1+0x770], R12 ;  /* 0x0007700c01007387 */ /* 0x0001e20000100a00 */
[----:B------:R1:W-:Y:S03]  /*5f130*/  STL.64 [R1+0x778], R14 ;  /* 0x0007780e01007387 */ /* 0x0003e60000100a00 */
[----:B0-----:R-:W4:Y:S01]  /*5f140*/  LDL.LU.64 R12, [R1+0x4480] ;  /* 0x00448000010c7983 */ /* 0x001f220000300a00 */
[----:B-1----:R-:W-:Y:S02]  /*5f150*/  IMAD.MOV.U32 R14, RZ, RZ, R8 ;  /* 0x000000ffff0e7224 */ /* 0x002fe400078e0008 */
[----:B------:R-:W2:Y:S03]  /*5f160*/  LDL.LU.64 R8, [R1+0x4478] ;  /* 0x0044780001087983 */ /* 0x000ea60000300a00 */
        /* <DEDUP_REMOVED lines=23> */
[----:B------:R0:W-:Y:S01]  /*5f2e0*/  STL.64 [R1+0x740], R20 ;  /* 0x0007401401007387 */ /* 0x0001e20000100a00 */
[----:B------:R-:W-:Y:S03]  /*5f2f0*/  STL.64 [R1+0x748], R22 ;  /* 0x0007481601007387 */ /* 0x000fe60000100a00 */
        /* <DEDUP_REMOVED lines=13> */
[----:B------:R-:W3:Y:S01]  /*5f3d0*/  LDL.LU.64 R8, [R1+0x4410] ;  /* 0x0044100001087983 */ /* 0x000ee20000300a00 */
[----:B------:R-:W3:Y:S02]  /*5f3e0*/  LDL.LU.64 R22, [R1+0x4408] ;  /* 0x0044080001167983 */ /* 0x000ee40000300a00 */
[----:B------:R-:W3:Y:S11]  /*5f3f0*/  LDL.LU.64 R20, [R1+0x4400] ;  /* 0x0044000001147983 */ /* 0x000ef60000300a00 */
[----:B------:R-:W-:Y:S08]  /*5f400*/  @!UPT UIADD3 URZ, URZ, URZ, URZ ;  /* 0x0000003f3f3ff290 */ /* 0x000ff0000fffe03f */
        /* <DEDUP_REMOVED lines=21> */
[----:B------:R-:W3:Y:S11]  /*5f560*/  LDL.LU R27, [R1+0x43c8] ;  /* 0x0043c800011b7983 */ /* 0x000ef60000300800 */
[----:B------:R-:W-:Y:S10]  /*5f570*/  @!UPT UIADD3 URZ, URZ, URZ, URZ ;  /* 0x0000003f3f3ff290 */ /* 0x000ff4000fffe03f */
        /* <DEDUP_REMOVED lines=10> */
[----:B------:R-:W4:Y:S02]  /*5f620*/  LDL.LU.64 R8, [R1+0x43a8] ;  /* 0x0043a80001087983 */ /* 0x000f240000300a00 */
[----:B------:R-:W-:Y:S01]  /*5f630*/  STL.64 [R1+0x4250], R16 ;  /* 0x0042501001007387 */ /* 0x000fe20000100a00 */
[C---:B----4-:R-:W-:Y:S11]  /*5f640*/  HMMA.16816.F32.BF16 R8, R20.reuse, R12, R8 ;  /* 0x0000000c1408723c */ /* 0x050ff60000041808 */
[----:B------:R-:W-:Y:S11]  /*5f650*/  @!UPT UIADD3 URZ, URZ, URZ, URZ ;  /* 0x0000003f3f3ff290 */ /* 0x000ff6000fffe03f */
[----:B------:R-:W-:Y:S01]  /*5f660*/  @!UPT UIADD3 URZ, URZ, URZ, URZ ;  /* 0x0000003f3f3ff290 */ /* 0x000fe2000fffe03f */
[----:B------:R-:W-:Y:S01]  /*5f670*/  STL.64 [R1+0x650], R8 ;  /* 0x0006500801007387 */ /* 0x000fe20000100a00 */
[----:B------:R0:W-:Y:S03]  /*5f680*/  STL.64 [R1+0x658], R10 ;  /* 0x0006580a01007387 */ /* 0x0001e60000100a00 */
[----:B0-----:R-:W2:Y:S01]  /*5f690*/  LDL.LU.64 R10, [R1+0x43a0] ;  /* 0x0043a000010a7983 */ /* 0x001ea20000300a00 */
[----:B------:R-:W4:Y:S02]  /*5f6a0*/  LDL.LU.64 R8, [R1+0x4398] ;  /* 0x0043980001087983 */ /* 0x000f240000300a00 */
[----:B------:R-:W-:Y:S01]  /*5f6b0*/  STL.64 [R1+0x4258], R12 ;  /* 0x0042580c01007387 */ /* 0x000fe20000100a00 */
[----:B----4-:R-:W-:Y:S01]  /*5f6c0*/  HMMA.16816.F32.BF16 R4, R20, R8, R4 ;  /* 0x000000081404723c */ /* 0x010fe20000041804 */
[----:B--2---:R-:W-:Y:S01]  /*5f6d0*/  STL.64 [R1+0x4248], R10 ;  /* 0x0042480a01007387 */ /* 0x004fe20000100a00 */
[----:B------:R-:W-:Y:S11]  /*5f6e0*/  STL.64 [R1+0x4240], R8 ;  /* 0x0042400801007387 */ /* 0x000ff60000100a00 */
[----:B------:R-:W-:Y:S10]  /*5f6f0*/  @!UPT UIADD3 URZ, URZ, URZ, URZ ;  /* 0x0000003f3f3ff290 */ /* 0x000ff4000fffe03f */
[----:B------:R-:W-:Y:S01]  /*5f700*/  STL.64 [R1+0x640], R4 ;  /* 0x0006400401007387 */ /* 0x000fe20000100a00 */
[----:B------:R-:W-:Y:S02]  /*5f710*/  STL.64 [R1+0x648], R6 ;  /* 0x0006480601007387 */ /* 0x000fe40000100a00 */
[----:B------:R-:W2:Y:S02]  /*5f720*/  LDL.LU R24, [R1+0x390] ;  /* 0x0003900001187983 */ /* 0x000ea40000300800 */
[----:B------:R-:W2:Y:S01]  /*5f730*/  LDL.LU R25, [R1+0x394] ;  /* 0x0003940001197983 */ /* 0x000ea20000300800 */
[----:B---3--:R0:W1:Y:S04]  /*5f740*/  LDSM.16.MT88.4 R4, [R27+0x8180] ;  /* 0x008180001b04783b */ /* 0x0080680000004200 */
[----:B------:R-:W3:Y:S04]  /*5f750*/  LDL.LU R26, [R1+0x398] ;  /* 0x00039800011a7983 */ /* 0x000ee80000300800 */
[----:B0-----:R-:W3:Y:S01]  /*5f760*/  LDL.LU R27, [R1+0x39c] ;  /* 0x00039c00011b7983 */ /* 0x001ee20000300800 */
[----:B------:R-:W-:-:S02]  /*5f770*/  IMAD.MOV.U32 R8, RZ, RZ, R3 ;  /* 0x000000ffff087224 */ /* 0x000fc400078e0003 */
[----:B------:R-:W-:Y:S01]  /*5f780*/  IMAD.MOV.U32 R9, RZ, RZ, R19 ;  /* 0x000000ffff097224 */ /* 0x000fe200078e0013 */
[----:B---3--:R-:W-:Y:S01]  /*5f790*/  STL.64 [R1+0x42a8], R26 ;  /* 0x0042a81a01007387 */ /* 0x008fe20000100a00 */
[----:B--2---:R0:W-:Y:S02]  /*5f7a0*/  STL.64 [R1+0x42a0], R24 ;  /* 0x0042a01801007387 */ /* 0x0041e40000100a00 */
[----:B0-----:R-:W-:Y:S02]  /*5f7b0*/  IMAD.MOV.U32 R24, RZ, RZ, R14 ;  /* 0x000000ffff187224 */ /* 0x001fe400078e000e */
[----:B------:R-:W-:Y:S01]  /*5f7c0*/  IMAD.MOV.U32 R25, RZ, RZ, R29 ;  /* 0x000000ffff197224 */ /* 0x000fe200078e001d */
[----:B------:R-:W2:Y:S01]  /*5f7d0*/  LDL.LU R14, [R1+0x4390] ;  /* 0x00439000010e7983 */ /* 0x000ea20000300800 */
[----:B------:R-:W3:Y:S03]  /*5f7e0*/  LDL.LU R29, [R1+0x438c] ;  /* 0x00438c00011d7983 */ /* 0x000ee60000300800 */
[----:B------:R0:W-:Y:S01]  /*5f7f0*/  STL.64 [R1+0x42b8], R24 ;  /* 0x0042b81801007387 */ /* 0x0001e20000100a00 */
[----:B------:R-:W4:Y:S02]  /*5f800*/  LDL.LU R3, [R1+0x4388] ;  /* 0x0043880001037983 */ /* 0x000f240000300800 */
[----:B------:R-:W2:Y:S02]  /*5f810*/  LDL.LU R19, [R1+0x4384] ;  /* 0x0043840001137983 */ /* 0x000ea40000300800 */
[----:B------:R1:W-:Y:S01]  /*5f820*/  STL.64 [R1+0x42c0], R8 ;  /* 0x0042c00801007387 */ /* 0x0003e20000100a00 */
[----:B0-----:R-:W2:Y:S01]  /*5f830*/  LDL.LU R24, [R1+0x5c0] ;  /* 0x0005c00001187983 */ /* 0x001ea20000300800 */
[----:B------:R-:W2:Y:S02]  /*5f840*/  LDL.LU R25, [R1+0x5c4] ;  /* 0x0005c40001197983 */ /* 0x000ea40000300800 */
[----:B------:R-:W2:Y:S02]  /*5f850*/  LDL.LU R26, [R1+0x5c8] ;  /* 0x0005c800011a7983 */ /* 0x000ea40000300800 */
[----:B------:R-:W2:Y:S02]  /*5f860*/  LDL.LU R27, [R1+0x5cc] ;  /* 0x0005cc00011b7983 */ /* 0x000ea40000300800 */
[----:B-1----:R-:W-:-:S02]  /*5f870*/  IMAD.MOV.U32 R8, RZ, RZ, R28 ;  /* 0x000000ffff087224 */ /* 0x002fc400078e001c */
[----:B------:R-:W-:Y:S01]  /*5f880*/  IMAD.MOV.U32 R9, RZ, RZ, R15 ;  /* 0x000000ffff097224 */ /* 0x000fe200078e000f */
[----:B--2---:R-:W-:Y:S01]  /*5f890*/  STL.64 [R1+0x42d0], R26 ;  /* 0x0042d01a01007387 */ /* 0x004fe20000100a00 */
[----:B------:R-:W-:Y:S02]  /*5f8a0*/  STL.64 [R1+0x42c8], R24 ;  /* 0x0042c81801007387 */ /* 0x000fe40000100a00 */
[----:B------:R-:W2:Y:S02]  /*5f8b0*/  LDL.LU R28, [R1+0x4380] ;  /* 0x00438000011c7983 */ /* 0x000ea40000300800 */
[----:B------:R-:W2:Y:S01]  /*5f8c0*/  LDL.LU R15, [R1+0x437c] ;  /* 0x00437c00010f7983 */ /* 0x000ea20000300800 */
[----:B------:R0:W-:Y:S02]  /*5f8d0*/  STL.64 [R1+0x42d8], R8 ;  /* 0x0042d80801007387 */ /* 0x0001e40000100a00 */
[----:B0-----:R-:W-:Y:S02]  /*5f8e0*/  IMAD.MOV.U32 R8, RZ, RZ, R18 ;  /* 0x000000ffff087224 */ /* 0x001fe400078e0012 */
        /* <DEDUP_REMOVED lines=19> */
[----:B----4-:R-:W-:-:S02]  /*5fa20*/  IMAD.MOV.U32 R8, RZ, RZ, R3 ;  /* 0x000000ffff087224 */ /* 0x010fc400078e0003 */
[----:B---3--:R-:W-:Y:S01]  /*5fa30*/  IMAD.MOV.U32 R9, RZ, RZ, R29 ;  /* 0x000000ffff097224 */ /* 0x008fe200078e001d */
[----:B------:R-:W3:Y:S04]  /*5fa40*/  LDL.LU R3, [R1+0x4368] ;  /* 0x0043680001037983 */ /* 0x000ee80000300800 */
[----:B------:R-:W-:Y:S04]  /*5fa50*/  STL.64 [R1+0x4320], R8 ;  /* 0x0043200801007387 */ /* 0x000fe80000100a00 */
[----:B--2---:R-:W-:Y:S01]  /*5fa60*/  STL.64 [R1+0x4300], R26 ;  /* 0x0043001a01007387 */ /* 0x004fe20000100a00 */
[----:B------:R0:W-:Y:S03]  /*5fa70*/  STL.64 [R1+0x42f8], R24 ;  /* 0x0042f81801007387 */ /* 0x0001e60000100a00 */
[----:B0-----:R-:W2:Y:S01]  /*5fa80*/  LDL.LU R24, [R1+0x5f0] ;  /* 0x0005f00001187983 */ /* 0x001ea20000300800 */
[----:B------:R-:W2:Y:S02]  /*5fa90*/  LDL.LU R25, [R1+0x5f4] ;  /* 0x0005f40001197983 */ /* 0x000ea40000300800 */
[----:B------:R-:W4:Y:S02]  /*5faa0*/  LDL.LU R26, [R1+0x5f8] ;  /* 0x0005f800011a7983 */ /* 0x000f240000300800 */
[----:B------:R-:W4:Y:S02]  /*5fab0*/  LDL.LU R27, [R1+0x5fc] ;  /* 0x0005fc00011b7983 */ /* 0x000f240000300800 */
[----:B------:R-:W-:-:S02]  /*5fac0*/  IMAD.MOV.U32 R8, RZ, RZ, R28 ;  /* 0x000000ffff087224 */ /* 0x000fc400078e001c */
[----:B------:R-:W-:-:S05]  /*5fad0*/  IMAD.MOV.U32 R9, RZ, RZ, R19 ;  /* 0x000000ffff097224 */ /* 0x000fca00078e0013 */
[----:B------:R-:W-:Y:S04]  /*5fae0*/  STL.64 [R1+0x4338], R8 ;  /* 0x0043380801007387 */ /* 0x000fe80000100a00 */
[----:B----4-:R-:W-:Y:S01]  /*5faf0*/  STL.64 [R1+0x4318], R26 ;  /* 0x0043181a01007387 */ /* 0x010fe20000100a00 */
[----:B--2---:R0:W-:Y:S03]  /*5fb00*/  STL.64 [R1+0x4310], R24 ;  /* 0x0043101801007387 */ /* 0x0041e60000100a00 */
        /* <DEDUP_REMOVED lines=17> */
[----:B------:R-:W4:Y:S02]  /*5fc20*/  LDL.LU R26, [R1+0x628] ;  /* 0x00062800011a7983 */ /* 0x000f240000300800 */
[----:B------:R-:W4:Y:S02]  /*5fc30*/  LDL.LU R27, [R1+0x62c] ;  /* 0x00062c00011b7983 */ /* 0x000f240000300800 */
[----:B------:R-:W-:Y:S01]  /*5fc40*/  IMAD.MOV.U32 R8, RZ, RZ, R14 ;  /* 0x000000ffff087224 */ /* 0x000fe200078e000e */
[----:B----4-:R-:W-:Y:S01]  /*5fc50*/  STL.64 [R1+0x4360], R26 ;  /* 0x0043601a01007387 */ /* 0x010fe20000100a00 */
[----:B--2---:R0:W-:Y:S03]  /*5fc60*/  STL.64 [R1+0x4358], R24 ;  /* 0x0043581801007387 */ /* 0x0041e60000100a00 */
[----:B0-----:R-:W2:Y:S01]  /*5fc70*/  LDL.LU R24, [R1+0x630] ;  /* 0x0006300001187983 */ /* 0x001ea20000300800 */
        /* <DEDUP_REMOVED lines=15> */
[----:B0-----:R-:W2:Y:S01]  /*5fd70*/  LDL.LU.64 R12, [R1+0x20] ;  /* 0x00002000010c7983 */ /* 0x001ea20000300a00 */
[----:B------:R-:W-:-:S07]  /*5fd80*/  IMAD.MOV.U32 R9, RZ, RZ, R0 ;  /* 0x000000ffff097224 */ /* 0x000fce00078e0000 */
[C---:B------:R-:W-:Y:S01]  /*5fd90*/  HMMA.16816.F32.BF16 R8, R20.reuse, R8, R24 ;  /* 0x000000081408723c */ /* 0x040fe20000041818 */
[----:B--2---:R0:W-:Y:S04]  /*5fda0*/  STL.64 [R1+0x42b0], R12 ;  /* 0x0042b00c01007387 */ /* 0x0041e80000100a00 */
[----:B0-----:R-:W2:Y:S01]  /*5fdb0*/  LDL.LU R12, [R1+0x5b0] ;  /* 0x0005b000010c7983 */ /* 0x001ea20000300800 */
[----:B------:R-:W2:Y:S02]  /*5fdc0*/  LDL.LU R13, [R1+0x5b4] ;  /* 0x0005b400010d7983 */ /* 0x000ea40000300800 */
[----:B------:R-:W2:Y:S02]  /*5fdd0*/  LDL.LU R14, [R1+0x5b8] ;  /* 0x0005b800010e7983 */ /* 0x000ea40000300800 */
[----:B------:R-:W2:Y:S01]  /*5fde0*/  LDL.LU R15, [R1+0x5bc] ;  /* 0x0005bc00010f7983 */ /* 0x000ea20000300800 */
[----:B------:R-:W4:Y:S04]  /*5fdf0*/  LDL.LU.64 R16, [R1] ;  /* 0x0000000001107983 */ /* 0x000f280000300a00 */
[----:B----4-:R0:W-:Y:S04]  /*5fe00*/  STL.64 [R1+0x4270], R16 ;  /* 0x0042701001007387 */ /* 0x0101e80000100a00 */
[----:B0-----:R-:W4:Y:S01]  /*5fe10*/  LDL.LU.64 R16, [R1+0x10] ;  /* 0x0000100001107983 */ /* 0x001f220000300a00 */
[----:B------:R-:W-:Y:S02]  /*5fe20*/  STL.64 [R1+0x41a8], R6 ;  /* 0x0041a80601007387 */ /* 0x000fe40000100a00 */
[----:B------:R0:W-:Y:S02]  /*5fe30*/  STL.64 [R1+0x41a0], R4 ;  /* 0x0041a00401007387 */ /* 0x0001e40000100a00 */
[----:B0-----:R-:W2:Y:S01]  /*5fe40*/  LDL.LU.64 R4, [R1+0x160] ;  /* 0x0001600001047983 */ /* 0x001ea20000300a00 */
[----:B------:R-:W2:Y:S02]  /*5fe50*/  LDL.LU.64 R26, [R1+0x4360] ;  /* 0x00436000011a7983 */ /* 0x000ea40000300a00 */
[----:B------:R-:W2:Y:S02]  /*5fe60*/  LDL.LU.64 R24, [R1+0x4358] ;  /* 0x0043580001187983 */ /* 0x000ea40000300a00 */
        /* <DEDUP_REMOVED lines=50> */
[----:B0-----:R-:W3:Y:S01]  /*60190*/  LDL.LU R8, [R1+0x2d0] ;  /* 0x0002d00001087983 */ /* 0x001ee20000300800 */
[----:B------:R-:W3:Y:S02]  /*601a0*/  LDL.LU R9, [R1+0x2d4] ;  /* 0x0002d40001097983 */ /* 0x000ee40000300800 */
[----:B-1----:R-:W3:Y:S02]  /*601b0*/  LDL.LU R10, [R1+0x2d8] ;  /* 0x0002d800010a7983 */ /* 0x002ee40000300800 */
[----:B------:R-:W3:Y:S01]  /*601c0*/  LDL.LU R11, [R1+0x2dc] ;  /* 0x0002dc00010b7983 */ /* 0x000ee20000300800 */
[C---:B--2---:R-:W-:Y:S01]  /*601d0*/  HMMA.16816.F32.BF16 R24, R20.reuse, R24, R12 ;  /* 0x000000181418723c */ /* 0x044fe2000004180c */
[----:B------:R-:W2:Y:S11]  /*601e0*/  LDL.LU.64 R12, [R1+0x42b0] ;  /* 0x0042b000010c7983 */ /* 0x000eb60000300a00 */
[----:B------:R-:W-:Y:S11]  /*601f0*/  @!UPT UIADD3 URZ, URZ, URZ, URZ ;  /* 0x0000003f3f3ff290 */ /* 0x000ff6000fffe03f */
[----:B------:R-:W-:Y:S01]  /*60200*/  STL.64 [R1+0x5b0], R24 ;  /* 0x0005b01801007387 */ /* 0x000fe20000100a00 */
[----:B------:R0:W-:Y:S03]  /*60210*/  STL.64 [R1+0x5b8], R26 ;  /* 0x0005b81a01007387 */ /* 0x0001e60000100a00 */
[----:B0-----:R-:W2:Y:S01]  /*60220*/  LDL.LU.64 R26, [R1+0x42a8] ;  /* 0x0042a800011a7983 */ /* 0x001ea20000300a00 */
[----:B------:R-:W2:Y:S02]  /*60230*/  LDL.LU.64 R24, [R1+0x42a0] ;  /* 0x0042a00001187983 */ /* 0x000ea40000300a00 */
[----:B--2---:R-:W-:Y:S01]  /*60240*/  HMMA.16816.F32.BF16 R20, R20, R4, R24 ;  /* 0x000000041414723c */ /* 0x004fe20000041818 */
[----:B------:R-:W2:Y:S01]  /*60250*/  LDL.LU.64 R26, [R1+0x4298] ;  /* 0x00429800011a7983 */ /* 0x000ea20000300a00 */
[----:B------:R-:W2:Y:S11]  /*60260*/  LDL.LU.64 R24, [R1+0x4290] ;  /* 0x0042900001187983 */ /* 0x000eb60000300a00 */
[----:B------:R-:W-:Y:S10]  /*60270*/  @!UPT UIADD3 URZ, URZ, URZ, URZ ;  /* 0x0000003f3f3ff290 */ /* 0x000ff4000fffe03f */
[----:B------:R0:W-:Y:S01]  /*60280*/  STL.64 [R1+0x390], R20 ;  /* 0x0003901401007387 */ /* 0x0001e20000100a00 */
[----:B------:R1:W-:Y:S03]  /*60290*/  STL.64 [R1+0x398], R22 ;  /* 0x0003981601007387 */ /* 0x0003e60000100a00 */
[----:B0-----:R-:W2:Y:S01]  /*602a0*/  LDL.LU R20, [R1+0x2e0] ;  /* 0x0002e00001147983 */ /* 0x001ea20000300800 */
[----:B---3--:R-:W-:Y:S02]  /*602b0*/  IMAD.MOV.U32 R21, RZ, RZ, R3 ;  /* 0x000000ffff157224 */ /* 0x008fe400078e0003 */
[----:B------:R-:W3:Y:S02]  /*602c0*/  LDL.LU R3, [R1+0x4288] ;  /* 0x0042880001037983 */ /* 0x000ee40000300800 */
[----:B-1----:R-:W2:Y:S01]  /*602d0*/  LDL.LU R22, [R1+0x2e8] ;  /* 0x0002e80001167983 */ /* 0x002ea20000300800 */
[----:B------:R-:W2:Y:S01]  /*602e0*/  LDL.LU R23, [R1+0x2ec] ;  /* 0x0002ec0001177983 */ /* 0x000ea20000300800 */
[----:B------:R0:W-:Y:S03]  /*602f0*/  STL.64 [R1+0x41b0], R4 ;  /* 0x0041b00401007387 */ /* 0x0001e60000100a00 */
[----:B0-----:R-:W2:Y:S01]  /*60300*/  LDL.LU R4, [R1+0x310] ;  /* 0x0003100001047983 */ /* 0x001ea20000300800 */
[----:B------:R-:W2:Y:S02]  /*60310*/  LDL.LU R5, [R1+0x314] ;  /* 0x0003140001057983 */ /* 0x000ea40000300800 */
[----:B------:R-:W2:Y:S02]  /*60320*/  LDL.LU R6, [R1+0x318] ;  /* 0x0003180001067983 */ /* 0x000ea40000300800 */
[----:B---3--:R-:W-:-:S07]  /*60330*/  IMAD.MOV.U32 R7, RZ, RZ, R3 ;  /* 0x000000ffff077224 */ /* 0x008fce00078e0003 */
[----:B--2---:R-:W-:Y:S11]  /*60340*/  HMMA.16816.F32.BF16 R4, R24, R12, R4 ;  /* 0x0000000c1804723c */ /* 0x004ff60000041804 */
[----:B------:R-:W-:Y:S11]  /*60350*/  @!UPT UIADD3 URZ, URZ, URZ, URZ ;  /* 0x0000003f3f3ff290 */ /* 0x000ff6000fffe03f */
[----:B------:R-:W-:Y:S01]  /*60360*/  @!UPT UIADD3 URZ, URZ, URZ, URZ ;  /* 0x0000003f3f3ff290 */ /* 0x000fe2000fffe03f */
[----:B------:R-:W-:Y:S01]  /*60370*/  STL.64 [R1+0x310], R4 ;  /* 0x0003100401007387 */ /* 0x000fe20000100a00 */
[----:B------:R0:W-:Y:S02]  /*60380*/  STL.64 [R1+0x318], R6 ;  /* 0x0003180601007387 */ /* 0x0001e40000100a00 */
[----:B------:R-:W2:Y:S02]  /*60390*/  LDL.LU.64 R14, [R1+0x4280] ;  /* 0x00428000010e7983 */ /* 0x000ea40000300a00 */
[----:B0-----:R-:W-:Y:S02]  /*603a0*/  IMAD.MOV.U32 R7, RZ, RZ, R12 ;  /* 0x000000ffff077224 */ /* 0x001fe400078e000c */
[----:B------:R-:W-:Y:S02]  /*603b0*/  IMAD.MOV.U32 R6, RZ, RZ, R13 ;  /* 0x000000ffff067224 */ /* 0x000fe400078e000d */
[----:B------:R-:W2:Y:S03]  /*603c0*/  LDL.LU.64 R12, [R1+0x4278] ;  /* 0x00427800010c7983 */ /* 0x000ea60000300a00 */
[----:B------:R-:W-:Y:S02]  /*603d0*/  STL [R1+0x41f4], R6 ;  /* 0x0041f40601007387 */ /* 0x000fe40000100800 */
[----:B------:R-:W-:Y:S02]  /*603e0*/  STL [R1+0x41f0], R7 ;  /* 0x0041f00701007387 */ /* 0x000fe40000100800 */
[----:B----4-:R-:W-:-:S02]  /*603f0*/  IMAD.MOV.U32 R5, RZ, RZ, R16 ;  /* 0x000000ffff057224 */ /* 0x010fc400078e0010 */
[----:B------:R-:W-:Y:S01]  /*60400*/  IMAD.MOV.U32 R4, RZ, RZ, R17 ;  /* 0x000000ffff047224 */ /* 0x000fe200078e0011 */
[----:B--2---:R-:W-:Y:S01]  /*60410*/  HMMA.16816.F32.BF16 R12, R24, R16, R12 ;  /* 0x00000010180c723c */ /* 0x004fe2000004180c */
[----:B------:R-:W2:Y:S11]  /*60420*/  LDL.LU.64 R16, [R1+0x4270] ;  /* 0x0042700001107983 */ /* 0x000eb60000300a00 */
[----:B------:R-:W-:Y:S11]  /*60430*/  @!UPT UIADD3 URZ, URZ, URZ, URZ ;  /* 0x0000003f3f3ff290 */ /* 0x000ff6000fffe03f */
[----:B------:R-:W-:Y:S01]  /*60440*/  STL.64 [R1+0x300], R12 ;  /* 0x0003000c01007387 */ /* 0x000fe20000100a00 */
[----:B------:R0:W-:Y:S02]  /*60450*/  STL [R1+0x308], R14 ;  /* 0x0003080e01007387 */ /* 0x0001e40000100800 */
[----:B------:R-:W-:Y:S02]  /*60460*/  IMAD.MOV.U32 R3, RZ, RZ, R15 ;  /* 0x000000ffff037224 */ /* 0x000fe400078e000f */
[----:B0-----:R-:W3:Y:S01]  /*60470*/  LDL.LU.64 R14, [R1+0x4268] ;  /* 0x00426800010e7983 */ /* 0x001ee20000300a00 */
[----:B------:R-:W3:Y:S02]  /*60480*/  LDL.LU.64 R12, [R1+0x4260] ;  /* 0x00426000010c7983 */ /* 0x000ee40000300a00 */
[----:B------:R-:W-:Y:S02]  /*60490*/  STL [R1+0x38c8], R3 ;  /* 0x0038c80301007387 */ /* 0x000fe40000100800 */
[----:B--2---:R-:W-:-:S02]  /*604a0*/  IMAD.MOV.U32 R6, RZ, RZ, R16 ;  /* 0x000000ffff067224 */ /* 0x004fc400078e0010 */
[----:B------:R-:W-:Y:S01]  /*604b0*/  IMAD.MOV.U32 R7, RZ, RZ, R17 ;  /* 0x000000ffff077224 */ /* 0x000fe200078e0011 */
[C---:B---3--:R-:W-:Y:S11]  /*604c0*/  HMMA.16816.F32.BF16 R12, R24.reuse, R16, R12 ;  /* 0x00000010180c723c */ /* 0x048ff6000004180c */
[----:B------:R-:W-:Y:S11]  /*604d0*/  @!UPT UIADD3 URZ, URZ, URZ, URZ ;  /* 0x0000003f3f3ff290 */ /* 0x000ff6000fffe03f */
[----:B------:R-:W-:Y:S01]  /*604e0*/  @!UPT UIADD3 URZ, URZ, URZ, URZ ;  /* 0x0000003f3f3ff290 */ /* 0x000fe2000fffe03f */
[----:B------:R0:W-:Y:S01]  /*604f0*/  STL.64 [R1+0x2f0], R12 ;  /* 0x0002f00c01007387 */ /* 0x0001e20000100a00 */
[----:B------:R-:W-:Y:S03]  /*60500*/  STL.64 [R1+0x2f8], R14 ;  /* 0x0002f80e01007387 */ /* 0x000fe60000100a00 */
[----:B0-----:R-:W2:Y:S01]  /*60510*/  LDL.LU.64 R12, [R1+0x4258] ;  /* 0x00425800010c7983 */ /* 0x001ea20000300a00 */
[----:B------:R-:W3:Y:S02]  /*60520*/  LDL.LU.64 R16, [R1+0x4250] ;  /* 0x0042500001107983 */ /* 0x000ee40000300a00 */
[----:B------:R-:W-:Y:S02]  /*60530*/  STL.64 [R1+0x4200], R6 ;  /* 0x0042000601007387 */ /* 0x000fe40000100a00 */
[----:B------:R0:W-:Y:S02]  /*60540*/  STL.64 [R1+0x41f8], R4 ;  /* 0x0041f80401007387 */ /* 0x0001e40000100a00 */
[----:B0-----:R-:W4:Y:S01]  /*60550*/  LDL.LU R4, [R1+0x2c0] ;  /* 0x0002c00001047983 */ /* 0x001f220000300800 */
[----:B------:R-:W4:Y:S02]  /*60560*/  LDL.LU R5, [R1+0x2c4] ;  /* 0x0002c40001057983 */ /* 0x000f240000300800 */
[----:B------:R-:W4:Y:S02]  /*60570*/  LDL.LU R6, [R1+0x2c8] ;  /* 0x0002c80001067983 */ /* 0x000f240000300800 */
[----:B------:R-:W4:Y:S01]  /*60580*/  LDL.LU R7, [R1+0x2cc] ;  /* 0x0002cc0001077983 */ /* 0x000f220000300800 */
[C---:B---3--:R-:W-:Y:S08]  /*60590*/  HMMA.16816.F32.BF16 R20, R24.reuse, R16, R20 ;  /* 0x000000101814723c */ /* 0x048ff00000041814 */
[C---:B--2---:R-:W-:Y:S11]  /*605a0*/  HMMA.16816.F32.BF16 R8, R24.reuse, R12, R8 ;  /* 0x0000000c1808723c */ /* 0x044ff60000041808 */
[----:B------:R-:W-:Y:S04]  /*605b0*/  @!UPT UIADD3 URZ, URZ, URZ, URZ ;  /* 0x0000003f3f3ff290 */ /* 0x000fe8000fffe03f */
[----:B------:R0:W-:Y:S01]  /*605c0*/  STL.64 [R1+0x2e0], R20 ;  /* 0x0002e01401007387 */ /* 0x0001e20000100a00 */
[----:B------:R-:W-:Y:S03]  /*605d0*/  STL.64 [R1+0x2e8], R22 ;  /* 0x0002e81601007387 */ /* 0x000fe60000100a00 */
[----:B0-----:R-:W2:Y:S01]  /*605e0*/  LDL.LU.64 R20, [R1+0x30] ;  /* 0x0000300001147983 */ /* 0x001ea20000300a00 */
[----:B------:R0:W-:Y:S02]  /*605f0*/  STL [R1+0x419c], R16 ;  /* 0x00419c1001007387 */ /* 0x0001e40000100800 */
[----:B------:R1:W-:Y:S01]  /*60600*/  STL [R1+0x4198], R17 ;  /* 0x0041981101007387 */ /* 0x0003e20000100800 */
[----:B0-----:R-:W2:Y:S01]  /*60610*/  LDL.LU R16, [R1+0x2b0] ;  /* 0x0002b00001107983 */ /* 0x001ea20000300800 */
[----:B-1----:R-:W2:Y:S02]  /*60620*/  LDL.LU R17, [R1+0x2b4] ;  /* 0x0002b40001117983 */ /* 0x002ea40000300800 */
[----:B------:R-:W2:Y:S02]  /*60630*/  LDL.LU R18, [R1+0x2b8] ;  /* 0x0002b80001127983 */ /* 0x000ea40000300800 */
[----:B------:R-:W2:Y:S01]  /*60640*/  LDL.LU R19, [R1+0x2bc] ;  /* 0x0002bc0001137983 */ /* 0x000ea20000300800 */
[----:B------:R-:W-:Y:S01]  /*60650*/  STL.64 [R1+0x2d0], R8 ;  /* 0x0002d00801007387 */ /* 0x000fe20000100a00 */
[----:B------:R0:W-:Y:S03]  /*60660*/  STL.64 [R1+0x2d8], R10 ;  /* 0x0002d80a01007387 */ /* 0x0001e60000100a00 */
[----:B0-----:R-:W3:Y:S01]  /*60670*/  LDL.LU.64 R10, [R1+0x4248] ;  /* 0x00424800010a7983 */ /* 0x001ee20000300a00 */
[----:B------:R-:W4:Y:S02]  /*60680*/  LDL.LU.64 R8, [R1+0x4240] ;  /* 0x0042400001087983 */ /* 0x000f240000300a00 */
[C---:B----4-:R-:W-:Y:S11]  /*60690*/  HMMA.16816.F32.BF16 R4, R24.reuse, R8, R4 ;  /* 0x000000081804723c */ /* 0x050ff60000041804 */
[----:B------:R-:W-:Y:S11]  /*606a0*/  @!UPT UIADD3 URZ, URZ, URZ, URZ ;  /* 0x0000003f3f3ff290 */ /* 0x000ff6000fffe03f */
[----:B------:R-:W-:Y:S01]  /*606b0*/  @!UPT UIADD3 URZ, URZ, URZ, URZ ;  /* 0x0000003f3f3ff290 */ /* 0x000fe2000fffe03f */
[----:B------:R0:W-:Y:S01]  /*606c0*/  STL.64 [R1+0x2c0], R4 ;  /* 0x0002c00401007387 */ /* 0x0001e20000100a00 */
[----:B------:R1:W-:Y:S02]  /*606d0*/  STL [R1+0x2c8], R6 ;  /* 0x0002c80601007387 */ /* 0x0003e40000100800 */
[----:B------:R-:W-:Y:S01]  /*606e0*/  IMAD.MOV.U32 R3, RZ, RZ, R7 ;  /* 0x000000ffff037224 */ /* 0x000fe200078e0007 */
[----:B0-----:R-:W4:Y:S01]  /*606f0*/  LDL.LU R4, [R1+0x270] ;  /* 0x0002700001047983 */ /* 0x001f220000300800 */
[----:B------:R-:W4:Y:S02]  /*60700*/  LDL.LU R5, [R1+0x274] ;  /* 0x0002740001057983 */ /* 0x000f240000300800 */
[----:B-1----:R-:W2:Y:S02]  /*60710*/  LDL.LU R6, [R1+0x278] ;  /* 0x0002780001067983 */ /* 0x002ea40000300800 */
[----:B------:R-:W2:Y:S02]  /*60720*/  LDL.LU R7, [R1+0x27c] ;  /* 0x00027c0001077983 */ /* 0x000ea40000300800 */
[----:B--2---:R-:W-:Y:S01]  /*60730*/  STL.64 [R1+0x4210], R6 ;  /* 0x0042100601007387 */ /* 0x004fe20000100a00 */
[----:B----4-:R0:W-:Y:S03]  /*60740*/  STL.64 [R1+0x4208], R4 ;  /* 0x0042080401007387 */ /* 0x0101e60000100a00 */
[----:B0-----:R-:W2:Y:S04]  /*60750*/  LDL.LU.64 R4, [R1+0x1c0] ;  /* 0x0001c00001047983 */ /* 0x001ea80000300a00 */
[----:B--2---:R0:W-:Y:S04]  /*60760*/  STL.64 [R1+0x4220], R4 ;  /* 0x0042200401007387 */ /* 0x0041e80000100a00 */
[----:B0-----:R-:W2:Y:S04]  /*60770*/  LDL.LU.64 R4, [R1+0x1d0] ;  /* 0x0001d00001047983 */ /* 0x001ea80000300a00 */
[----:B--2---:R0:W-:Y:S04]  /*60780*/  STL.64 [R1+0x4238], R4 ;  /* 0x0042380401007387 */ /* 0x0041e80000100a00 */
[----:B0-----:R-:W2:Y:S01]  /*60790*/  LDL.LU.64 R4, [R1+0x1e0] ;  /* 0x0001e00001047983 */ /* 0x001ea20000300a00 */
[----:B---3--:R-:W-:Y:S02]  /*607a0*/  STL.64 [R1+0x4130], R10 ;  /* 0x0041300a01007387 */ /* 0x008fe40000100a00 */
[----:B------:R0:W-:Y:S02]  /*607b0*/  STL.64 [R1+0x4128], R8 ;  /* 0x0041280801007387 */ /* 0x0001e40000100a00 */
[----:B0-----:R-:W3:Y:S01]  /*607c0*/  LDL.LU.64 R8, [R1+0x1b0] ;  /* 0x0001b00001087983 */ /* 0x001ee20000300a00 */
[----:B------:R-:W-:Y:S03]  /*607d0*/  HMMA.16816.F32.BF16 R16, R24, R20, R16 ;  /* 0x000000141810723c */ /* 0x000fe60000041810 */
[----:B---3--:R0:W-:Y:S04]  /*607e0*/  STL.64 [R1+0x4218], R8 ;  /* 0x0042180801007387 */ /* 0x0081e80000100a00 */
        /* <DEDUP_REMOVED lines=10> */
[----:B------:R-:W-:Y:S01]  /*60890*/  STL [R1+0x38cc], R3 ;  /* 0x0038cc0301007387 */ /* 0x000fe20000100800 */
[----:B------:R0:W-:Y:S02]  /*608a0*/  STL.64 [R1+0x2b0], R16 ;  /* 0x0002b01001007387 */ /* 0x0001e40000100a00 */
[----:B0-----:R-:W-:-:S02]  /*608b0*/  IMAD.MOV.U32 R16, RZ, RZ, R20 ;  /* 0x000000ffff107224 */ /* 0x001fc400078e0014 */
[----:B------:R-:W-:Y:S02]  /*608c0*/  IMAD.MOV.U32 R17, RZ, RZ, R21 ;  /* 0x000000ffff117224 */ /* 0x000fe400078e0015 */
[----:B------:R-:W0:Y:S04]  /*608d0*/  LDSM.16.MT88.4 R20, [R2+0xa000] ;  /* 0x00a000000214783b */ /* 0x000e280000004200 */
[----:B------:R-:W-:Y:S01]  /*608e0*/  STL.64 [R1+0x2b8], R18 ;  /* 0x0002b81201007387 */ /* 0x000fe20000100a00 */
[----:B------:R-:W-:Y:S03]  /*608f0*/  STL [R1+0x40ec], R2 ;  /* 0x0040ec0201007387 */ /* 0x000fe60000100800 */
[----:B0-----:R-:W-:Y:S01]  /*60900*/  STL.64 [R1+0x4000], R22 ;  /* 0x0040001601007387 */ /* 0x001fe20000100a00 */
[----:B------:R0:W-:Y:S03]  /*60910*/  STL.64 [R1+0x3ff8], R20 ;  /* 0x003ff81401007387 */ /* 0x0001e60000100a00 */
[----:B0-----:R-:W4:Y:S01]  /*60920*/  LDL.LU R20, [R1+0x2a0] ;  /* 0x0002a00001147983 */ /* 0x001f220000300800 */
[----:B------:R-:W4:Y:S02]  /*60930*/  LDL.LU R21, [R1+0x2a4] ;  /* 0x0002a40001157983 */ /* 0x000f240000300800 */
[----:B------:R-:W4:Y:S02]  /*60940*/  LDL.LU R22, [R1+0x2a8] ;  /* 0x0002a80001167983 */ /* 0x000f240000300800 */
[----:B------:R-:W4:Y:S02]  /*60950*/  LDL.LU R23, [R1+0x2ac] ;  /* 0x0002ac0001177983 */ /* 0x000f240000300800 */
[----:B--2---:R-:W-:-:S02]  /*60960*/  IMAD.MOV.U32 R14, RZ, RZ, R4 ;  /* 0x000000ffff0e7224 */ /* 0x004fc400078e0004 */
[----:B------:R-:W-:Y:S01]  /*60970*/  IMAD.MOV.U32 R29, RZ, RZ, R5 ;  /* 0x000000ffff1d7224 */ /* 0x000fe200078e0005 */
[C---:B----4-:R-:W-:Y:S01]  /*60980*/  HMMA.16816.F32.BF16 R20, R24.reuse, R4, R20 ;  /* 0x000000041814723c */ /* 0x050fe20000041814 */
[----:B------:R-:W3:Y:S11]  /*60990*/  LDL.LU.64 R4, [R1+0x4238] ;  /* 0x0042380001047983 */ /* 0x000ef60000300a00 */
[----:B------:R-:W-:Y:S11]  /*609a0*/  @!UPT UIADD3 URZ, URZ, URZ, URZ ;  /* 0x0000003f3f3ff290 */ /* 0x000ff6000fffe03f */
[----:B------:R0:W-:Y:S01]  /*609b0*/  STL.64 [R1+0x2a0], R20 ;  /* 0x0002a01401007387 */ /* 0x0001e20000100a00 */
[----:B------:R-:W-:Y:S02]  /*609c0*/  IMAD.MOV.U32 R3, RZ, RZ, R23 ;  /* 0x000000ffff037224 */ /* 0x000fe400078e0017 */
[----:B------:R-:W-:Y:S01]  /*609d0*/  STL [R1+0x2a8], R22 ;  /* 0x0002a81601007387 */ /* 0x000fe20000100800 */
[----:B0-----:R-:W2:Y:S01]  /*609e0*/  LDL.LU.64 R20, [R1+0x1a0] ;  /* 0x0001a00001147983 */ /* 0x001ea20000300a00 */
[----:B------:R-:W-:Y:S02]  /*609f0*/  STL [R1+0x40f4], R29 ;  /* 0x0040f41d01007387 */ /* 0x000fe40000100800 */
[----:B------:R-:W-:Y:S02]  /*60a00*/  STL [R1+0x40f0], R14 ;  /* 0x0040f00e01007387 */ /* 0x000fe40000100800 */
[----:B------:R-:W-:Y:S01]  /*60a10*/  STL [R1+0x3a08], R3 ;  /* 0x003a080301007387 */ /* 0x000fe20000100800 */
        /* <DEDUP_REMOVED lines=9> */
[----:B------:R-:W-:Y:S01]  /*60ab0*/  STL [R1+0x40fc], R19 ;  /* 0x0040fc1301007387 */ /* 0x000fe20000100800 */
[----:B------:R-:W-:Y:S01]  /*60ac0*/  STL [R1+0x40f8], R18 ;  /* 0x0040f81201007387 */ /* 0x000fe20000100800 */
[----:B------:R0:W-:Y:S03]  /*60ad0*/  STL.64 [R1+0x41e8], R16 ;  /* 0x0041e81001007387 */ /* 0x0001e60000100a00 */
[----:B0-----:R-:W2:Y:S01]  /*60ae0*/  LDL.LU R16, [R1+0x260] ;  /* 0x0002600001107983 */ /* 0x001ea20000300800 */
[----:B------:R-:W2:Y:S02]  /*60af0*/  LDL.LU R17, [R1+0x264] ;  /* 0x0002640001117983 */ /* 0x000ea40000300800 */
[----:B------:R-:W2:Y:S02]  /*60b00*/  LDL.LU R18, [R1+0x268] ;  /* 0x0002680001127983 */ /* 0x000ea40000300800 */
[----:B------:R-:W2:Y:S01]  /*60b10*/  LDL.LU R19, [R1+0x26c] ;  /* 0x00026c0001137983 */ /* 0x000ea20000300800 */
[----:B---3--:R-:W-:Y:S01]  /*60b20*/  HMMA.16816.F32.BF16 R8, R24, R4, R8 ;  /* 0x000000041808723c */ /* 0x008fe20000041808 */
[----:B------:R-:W-:-:S02]  /*60b30*/  IMAD.MOV.U32 R28, RZ, RZ, R4 ;  /* 0x000000ffff1c7224 */ /* 0x000fc400078e0004 */
[----:B------:R-:W-:Y:S11]  /*60b40*/  IMAD.MOV.U32 R3, RZ, RZ, R5 ;  /* 0x000000ffff037224 */ /* 0x000ff600078e0005 */
[----:B------:R-:W-:Y:S09]  /*60b50*/  @!UPT UIADD3 URZ, URZ, URZ, URZ ;  /* 0x0000003f3f3ff290 */ /* 0x000ff2000fffe03f */
[----:B------:R0:W-:Y:S01]  /*60b60*/  STL.64 [R1+0x280], R8 ;  /* 0x0002800801007387 */ /* 0x0001e20000100a00 */
[----:B------:R-:W-:Y:S03]  /*60b70*/  STL.64 [R1+0x288], R10 ;  /* 0x0002880a01007387 */ /* 0x000fe60000100a00 */
[----:B0-----:R-:W3:Y:S01]  /*60b80*/  LDL.LU.64 R8, [R1+0x4218] ;  /* 0x0042180001087983 */ /* 0x001ee20000300a00 */
[----:B------:R-:W3:Y:S02]  /*60b90*/  LDL.LU.64 R6, [R1+0x4210] ;  /* 0x0042100001067983 */ /* 0x000ee40000300a00 */
[----:B------:R-:W3:Y:S02]  /*60ba0*/  LDL.LU.64 R4, [R1+0x4208] ;  /* 0x0042080001047983 */ /* 0x000ee40000300a00 */
[----:B------:R-:W-:Y:S01]  /*60bb0*/  STL [R1+0x4104], R3 ;  /* 0x0041040301007387 */ /* 0x000fe20000100800 */
        /* <DEDUP_REMOVED lines=8> */
[----:B------:R-:W4:Y:S02]  /*60c40*/  LDL.LU.64 R4, [R1+0x41f8] ;  /* 0x0041f80001047983 */ /* 0x000f240000300a00 */
[----:B------:R-:W2:Y:S02]  /*60c50*/  LDL.LU R8, [R1+0x50] ;  /* 0x0000500001087983 */ /* 0x000ea40000300800 */
[----:B------:R-:W2:Y:S01]  /*60c60*/  LDL.LU R9, [R1+0x54] ;  /* 0x0000540001097983 */ /* 0x000ea20000300800 */
[----:B------:R-:W2:Y:S01]  /*60c70*/  LDL.LU R10, [R1+0x58] ;  /* 0x00005800010a7983 */ /* 0x000ea20000300800 */
[----:B------:R-:W2:Y:S03]  /*60c80*/  LDL.LU R11, [R1+0x5c] ;  /* 0x00005c00010b7983 */ /* 0x000ea60000300800 */
        /* <DEDUP_REMOVED lines=9> */
[----:B------:R-:W-:Y:S01]  /*60d20*/  IMAD.MOV.U32 R9, RZ, RZ, R7 ;  /* 0x000000ffff097224 */ /* 0x000fe200078e0007 */
[----:B------:R-:W2:Y:S01]  /*60d30*/  LDL.LU R6, [R1+0x41f4] ;  /* 0x0041f40001067983 */ /* 0x000ea20000300800 */
[----:B------:R-:W3:Y:S03]  /*60d40*/  LDL.LU R7, [R1+0x41f0] ;  /* 0x0041f00001077983 */ /* 0x000ee60000300800 */
[----:B------:R0:W-:Y:S02]  /*60d50*/  STL.64 [R1+0x4168], R8 ;  /* 0x0041680801007387 */ /* 0x0001e40000100a00 */
[C---:B0-----:R-:W-:Y:S02]  /*60d60*/  HMMA.16816.F32.BF16 R8, R24.reuse, R20, R16 ;  /* 0x000000141808723c */ /* 0x041fe40000041810 */
[----:B------:R-:W-:Y:S11]  /*60d70*/  STL [R1+0x4108], R0 ;  /* 0x0041080001007387 */ /* 0x000ff60000100800 */
[----:B------:R-:W-:Y:S10]  /*60d80*/  @!UPT UIADD3 URZ, URZ, URZ, URZ ;  /* 0x0000003f3f3ff290 */ /* 0x000ff4000fffe03f */
[----:B------:R4:W-:Y:S01]  /*60d90*/  STL.64 [R1+0x260], R8 ;  /* 0x0002600801007387 */ /* 0x0009e20000100a00 */
[----:B------:R-:W-:Y:S02]  /*60da0*/  STL.64 [R1+0x268], R10 ;  /* 0x0002680a01007387 */ /* 0x000fe40000100a00 */
[----:B----4-:R-:W-:Y:S02]  /*60db0*/  IMAD.MOV.U32 R8, RZ, RZ, R5 ;  /* 0x000000ffff087224 */ /* 0x010fe400078e0005 */
[----:B------:R-:W-:Y:S02]  /*60dc0*/  IMAD.MOV.U32 R9, RZ, RZ, R4 ;  /* 0x000000ffff097224 */ /* 0x000fe400078e0004 */
[----:B------:R-:W4:Y:S01]  /*60dd0*/  LDL.LU.64 R4, [R1+0x170] ;  /* 0x0001700001047983 */ /* 0x000f220000300a00 */
[----:B------:R-:W-:Y:S02]  /*60de0*/  IMAD.MOV.U32 R14, RZ, RZ, R20 ;  /* 0x000000ffff0e7224 */ /* 0x000fe400078e0014 */
[----:B------:R-:W-:Y:S01]  /*60df0*/  IMAD.MOV.U32 R2, RZ, RZ, R21 ;  /* 0x000000ffff027224 */ /* 0x000fe200078e0015 */
[----:B----4-:R0:W-:Y:S01]  /*60e00*/  STL.64 [R1+0x41c8], R4 ;  /* 0x0041c80401007387 */ /* 0x0101e20000100a00 */
        /* <DEDUP_REMOVED lines=8> */
[----:B0-----:R-:W2:Y:S04]  /*60e90*/  LDL.LU.64 R4, [R1+0x180] ;  /* 0x0001800001047983 */ /* 0x001ea80000300a00 */
[----:B--2---:R0:W-:Y:S04]  /*60ea0*/  STL.64 [R1+0x41e0], R4 ;  /* 0x0041e00401007387 */ /* 0x0041e80000100a00 */
[----:B0-----:R-:W2:Y:S01]  /*60eb0*/  LDL.LU.64 R4, [R1+0x190] ;  /* 0x0001900001047983 */ /* 0x001ea20000300a00 */
[----:B------:R-:W-:Y:S02]  /*60ec0*/  STL.64 [R1+0x41c0], R22 ;  /* 0x0041c01601007387 */ /* 0x000fe40000100a00 */
[----:B----4-:R0:W-:Y:S02]  /*60ed0*/  STL.64 [R1+0x41b8], R20 ;  /* 0x0041b81401007387 */ /* 0x0101e40000100a00 */
        /* <DEDUP_REMOVED lines=10> */
[----:B------:R-:W-:Y:S01]  /*60f80*/  STL.64 [R1+0x4180], R8 ;  /* 0x0041800801007387 */ /* 0x000fe20000100a00 */
[----:B------:R-:W-:Y:S02]  /*60f90*/  STL.64 [R1+0x4160], R14 ;  /* 0x0041600e01007387 */ /* 0x000fe40000100a00 */
[----:B------:R0:W-:Y:S02]  /*60fa0*/  STL.64 [R1+0x4158], R12 ;  /* 0x0041580c01007387 */ /* 0x0001e40000100a00 */
[----:B0-----:R-:W4:Y:S01]  /*60fb0*/  LDL.LU R12, [R1+0x70] ;  /* 0x00007000010c7983 */ /* 0x001f220000300800 */
[----:B------:R-:W4:Y:S02]  /*60fc0*/  LDL.LU R13, [R1+0x74] ;  /* 0x00007400010d7983 */ /* 0x000f240000300800 */
[----:B------:R-:W2:Y:S02]  /*60fd0*/  LDL.LU R14, [R1+0x78] ;  /* 0x00007800010e7983 */ /* 0x000ea40000300800 */
[----:B------:R-:W2:Y:S01]  /*60fe0*/  LDL.LU R15, [R1+0x7c] ;  /* 0x00007c00010f7983 */ /* 0x000ea20000300800 */
[----:B------:R-:W-:Y:S01]  /*60ff0*/  HMMA.16816.F32.BF16 R16, R24, R4, R16 ;  /* 0x000000041810723c */ /* 0x000fe20000041810 */
[----:B--2---:R-:W-:Y:S01]  /*61000*/  STL.64 [R1+0x4178], R14 ;  /* 0x0041780e01007387 */ /* 0x004fe20000100a00 */
[----:B----4-:R0:W-:Y:S03]  /*61010*/  STL.64 [R1+0x4170], R12 ;  /* 0x0041700c01007387 */ /* 0x0101e60000100a00 */
        /* <DEDUP_REMOVED lines=11> */
[----:B------:R0:W-:Y:S01]  /*610d0*/  STL.64 [R1+0x250], R16 ;  /* 0x0002501001007387 */ /* 0x0001e20000100a00 */
[----:B------:R1:W-:Y:S03]  /*610e0*/  STL.64 [R1+0x258], R18 ;  /* 0x0002581201007387 */ /* 0x0003e60000100a00 */
[----:B0-----:R-:W4:Y:S01]  /*610f0*/  LDL.LU.64 R16, [R1+0x41e8] ;  /* 0x0041e80001107983 */ /* 0x001f220000300a00 */
[----:B-1----:R-:W-:-:S02]  /*61100*/  IMAD.MOV.U32 R18, RZ, RZ, R4 ;  /* 0x000000ffff127224 */ /* 0x002fc400078e0004 */
[----:B------:R-:W2:Y:S02]  /*61110*/  LDL.LU.64 R4, [R1+0x41e0] ;  /* 0x0041e00001047983 */ /* 0x000ea40000300a00 */
        /* <DEDUP_REMOVED lines=18> */
[----:B---3--:R-:W-:Y:S02]  /*61240*/  IMAD.MOV.U32 R8, RZ, RZ, R7 ;  /* 0x000000ffff087224 */ /* 0x008fe400078e0007 */
[----:B------:R-:W-:Y:S01]  /*61250*/  IMAD.MOV.U32 R9, RZ, RZ, R6 ;  /* 0x000000ffff097224 */ /* 0x000fe200078e0006 */
[----:B--2---:R-:W-:Y:S07]  /*61260*/  HMMA.16816.F32.BF16 R24, R24, R4, R20 ;  /* 0x000000041818723c */ /* 0x004fee0000041814 */
[----:B------:R-:W-:-:S02]  /*61270*/  IMAD.MOV.U32 R21, RZ, RZ, R4 ;  /* 0x000000ffff157224 */ /* 0x000fc400078e0004 */
[----:B------:R-:W-:Y:S11]  /*61280*/  IMAD.MOV.U32 R20, RZ, RZ, R5 ;  /* 0x000000ffff147224 */ /* 0x000ff600078e0005 */
[----:B------:R-:W-:Y:S03]  /*61290*/  @!UPT UIADD3 URZ, URZ, URZ, URZ ;  /* 0x0000003f3f3ff290 */ /* 0x000fe6000fffe03f */
[----:B------:R-:W-:Y:S01]  /*612a0*/  STL.64 [R1+0xa0], R24 ;  /* 0x0000a01801007387 */ /* 0x000fe20000100a00 */
[----:B------:R-:W-:Y:S02]  /*612b0*/  STL.64 [R1+0xa8], R26 ;  /* 0x0000a81a01007387 */ /* 0x000fe40000100a00 */
[----:B------:R-:W2:Y:S02]  /*612c0*/  LDL.LU.64 R6, [R1+0x41a8] ;  /* 0x0041a80001067983 */ /* 0x000ea40000300a00 */
[----:B------:R-:W2:Y:S01]  /*612d0*/  LDL.LU.64 R4, [R1+0x41a0] ;  /* 0x0041a00001047983 */ /* 0x000ea20000300a00 */
[----:B------:R0:W-:Y:S04]  /*612e0*/  STL.64 [R1+0x4110], R20 ;  /* 0x0041101401007387 */ /* 0x0001e80000100a00 */
[----:B0-----:R-:W3:Y:S01]  /*612f0*/  LDL.LU R20, [R1+0x890] ;  /* 0x0008900001147983 */ /* 0x001ee20000300800 */
[----:B------:R-:W3:Y:S02]  /*61300*/  LDL.LU R21, [R1+0x894] ;  /* 0x0008940001157983 */ /* 0x000ee40000300800 */
[----:B------:R-:W3:Y:S02]  /*61310*/  LDL.LU R22, [R1+0x898] ;  /* 0x0008980001167983 */ /* 0x000ee40000300800 */
[----:B------:R-:W3:Y:S02]  /*61320*/  LDL.LU R23, [R1+0x89c] ;  /* 0x00089c0001177983 */ /* 0x000ee40000300800 */
[----:B----4-:R-:W-:-:S02]  /*61330*/  IMAD.MOV.U32 R24, RZ, RZ, R16 ;  /* 0x000000ffff187224 */ /* 0x010fc400078e0010 */
[----:B------:R-:W-:Y:S01]  /*61340*/  IMAD.MOV.U32 R25, RZ, RZ, R17 ;  /* 0x000000ffff197224 */ /* 0x000fe200078e0011 */
[C---:B--2---:R-:W-:Y:S01]  /*61350*/  HMMA.16816.F32.BF16 R8, R4.reuse, R8, R12 ;  /* 0x000000080408723c */ /* 0x044fe2000004180c */
[----:B---3--:R-:W-:Y:S01]  /*61360*/  STL.64 [R1+0x4120], R22 ;  /* 0x0041201601007387 */ /* 0x008fe20000100a00 */
[----:B------:R0:W-:Y:S03]  /*61370*/  STL.64 [R1+0x4118], R20 ;  /* 0x0041181401007387 */ /* 0x0001e60000100a00 */
[----:B0-----:R-:W2:Y:S01]  /*61380*/  LDL.LU R20, [R1+0x40] ;  /* 0x0000400001147983 */ /* 0x001ea20000300800 */
[----:B------:R-:W2:Y:S02]  /*61390*/  LDL.LU R21, [R1+0x44] ;  /* 0x0000440001157983 */ /* 0x000ea40000300800 */
[----:B------:R-:W2:Y:S02]  /*613a0*/  LDL.LU R22, [R1+0x48] ;  /* 0x0000480001167983 */ /* 0x000ea40000300800 */
[----:B------:R-:W2:Y:S01]  /*613b0*/  LDL.LU R23, [R1+0x4c] ;  /* 0x00004c0001177983 */ /* 0x000ea20000300800 */
[----:B------:R-:W3:Y:S01]  /*613c0*/  LDL.LU R16, [R1+0x419c] ;  /* 0x00419c0001107983 */ /* 0x000ee20000300800 */
[----:B------:R-:W3:Y:S02]  /*613d0*/  LDL.LU R17, [R1+0x4198] ;  /* 0x0041980001117983 */ /* 0x000ee40000300800 */
[----:B------:R-:W4:Y:S02]  /*613e0*/  LDL.LU.64 R14, [R1+0x4190] ;  /* 0x00419000010e7983 */ /* 0x000f240000300a00 */
[----:B------:R-:W4:Y:S07]  /*613f0*/  LDL.LU.64 R12, [R1+0x4188] ;  /* 0x00418800010c7983 */ /* 0x000f2e0000300a00 */
        /* <DEDUP_REMOVED lines=39> */
[----:B---3--:R-:W-:Y:S01]  /*61670*/  HMMA.16816.F32.BF16 R24, R4, R24, R20 ;  /* 0x000000180418723c */ /* 0x008fe20000041814 */
[----:B------:R-:W3:Y:S01]  /*61680*/  LDL.LU.64 R20, [R1+0x4110] ;  /* 0x0041100001147983 */ /* 0x000ee20000300a00 */
[----:B--2---:R-:W-:Y:S11]  /*61690*/  STL.64 [R1+0x3fc0], R10 ;  /* 0x003fc00a01007387 */ /* 0x004ff60000100a00 */
[----:B------:R-:W-:Y:S11]  /*616a0*/  @!UPT UIADD3 URZ, URZ, URZ, URZ ;  /* 0x0000003f3f3ff290 */ /* 0x000ff6000fffe03f */
[----:B------:R-:W-:-:S05]  /*616b0*/  IMAD.MOV.U32 R8, RZ, RZ, R27 ;  /* 0x000000ffff087224 */ /* 0x000fca00078e001b */
[----:B------:R3:W-:Y:S02]  /*616c0*/  STL [R1+0x3fb8], R8 ;  /* 0x003fb80801007387 */ /* 0x0007e40000100800 */
[----:B---3--:R-:W-:Y:S02]  /*616d0*/  IMAD.MOV.U32 R8, RZ, RZ, R21 ;  /* 0x000000ffff087224 */ /* 0x008fe400078e0015 */
[----:B------:R-:W-:-:S05]  /*616e0*/  IMAD.MOV.U32 R9, RZ, RZ, R20 ;  /* 0x000000ffff097224 */ /* 0x000fca00078e0014 */
[----:B------:R0:W-:Y:S01]  /*616f0*/  STL.64 [R1+0x4008], R8 ;  /* 0x0040080801007387 */ /* 0x0001e20000100a00 */
[----:B------:R-:W2:Y:S02]  /*61700*/  LDL.LU R20, [R1+0x500] ;  /* 0x0005000001147983 */ /* 0x000ea40000300800 */
[----:B------:R-:W2:Y:S02]  /*61710*/  LDL.LU R21, [R1+0x504] ;  /* 0x0005040001157983 */ /* 0x000ea40000300800 */
[----:B------:R-:W3:Y:S01]  /*61720*/  LDL.LU R22, [R1+0x508] ;  /* 0x0005080001167983 */ /* 0x000ee20000300800 */
[----:B------:R-:W3:Y:S01]  /*61730*/  LDL.LU R23, [R1+0x50c] ;  /* 0x00050c0001177983 */ /* 0x000ee20000300800 */
[----:B0-----:R-:W-:Y:S02]  /*61740*/  IMAD.MOV.U32 R8, RZ, RZ, R0 ;  /* 0x000000ffff087224 */ /* 0x001fe400078e0000 */
        /* <DEDUP_REMOVED lines=26> */
[----:B------:R-:W3:Y:S01]  /*618f0*/  LDL.LU R29, [R1+0x40f4] ;  /* 0x0040f400011d7983 */ /* 0x000ee20000300800 */
[----:B------:R4:W-:Y:S02]  /*61900*/  STL.64 [R1+0x4050], R8 ;  /* 0x0040500801007387 */ /* 0x0009e40000100a00 */
[----:B----4-:R-:W-:Y:S02]  /*61910*/  IMAD.MOV.U32 R8, RZ, RZ, R14 ;  /* 0x000000ffff087224 */ /* 0x010fe400078e000e */
[----:B------:R-:W-:Y:S01]  /*61920*/  IMAD.MOV.U32 R9, RZ, RZ, R2 ;  /* 0x000000ffff097224 */ /* 0x000fe200078e0002 */
[----:B------:R-:W4:Y:S01]  /*61930*/  LDL.LU R14, [R1+0x40f0] ;  /* 0x0040f000010e7983 */ /* 0x000f220000300800 */
[----:B------:R-:W3:Y:S03]  /*61940*/  LDL.LU R2, [R1+0x40ec] ;  /* 0x0040ec0001027983 */ /* 0x000ee60000300800 */
[----:B------:R0:W-:Y:S01]  /*61950*/  STL.64 [R1+0x4068], R8 ;  /* 0x0040680801007387 */ /* 0x0001e20000100a00 */
[----:B------:R-:W3:Y:S02]  /*61960*/  LDL.LU R20, [R1+0x860] ;  /* 0x0008600001147983 */ /* 0x000ee40000300800 */
[----:B------:R-:W3:Y:S02]  /*61970*/  LDL.LU R21, [R1+0x864] ;  /* 0x0008640001157983 */ /* 0x000ee40000300800 */
[----:B------:R-:W3:Y:S01]  /*61980*/  LDL.LU R22, [R1+0x868] ;  /* 0x0008680001167983 */ /* 0x000ee20000300800 */
[----:B------:R-:W3:Y:S01]  /*61990*/  LDL.LU R23, [R1+0x86c] ;  /* 0x00086c0001177983 */ /* 0x000ee20000300800 */
[----:B0-----:R-:W-:-:S02]  /*619a0*/  IMAD.MOV.U32 R8, RZ, RZ, R0 ;  /* 0x000000ffff087224 */ /* 0x001fc400078e0000 */
[----:B------:R-:W-:Y:S01]  /*619b0*/  IMAD.MOV.U32 R9, RZ, RZ, R15 ;  /* 0x000000ffff097224 */ /* 0x000fe200078e000f */
[----:B------:R-:W3:Y:S01]  /*619c0*/  LDL.LU R0, [R1+0x40e8] ;  /* 0x0040e80001007983 */ /* 0x000ee20000300800 */
[----:B------:R-:W3:Y:S03]  /*619d0*/  LDL.LU R15, [R1+0x40e4] ;  /* 0x0040e400010f7983 */ /* 0x000ee60000300800 */
[----:B------:R0:W-:Y:S02]  /*619e0*/  STL.64 [R1+0x4080], R8 ;  /* 0x0040800801007387 */ /* 0x0001e40000100a00 */
[----:B0-----:R-:W-:Y:S02]  /*619f0*/  IMAD.MOV.U32 R9, RZ, RZ, R19 ;  /* 0x000000ffff097224 */ /* 0x001fe400078e0013 */
[----:B--2---:R-:W-:Y:S02]  /*61a00*/  IMAD.MOV.U32 R8, RZ, RZ, R18 ;  /* 0x000000ffff087224 */ /* 0x004fe400078e0012 */
[----:B------:R-:W2:Y:S01]  /*61a10*/  LDL.LU R18, [R1+0x40e0] ;  /* 0x0040e00001127983 */ /* 0x000ea20000300800 */
[----:B------:R-:W2:Y:S02]  /*61a20*/  LDL.LU R19, [R1+0x40dc] ;  /* 0x0040dc0001137983 */ /* 0x000ea40000300800 */
[----:B------:R4:W-:Y:S02]  /*61a30*/  STL.64 [R1+0x4098], R8 ;  /* 0x0040980801007387 */ /* 0x0009e40000100a00 */
[----:B----4-:R-:W-:Y:S01]  /*61a40*/  IMAD.MOV.U32 R8, RZ, RZ, R14 ;  /* 0x000000ffff087224 */ /* 0x010fe200078e000e */
[----:B---3--:R-:W-:Y:S01]  /*61a50*/  STL.64 [R1+0x4060], R22 ;  /* 0x0040601601007387 */ /* 0x008fe20000100a00 */
[----:B------:R0:W-:Y:S03]  /*61a60*/  STL.64 [R1+0x4058], R20 ;  /* 0x0040581401007387 */ /* 0x0001e60000100a00 */
[----:B0-----:R-:W3:Y:S01]  /*61a70*/  LDL.LU R20, [R1+0x870] ;  /* 0x0008700001147983 */ /* 0x001ee20000300800 */
[----:B------:R-:W3:Y:S02]  /*61a80*/  LDL.LU R21, [R1+0x874] ;  /* 0x0008740001157983 */ /* 0x000ee40000300800 */
[----:B------:R-:W4:Y:S02]  /*61a90*/  LDL.LU R22, [R1+0x878] ;  /* 0x0008780001167983 */ /* 0x000f240000300800 */
[----:B------:R-:W4:Y:S01]  /*61aa0*/  LDL.LU R23, [R1+0x87c] ;  /* 0x00087c0001177983 */ /* 0x000f220000300800 */
[----:B------:R-:W2:Y:S01]  /*61ab0*/  LDL.LU R14, [R1+0x40d8] ;  /* 0x0040d800010e7983 */ /* 0x000ea20000300800 */
[----:B------:R-:W-:-:S02]  /*61ac0*/  IMAD.MOV.U32 R9, RZ, RZ, R29 ;  /* 0x000000ffff097224 */ /* 0x000fc400078e001d */
[----:B------:R-:W2:Y:S01]  /*61ad0*/  LDL.LU R29, [R1+0x40d4] ;  /* 0x0040d400011d7983 */ /* 0x000ea20000300800 */
[----:B----4-:R0:W-:Y:S01]  /*61ae0*/  STL.64 [R1+0x4078], R22 ;  /* 0x0040781601007387 */ /* 0x0101e20000100a00 */
[----:B---3--:R2:W-:Y:S02]  /*61af0*/  STL.64 [R1+0x4070], R20 ;  /* 0x0040701401007387 */ /* 0x0085e40000100a00 */
[----:B0-----:R-:W-:Y:S02]  /*61b00*/  IMAD.MOV.U32 R22, RZ, RZ, R15 ;  /* 0x000000ffff167224 */ /* 0x001fe400078e000f */
[----:B--2---:R-:W-:Y:S02]  /*61b10*/  IMAD.MOV.U32 R20, RZ, RZ, R19 ;  /* 0x000000ffff147224 */ /* 0x004fe400078e0013 */
[----:B------:R-:W-:Y:S01]  /*61b20*/  IMAD.MOV.U32 R23, RZ, RZ, R14 ;  /* 0x000000ffff177224 */ /* 0x000fe200078e000e */
[----:B------:R-:W2:Y:S01]  /*61b30*/  LDL.LU R19, [R1+0x40d0] ;  /* 0x0040d00001137983 */ /* 0x000ea20000300800 */
[----:B------:R-:W-:-:S02]  /*61b40*/  IMAD.MOV.U32 R21, RZ, RZ, R18 ;  /* 0x000000ffff157224 */ /* 0x000fc400078e0012 */
[----:B------:R-:W3:Y:S02]  /*61b50*/  LDL.LU R18, [R1+0x40cc] ;  /* 0x0040cc0001127983 */ /* 0x000ee40000300800 */
[----:B------:R-:W4:Y:S01]  /*61b60*/  LDL.LU R15, [R1+0x40c8] ;  /* 0x0040c800010f7983 */ /* 0x000f220000300800 */
[----:B------:R-:W4:Y:S01]  /*61b70*/  LDL.LU R14, [R1+0x40c4] ;  /* 0x0040c400010e7983 */ /* 0x000f220000300800 */
[----:B------:R-:W-:Y:S02]  /*61b80*/  STL.64 [R1+0x4090], R22 ;  /* 0x0040901601007387 */ /* 0x000fe40000100a00 */
[----:B------:R0:W-:Y:S02]  /*61b90*/  STL.64 [R1+0x4088], R20 ;  /* 0x0040881401007387 */ /* 0x0001e40000100a00 */
[----:B0-----:R-:W4:Y:S01]  /*61ba0*/  LDL.LU R20, [R1+0x8b0] ;  /* 0x0008b00001147983 */ /* 0x001f220000300800 */
[----:B------:R-:W4:Y:S02]  /*61bb0*/  LDL.LU R21, [R1+0x8b4] ;  /* 0x0008b40001157983 */ /* 0x000f240000300800 */
[----:B--2---:R-:W-:-:S02]  /*61bc0*/  IMAD.MOV.U32 R23, RZ, RZ, R19 ;  /* 0x000000ffff177224 */ /* 0x004fc400078e0013 */
[----:B---3--:R-:W-:Y:S02]  /*61bd0*/  IMAD.MOV.U32 R22, RZ, RZ, R18 ;  /* 0x000000ffff167224 */ /* 0x008fe400078e0012 */
[----:B------:R-:W2:Y:S01]  /*61be0*/  LDL.LU R18, [R1+0x40c0] ;  /* 0x0040c00001127983 */ /* 0x000ea20000300800 */
[----:B------:R-:W2:Y:S02]  /*61bf0*/  LDL.LU R19, [R1+0x40bc] ;  /* 0x0040bc0001137983 */ /* 0x000ea40000300800 */
[----:B------:R-:W-:Y:S01]  /*61c00*/  STL.64 [R1+0x40a8], R22 ;  /* 0x0040a81601007387 */ /* 0x000fe20000100a00 */
[----:B----4-:R0:W-:Y:S02]  /*61c10*/  STL.64 [R1+0x40a0], R20 ;  /* 0x0040a01401007387 */ /* 0x0101e40000100a00 */
[----:B0-----:R-:W-:Y:S02]  /*61c20*/  IMAD.MOV.U32 R20, RZ, RZ, R14 ;  /* 0x000000ffff147224 */ /* 0x001fe400078e000e */
[----:B------:R-:W-:Y:S01]  /*61c30*/  IMAD.MOV.U32 R21, RZ, RZ, R15 ;  /* 0x000000ffff157224 */ /* 0x000fe200078e000f */
[----:B------:R-:W3:Y:S01]  /*61c40*/  LDL.LU R14, [R1+0x40b8] ;  /* 0x0040b800010e7983 */ /* 0x000ee20000300800 */
[----:B------:R-:W3:Y:S02]  /*61c50*/  LDL.LU R15, [R1+0x40b4] ;  /* 0x0040b400010f7983 */ /* 0x000ee40000300800 */
[----:B------:R-:W4:Y:S02]  /*61c60*/  LDL.LU R22, [R1+0x8c8] ;  /* 0x0008c80001167983 */ /* 0x000f240000300800 */
[----:B------:R-:W4:Y:S02]  /*61c70*/  LDL.LU R23, [R1+0x8cc] ;  /* 0x0008cc0001177983 */ /* 0x000f240000300800 */
[----:B------:R-:W-:-:S02]  /*61c80*/  IMAD.MOV.U32 R12, RZ, RZ, R24 ;  /* 0x000000ffff0c7224 */ /* 0x000fc400078e0018 */
[----:B------:R-:W-:Y:S02]  /*61c90*/  IMAD.MOV.U32 R13, RZ, RZ, R25 ;  /* 0x000000ffff0d7224 */ /* 0x000fe400078e0019 */
[----:B------:R-:W-:Y:S02]  /*61ca0*/  IMAD.MOV.U32 R16, RZ, RZ, R26 ;  /* 0x000000ffff107224 */ /* 0x000fe400078e001a */
[----:B------:R-:W0:Y:S04]  /*61cb0*/  LDSM.16.MT88.4 R24, [R2+0xa080] ;  /* 0x00a080000218783b */ /* 0x000e280000004200 */
[----:B------:R1:W-:Y:S02]  /*61cc0*/  STL [R1+0x3c20], R16 ;  /* 0x003c201001007387 */ /* 0x0003e40000100800 */
[----:B-1----:R-:W-:-:S02]  /*61cd0*/  IMAD.MOV.U32 R16, RZ, RZ, R28 ;  /* 0x000000ffff107224 */ /* 0x002fc400078e001c */
[----:B--2---:R-:W-:Y:S01]  /*61ce0*/  STL.64 [R1+0x3fd0], R18 ;  /* 0x003fd01201007387 */ /* 0x004fe20000100a00 */
[----:B------:R-:W2:Y:S02]  /*61cf0*/  LDL.LU R28, [R1+0x40b0] ;  /* 0x0040b000011c7983 */ /* 0x000ea40000300800 */
[----:B------:R-:W-:Y:S02]  /*61d00*/  STL [R1+0x3c14], R13 ;  /* 0x003c140d01007387 */ /* 0x000fe40000100800 */
[----:B------:R1:W-:Y:S01]  /*61d10*/  STL [R1+0x3c10], R12 ;  /* 0x003c100c01007387 */ /* 0x0003e20000100800 */
[----:B----4-:R-:W-:Y:S01]  /*61d20*/  HMMA.16816.F32.BF16 R8, R4, R8, R20 ;  /* 0x000000080408723c */ /* 0x010fe20000041814 */
[----:B---3--:R3:W-:Y:S01]  /*61d30*/  STL.64 [R1+0x3fc8], R14 ;  /* 0x003fc80e01007387 */ /* 0x0087e20000100a00 */
[----:B-1----:R-:W4:Y:S02]  /*61d40*/  LDL.LU R12, [R1+0x8a0] ;  /* 0x0008a000010c7983 */ /* 0x002f240000300800 */
[----:B------:R-:W4:Y:S01]  /*61d50*/  LDL.LU R13, [R1+0x8a4] ;  /* 0x0008a400010d7983 */ /* 0x000f220000300800 */
[----:B---3--:R-:W4:Y:S01]  /*61d60*/  LDL.LU R14, [R1+0x8a8] ;  /* 0x0008a800010e7983 */ /* 0x008f220000300800 */
[----:B------:R-:W4:Y:S02]  /*61d70*/  LDL.LU R15, [R1+0x8ac] ;  /* 0x0008ac00010f7983 */ /* 0x000f240000300800 */
[----:B0-----:R-:W-:Y:S02]  /*61d80*/  STL.64 [R1+0x3ef0], R26 ;  /* 0x003ef01a01007387 */ /* 0x001fe40000100a00 */
[----:B------:R0:W-:Y:S02]  /*61d90*/  STL.64 [R1+0x3ee8], R24 ;  /* 0x003ee81801007387 */ /* 0x0001e40000100a00 */
[----:B0-----:R-:W3:Y:S01]  /*61da0*/  LDL.LU R24, [R1+0x4f0] ;  /* 0x0004f00001187983 */ /* 0x001ee20000300800 */
[----:B------:R-:W3:Y:S02]  /*61db0*/  LDL.LU R25, [R1+0x4f4] ;  /* 0x0004f40001197983 */ /* 0x000ee40000300800 */
[----:B------:R-:W3:Y:S02]  /*61dc0*/  LDL.LU R26, [R1+0x4f8] ;  /* 0x0004f800011a7983 */ /* 0x000ee40000300800 */
[----:B------:R-:W3:Y:S01]  /*61dd0*/  LDL.LU R27, [R1+0x4fc] ;  /* 0x0004fc00011b7983 */ /* 0x000ee20000300800 */
[----:B------:R-:W2:Y:S01]  /*61de0*/  LDL.LU.64 R22, [R1+0x40a8] ;  /* 0x0040a80001167983 */ /* 0x000ea20000300a00 */
[----:B------:R-:W2:Y:S04]  /*61df0*/  LDL.LU.64 R20, [R1+0x40a0] ;  /* 0x0040a00001147983 */ /* 0x000ea80000300a00 */
[----:B------:R0:W-:Y:S02]  /*61e00*/  STL.64 [R1+0xc80], R8 ;  /* 0x000c800801007387 */ /* 0x0001e40000100a00 */
[----:B------:R2:W-:Y:S01]  /*61e10*/  STL.64 [R1+0xc88], R10 ;  /* 0x000c880a01007387 */ /* 0x0005e20000100a00 */
[----:B0-----:R-:W2:Y:S01]  /*61e20*/  LDL.LU.64 R8, [R1+0x4098] ;  /* 0x0040980001087983 */ /* 0x001ea20000300a00 */
[----:B------:R-:W-:-:S07]  /*61e30*/  IMAD.MOV.U32 R17, RZ, RZ, R3 ;  /* 0x000000ffff117224 */ /* 0x000fce00078e0003 */
[C---:B----4-:R-:W-:Y:S08]  /*61e40*/  HMMA.16816.F32.BF16 R12, R4.reuse, R16, R12 ;  /* 0x00000010040c723c */ /* 0x050ff0000004180c */
[C---:B--2---:R-:W-:Y:S01]  /*61e50*/  HMMA.16816.F32.BF16 R8, R4.reuse, R8, R20 ;  /* 0x000000080408723c */ /* 0x044fe20000041814 */
[----:B------:R-:W2:Y:S01]  /*61e60*/  LDL.LU.64 R22, [R1+0x4090] ;  /* 0x0040900001167983 */ /* 0x000ea20000300a00 */
[----:B------:R-:W2:Y:S11]  /*61e70*/  LDL.LU.64 R20, [R1+0x4088] ;  /* 0x0040880001147983 */ /* 0x000eb60000300a00 */
[----:B------:R-:W-:Y:S10]  /*61e80*/  @!UPT UIADD3 URZ, URZ, URZ, URZ ;  /* 0x0000003f3f3ff290 */ /* 0x000ff4000fffe03f */
[----:B------:R0:W-:Y:S01]  /*61e90*/  STL.64 [R1+0xc70], R8 ;  /* 0x000c700801007387 */ /* 0x0001e20000100a00 */
[----:B------:R-:W-:Y:S03]  /*61ea0*/  STL.64 [R1+0xc78], R10 ;  /* 0x000c780a01007387 */ /* 0x000fe60000100a00 */
[----:B0-----:R-:W2:Y:S01]  /*61eb0*/  LDL.LU.64 R8, [R1+0x4080] ;  /* 0x0040800001087983 */ /* 0x001ea20000300a00 */
[----:B------:R-:W4:Y:S02]  /*61ec0*/  LDL.LU R16, [R1+0x4d0] ;  /* 0x0004d00001107983 */ /* 0x000f240000300800 */
[----:B------:R-:W-:Y:S02]  /*61ed0*/  STL.64 [R1+0xc60], R12 ;  /* 0x000c600c01007387 */ /* 0x000fe40000100a00 */
[----:B------:R-:W-:Y:S01]  /*61ee0*/  STL.64 [R1+0xc68], R14 ;  /* 0x000c680e01007387 */ /* 0x000fe20000100a00 */
[----:B------:R-:W4:Y:S01]  /*61ef0*/  LDL.LU R17, [R1+0x4d4] ;  /* 0x0004d40001117983 */ /* 0x000f220000300800 */
[----:B------:R-:W2:Y:S02]  /*61f00*/  LDL.LU R18, [R1+0x4d8] ;  /* 0x0004d80001127983 */ /* 0x000ea40000300800 */
[----:B------:R-:W2:Y:S02]  /*61f10*/  LDL.LU R19, [R1+0x4dc] ;  /* 0x0004dc0001137983 */ /* 0x000ea40000300800 */
[----:B--2---:R0:W-:Y:S01]  /*61f20*/  STL.64 [R1+0x3fe0], R18 ;  /* 0x003fe01201007387 */ /* 0x0041e20000100a00 */
[----:B----4-:R-:W-:Y:S03]  /*61f30*/  STL.64 [R1+0x3fd8], R16 ;  /* 0x003fd81001007387 */ /* 0x010fe60000100a00 */
[----:B0-----:R-:W2:Y:S01]  /*61f40*/  LDL.64 R18, [R1+0x18] ;  /* 0x0000180001127983 */ /* 0x001ea20000100a00 */
[C---:B------:R-:W-:Y:S03]  /*61f50*/  HMMA.16816.F32.BF16 R8, R4.reuse, R8, R20 ;  /* 0x000000080408723c */ /* 0x040fe60000041814 */
[----:B--2---:R0:W-:Y:S04]  /*61f60*/  STL.64 [R1+0x3fe8], R18 ;  /* 0x003fe81201007387 */ /* 0x0041e80000100a00 */
[----:B0-----:R-:W2:Y:S01]  /*61f70*/  LDL.64 R18, [R1+0x28] ;  /* 0x0000280001127983 */ /* 0x001ea20000100a00 */
[----:B------:R-:W4:Y:S02]  /*61f80*/  LDL.LU R12, [R1+0x4c0] ;  /* 0x0004c000010c7983 */ /* 0x000f240000300800 */
[----:B------:R-:W4:Y:S02]  /*61f90*/  LDL.LU R13, [R1+0x4c4] ;  /* 0x0004c400010d7983 */ /* 0x000f240000300800 */
[----:B------:R-:W4:Y:S01]  /*61fa0*/  LDL.LU R14, [R1+0x4c8] ;  /* 0x0004c800010e7983 */ /* 0x000f220000300800 */
[----:B------:R-:W4:Y:S01]  /*61fb0*/  LDL.LU R15, [R1+0x4cc] ;  /* 0x0004cc00010f7983 */ /* 0x000f220000300800 */
[----:B------:R-:W2:Y:S02]  /*61fc0*/  LDL.LU.64 R22, [R1+0x4078] ;  /* 0x0040780001167983 */ /* 0x000ea40000300a00 */
[----:B------:R-:W2:Y:S07]  /*61fd0*/  LDL.LU.64 R20, [R1+0x4070] ;  /* 0x0040700001147983 */ /* 0x000eae0000300a00 */
        /* <DEDUP_REMOVED lines=33> */
[----:B------:R-:W3:Y:S02]  /*621f0*/  LDL.LU.64 R20, [R1+0x3ff8] ;  /* 0x003ff80001147983 */ /* 0x000ee40000300a00 */
[----:B------:R-:W2:Y:S02]  /*62200*/  LDL.LU R4, [R1+0x4e0] ;  /* 0x0004e00001047983 */ /* 0x000ea40000300800 */
[----:B------:R-:W-:Y:S11]  /*62210*/  IMAD.MOV.U32 R3, RZ, RZ, R19 ;  /* 0x000000ffff037224 */ /* 0x000ff600078e0013 */
[----:B------:R-:W-:Y:S05]  /*62220*/  @!UPT UIADD3 URZ, URZ, URZ, URZ ;  /* 0x0000003f3f3ff290 */ /* 0x000fea000fffe03f */
[----:B------:R0:W-:Y:S01]  /*62230*/  STL.64 [R1+0x8b0], R8 ;  /* 0x0008b00801007387 */ /* 0x0001e20000100a00 */
[----:B------:R1:W-:Y:S02]  /*62240*/  STL.64 [R1+0x8b8], R10 ;  /* 0x0008b80a01007387 */ /* 0x0003e40000100a00 */
[----:B------:R-:W2:Y:S02]  /*62250*/  LDL.LU R5, [R1+0x4e4] ;  /* 0x0004e40001057983 */ /* 0x000ea40000300800 */
[----:B------:R-:W2:Y:S01]  /*62260*/  LDL.LU R6, [R1+0x4e8] ;  /* 0x0004e80001067983 */ /* 0x000ea20000300800 */
[----:B------:R-:W2:Y:S04]  /*62270*/  LDL.LU R7, [R1+0x4ec] ;  /* 0x0004ec0001077983 */ /* 0x000ea80000300800 */
[----:B0-----:R-:W2:Y:S01]  /*62280*/  LDL.LU R8, [R1+0x4b0] ;  /* 0x0004b00001087983 */ /* 0x001ea20000300800 */
[----:B------:R-:W-:-:S02]  /*62290*/  IMAD.MOV.U32 R9, RZ, RZ, R28 ;  /* 0x000000ffff097224 */ /* 0x000fc400078e001c */
[----:B------:R-:W2:Y:S02]  /*622a0*/  LDL.LU R28, [R1+0x3ff4] ;  /* 0x003ff400011c7983 */ /* 0x000ea40000300800 */
[----:B-1----:R-:W-:Y:S02]  /*622b0*/  IMAD.MOV.U32 R10, RZ, RZ, R29 ;  /* 0x000000ffff0a7224 */ /* 0x002fe400078e001d */
[----:B------:R-:W2:Y:S01]  /*622c0*/  LDL.LU R29, [R1+0x3ff0] ;  /* 0x003ff000011d7983 */ /* 0x000ea20000300800 */
[C---:B---3--:R-:W-:Y:S11]  /*622d0*/  HMMA.16816.F32.BF16 R24, R20.reuse, R18, R24 ;  /* 0x000000121418723c */ /* 0x048ff60000041818 */
[----:B------:R-:W-:Y:S11]  /*622e0*/  @!UPT UIADD3 URZ, URZ, URZ, URZ ;  /* 0x0000003f3f3ff290 */ /* 0x000ff6000fffe03f */
[----:B------:R-:W-:Y:S01]  /*622f0*/  @!UPT UIADD3 URZ, URZ, URZ, URZ ;  /* 0x0000003f3f3ff290 */ /* 0x000fe2000fffe03f */
[----:B------:R0:W-:Y:S01]  /*62300*/  STL.64 [R1+0x8a0], R24 ;  /* 0x0008a01801007387 */ /* 0x0001e20000100a00 */
[----:B------:R2:W-:Y:S02]  /*62310*/  STL.64 [R1+0x8a8], R26 ;  /* 0x0008a81a01007387 */ /* 0x0005e40000100a00 */
[----:B0-----:R-:W-:Y:S02]  /*62320*/  IMAD.MOV.U32 R24, RZ, RZ, R18 ;  /* 0x000000ffff187224 */ /* 0x001fe400078e0012 */
[----:B------:R-:W3:Y:S01]  /*62330*/  LDL.LU.64 R18, [R1+0x3fe8] ;  /* 0x003fe80001127983 */ /* 0x000ee20000300a00 */
[----:B------:R-:W-:Y:S02]  /*62340*/  IMAD.MOV.U32 R11, RZ, RZ, R0 ;  /* 0x000000ffff0b7224 */ /* 0x000fe400078e0000 */
[----:B--2---:R-:W-:Y:S01]  /*62350*/  IMAD.MOV.U32 R27, RZ, RZ, R28 ;  /* 0x000000ffff1b7224 */ /* 0x004fe200078e001c */
[----:B---3--:R-:W-:Y:S01]  /*62360*/  HMMA.16816.F32.BF16 R4, R20, R18, R4 ;  /* 0x000000121404723c */ /* 0x008fe20000041804 */
[----:B------:R-:W-:-:S02]  /*62370*/  IMAD.MOV.U32 R26, RZ, RZ, R18 ;  /* 0x000000ffff1a7224 */ /* 0x000fc400078e0012 */
[----:B------:R-:W-:Y:S02]  /*62380*/  IMAD.MOV.U32 R25, RZ, RZ, R19 ;  /* 0x000000ffff197224 */ /* 0x000fe400078e0013 */
[----:B------:R-:W2:Y:S01]  /*62390*/  LDL.LU.64 R18, [R1+0x3fe0] ;  /* 0x003fe00001127983 */ /* 0x000ea20000300a00 */
[----:B------:R-:W2:Y:S11]  /*623a0*/  LDL.LU.64 R16, [R1+0x3fd8] ;  /* 0x003fd80001107983 */ /* 0x000eb60000300a00 */
[----:B------:R-:W-:Y:S06]  /*623b0*/  @!UPT UIADD3 URZ, URZ, URZ, URZ ;  /* 0x0000003f3f3ff290 */ /* 0x000fec000fffe03f */
[----:B------:R0:W-:Y:S01]  /*623c0*/  STL.64 [R1+0x880], R4 ;  /* 0x0008800401007387 */ /* 0x0001e20000100a00 */
[----:B------:R1:W-:Y:S02]  /*623d0*/  STL [R1+0x888], R6 ;  /* 0x0008880601007387 */ /* 0x0003e40000100800 */
[----:B------:R-:W-:Y:S01]  /*623e0*/  IMAD.MOV.U32 R0, RZ, RZ, R7 ;  /* 0x000000ffff007224 */ /* 0x000fe200078e0007 */
[----:B0-----:R-:W3:Y:S01]  /*623f0*/  LDL.LU R4, [R1+0x4a0] ;  /* 0x0004a00001047983 */ /* 0x001ee20000300800 */
[----:B------:R-:W3:Y:S02]  /*62400*/  LDL.LU R5, [R1+0x4a4] ;  /* 0x0004a40001057983 */ /* 0x000ee40000300800 */
[----:B-1----:R-:W3:Y:S02]  /*62410*/  LDL.LU R6, [R1+0x4a8] ;  /* 0x0004a80001067983 */ /* 0x002ee40000300800 */
[----:B------:R-:W3:Y:S01]  /*62420*/  LDL.LU R7, [R1+0x4ac] ;  /* 0x0004ac0001077983 */ /* 0x000ee20000300800 */
[----:B------:R0:W-:Y:S01]  /*62430*/  STL [R1+0x3f78], R26 ;  /* 0x003f781a01007387 */ /* 0x0001e20000100800 */
[----:B------:R2:W-:Y:S02]  /*62440*/  STL.64 [R1+0x3f70], R24 ;  /* 0x003f701801007387 */ /* 0x0005e40000100a00 */
[----:B0-----:R-:W-:Y:S01]  /*62450*/  IMAD.MOV.U32 R26, RZ, RZ, R29 ;  /* 0x000000ffff1a7224 */ /* 0x001fe200078e001d */
[----:B------:R-:W-:Y:S06]  /*62460*/  STL [R1+0x3720], R0 ;  /* 0x0037200001007387 */ /* 0x000fec0000100800 */
[C---:B--2---:R-:W-:Y:S01]  /*62470*/  HMMA.16816.F32.BF16 R24, R20.reuse, R26, R16 ;  /* 0x0000001a1418723c */ /* 0x044fe20000041810 */
[----:B------:R-:W4:Y:S11]  /*62480*/  LDL.LU.64 R18, [R1+0x3fd0] ;  /* 0x003fd00001127983 */ /* 0x000f360000300a00 */
[----:B------:R-:W-:Y:S11]  /*62490*/  @!UPT UIADD3 URZ, URZ, URZ, URZ ;  /* 0x0000003f3f3ff290 */ /* 0x000ff6000fffe03f */
[----:B------:R-:W-:Y:S01]  /*624a0*/  STL.64 [R1+0x870], R24 ;  /* 0x0008701801007387 */ /* 0x000fe20000100a00 */
[----:B------:R0:W-:Y:S03]  /*624b0*/  STL.64 [R1+0x878], R26 ;  /* 0x0008781a01007387 */ /* 0x0001e60000100a00 */
[----:B0-----:R-:W2:Y:S04]  /*624c0*/  LDL.64 R26, [R1+0x1d8] ;  /* 0x0001d800011a7983 */ /* 0x001ea80000100a00 */
[----:B--2---:R0:W-:Y:S04]  /*624d0*/  STL.64 [R1+0x3f88], R26 ;  /* 0x003f881a01007387 */ /* 0x0041e80000100a00 */
[----:B0-----:R-:W2:Y:S01]  /*624e0*/  LDL.64 R26, [R1+0x1e8] ;  /* 0x0001e800011a7983 */ /* 0x001ea20000100a00 */
[C---:B----4-:R-:W-:Y:S11]  /*624f0*/  HMMA.16816.F32.BF16 R12, R20.reuse, R18, R12 ;  /* 0x00000012140c723c */ /* 0x050ff6000004180c */
[----:B------:R-:W-:Y:S11]  /*62500*/  @!UPT UIADD3 URZ, URZ, URZ, URZ ;  /* 0x0000003f3f3ff290 */ /* 0x000ff6000fffe03f */
[----:B------:R-:W-:Y:S02]  /*62510*/  @!UPT UIADD3 URZ, URZ, URZ, URZ ;  /* 0x0000003f3f3ff290 */ /* 0x000fe4000fffe03f */
[----:B------:R-:W-:Y:S02]  /*62520*/  IMAD.MOV.U32 R29, RZ, RZ, R14 ;  /* 0x000000ffff1d7224 */ /* 0x000fe400078e000e */
[----:B------:R-:W-:Y:S01]  /*62530*/  IMAD.MOV.U32 R28, RZ, RZ, R15 ;  /* 0x000000ffff1c7224 */ /* 0x000fe200078e000f */
[----:B--2---:R0:W-:Y:S04]  /*62540*/  STL.64 [R1+0x3fa0], R26 ;  /* 0x003fa01a01007387 */ /* 0x0041e80000100a00 */
[----:B0-----:R-:W2:Y:S01]  /*62550*/  LDL.64 R26, [R1+0x38] ;  /* 0x00003800011a7983 */ /* 0x001ea20000100a00 */
[----:B------:R-:W-:Y:S02]  /*62560*/  STL.64 [R1+0x860], R12 ;  /* 0x0008600c01007387 */ /* 0x000fe40000100a00 */
[----:B------:R-:W4:Y:S02]  /*62570*/  LDL.LU.64 R14, [R1+0x3fc8] ;  /* 0x003fc800010e7983 */ /* 0x000f240000300a00 */
[----:B------:R0:W-:Y:S01]  /*62580*/  STL.64 [R1+0x3fa8], R18 ;  /* 0x003fa81201007387 */ /* 0x0001e20000100a00 */
[----:B------:R-:W2:Y:S01]  /*62590*/  LDL.LU R16, [R1+0x830] ;  /* 0x0008300001107983 */ /* 0x000ea20000300800 */
[----:B------:R-:W2:Y:S03]  /*625a0*/  LDL.LU R17, [R1+0x834] ;  /* 0x0008340001117983 */ /* 0x000ea60000300800 */
[----:B0-----:R-:W2:Y:S01]  /*625b0*/  LDL.LU R18, [R1+0x838] ;  /* 0x0008380001127983 */ /* 0x001ea20000300800 */
[----:B------:R-:W2:Y:S02]  /*625c0*/  LDL.LU R19, [R1+0x83c] ;  /* 0x00083c0001137983 */ /* 0x000ea40000300800 */
[----:B------:R-:W-:Y:S02]  /*625d0*/  STL [R1+0x3728], R28 ;  /* 0x0037281c01007387 */ /* 0x000fe40000100800 */
[----:B------:R-:W-:Y:S01]  /*625e0*/  STL [R1+0x3724], R29 ;  /* 0x0037241d01007387 */ /* 0x000fe20000100800 */
[----:B----4-:R-:W-:Y:S11]  /*625f0*/  HMMA.16816.F32.BF16 R8, R20, R14, R8 ;  /* 0x0000000e1408723c */ /* 0x010ff60000041808 */
[----:B------:R-:W-:Y:S11]  /*62600*/  @!UPT UIADD3 URZ, URZ, URZ, URZ ;  /* 0x0000003f3f3ff290 */ /* 0x000ff6000fffe03f */
[----:B------:R-:W-:Y:S01]  /*62610*/  @!UPT UIADD3 URZ, URZ, URZ, URZ ;  /* 0x0000003f3f3ff290 */ /* 0x000fe2000fffe03f */
[----:B------:R-:W-:Y:S01]  /*62620*/  STL.64 [R1+0x850], R8 ;  /* 0x0008500801007387 */ /* 0x000fe20000100a00 */
[----:B------:R0:W-:Y:S03]  /*62630*/  STL.64 [R1+0x858], R10 ;  /* 0x0008580a01007387 */ /* 0x0001e60000100a00 */
[----:B0-----:R-:W4:Y:S01]  /*62640*/  LDL.LU.64 R10, [R1+0x3fc0] ;  /* 0x003fc000010a7983 */ /* 0x001f220000300a00 */
[----:B------:R-:W2:Y:S02]  /*62650*/  LDL.LU R8, [R1+0x3fb8] ;  /* 0x003fb80001087983 */ /* 0x000ea40000300800 */
[----:B------:R0:W-:Y:S02]  /*62660*/  STL.64 [R1+0x3e90], R14 ;  /* 0x003e900e01007387 */ /* 0x0001e40000100a00 */
[----:B0-----:R-:W2:Y:S04]  /*62670*/  LDL.64 R14, [R1+0x1c8] ;  /* 0x0001c800010e7983 */ /* 0x001ea80000100a00 */
[----:B--2---:R4:W-:Y:S01]  /*62680*/  STL.64 [R1+0x3f80], R14 ;  /* 0x003f800e01007387 */ /* 0x0049e20000100a00 */
[----:B------:R-:W2:Y:S02]  /*62690*/  LDL.LU R12, [R1+0x810] ;  /* 0x00081000010c7983 */ /* 0x000ea40000300800 */
[----:B------:R-:W2:Y:S02]  /*626a0*/  LDL.LU R13, [R1+0x814] ;  /* 0x00081400010d7983 */ /* 0x000ea40000300800 */
[----:B----4-:R-:W-:-:S02]  /*626b0*/  IMAD.MOV.U32 R14, RZ, RZ, R10 ;  /* 0x000000ffff0e7224 */ /* 0x010fc400078e000a */
[----:B------:R-:W-:Y:S01]  /*626c0*/  IMAD.MOV.U32 R15, RZ, RZ, R11 ;  /* 0x000000ffff0f7224 */ /* 0x000fe200078e000b */
[----:B------:R-:W3:Y:S01]  /*626d0*/  LDL.LU R10, [R1+0x3fb4] ;  /* 0x003fb400010a7983 */ /* 0x000ee20000300800 */
[----:B------:R-:W3:Y:S03]  /*626e0*/  LDL.LU R11, [R1+0x3fb0] ;  /* 0x003fb000010b7983 */ /* 0x000ee60000300800 */
[----:B------:R-:W-:Y:S01]  /*626f0*/  STL.64 [R1+0x3f98], R14 ;  /* 0x003f980e01007387 */ /* 0x000fe20000100a00 */
[C---:B------:R-:W-:Y:S08]  /*62700*/  HMMA.16816.F32.BF16 R16, R20.reuse, R26, R16 ;  /* 0x0000001a1410723c */ /* 0x040ff00000041810 */
[----:B---3--:R-:W-:Y:S01]  /*62710*/  HMMA.16816.F32.BF16 R4, R20, R10, R4 ;  /* 0x0000000a1404723c */ /* 0x008fe20000041804 */
[----:B--2---:R0:W-:Y:S04]  /*62720*/  STL.64 [R1+0x3f90], R12 ;  /* 0x003f900c01007387 */ /* 0x0041e80000100a00 */
[----:B0-----:R-:W2:Y:S01]  /*62730*/  LDL.LU R12, [R1+0x820] ;  /* 0x00082000010c7983 */ /* 0x001ea20000300800 */
[----:B------:R-:W2:Y:S02]  /*62740*/  LDL.LU R13, [R1+0x824] ;  /* 0x00082400010d7983 */ /* 0x000ea40000300800 */
[----:B------:R-:W2:Y:S02]  /*62750*/  LDL.LU R14, [R1+0x828] ;  /* 0x00082800010e7983 */ /* 0x000ea40000300800 */
[----:B------:R-:W2:Y:S01]  /*62760*/  LDL.LU R15, [R1+0x82c] ;  /* 0x00082c00010f7983 */ /* 0x000ea20000300800 */
[----:B------:R-:W-:Y:S01]  /*62770*/  STL.64 [R1+0x3e88], R10 ;  /* 0x003e880a01007387 */ /* 0x000fe20000100a00 */
[----:B------:R0:W-:Y:S11]  /*62780*/  STL [R1+0x3e84], R8 ;  /* 0x003e840801007387 */ /* 0x0001f60000100800 */
[----:B------:R-:W-:Y:S01]  /*62790*/  STL.64 [R1+0x840], R4 ;  /* 0x0008400401007387 */ /* 0x000fe20000100a00 */
[----:B------:R-:W-:Y:S02]  /*627a0*/  STL.64 [R1+0x848], R6 ;  /* 0x0008480601007387 */ /* 0x000fe40000100a00 */
[----:B------:R-:W1:Y:S01]  /*627b0*/  LDSM.16.MT88.4 R4, [R2+0xa100] ;  /* 0x00a100000204783b */ /* 0x000e620000004200 */
[----:B0-----:R-:W3:Y:S03]  /*627c0*/  LDL.LU R8, [R1+0x800] ;  /* 0x0008000001087983 */ /* 0x001ee60000300800 */
[----:B------:R-:W3:Y:S02]  /*627d0*/  LDL.LU R9, [R1+0x804] ;  /* 0x0008040001097983 */ /* 0x000ee40000300800 */
[----:B------:R-:W3:Y:S02]  /*627e0*/  LDL.LU R10, [R1+0x808] ;  /* 0x00080800010a7983 */ /* 0x000ee40000300800 */
[----:B------:R-:W3:Y:S01]  /*627f0*/  LDL.LU R11, [R1+0x80c] ;  /* 0x00080c00010b7983 */ /* 0x000ee20000300800 */
[----:B------:R-:W-:Y:S04]  /*62800*/  STL [R1+0x3e50], R2 ;  /* 0x003e500201007387 */ /* 0x000fe80000100800 */
[----:B-1----:R0:W-:Y:S01]  /*62810*/  STL.64 [R1+0x3d68], R6 ;  /* 0x003d680601007387 */ /* 0x0021e20000100a00 */
[----:B------:R1:W-:Y:S03]  /*62820*/  STL.64 [R1+0x3d60], R4 ;  /* 0x003d600401007387 */ /* 0x0003e60000100a00 */
[----:B0-----:R-:W4:Y:S04]  /*62830*/  LDL R6, [R1+0x168] ;  /* 0x0001680001067983 */ /* 0x001f280000100800 */
[----:B------:R-:W4:Y:S01]  /*62840*/  LDL R7, [R1+0x16c] ;  /* 0x00016c0001077983 */ /* 0x000f220000100800 */
[----:B------:R0:W-:Y:S02]  /*62850*/  STL.64 [R1+0x8e0], R16 ;  /* 0x0008e01001007387 */ /* 0x0001e40000100a00 */
[----:B------:R0:W-:Y:S02]  /*62860*/  STL.64 [R1+0x8e8], R18 ;  /* 0x0008e81201007387 */ /* 0x0001e40000100a00 */
[----:B-1----:R-:W-:-:S02]  /*62870*/  IMAD.MOV.U32 R5, RZ, RZ, R27 ;  /* 0x000000ffff057224 */ /* 0x002fc400078e001b */
[----:B0-----:R-:W-:Y:S01]  /*62880*/  IMAD.MOV.U32 R16, RZ, RZ, R26 ;  /* 0x000000ffff107224 */ /* 0x001fe200078e001a */
[----:B------:R-:W2:Y:S01]  /*62890*/  LDL.LU.64 R18, [R1+0x3fa8] ;  /* 0x003fa80001127983 */ /* 0x000ea20000300a00 */
[----:B------:R-:W2:Y:S02]  /*628a0*/  LDL.LU.64 R26, [R1+0x3fa0] ;  /* 0x003fa000011a7983 */ /* 0x000ea40000300a00 */
[----:B------:R-:W-:Y:S01]  /*628b0*/  STL [R1+0x3e58], R5 ;  /* 0x003e580501007387 */ /* 0x000fe20000100800 */
[----:B------:R-:W-:Y:S01]  /*628c0*/  STL [R1+0x3e54], R16 ;  /* 0x003e541001007387 */ /* 0x000fe20000100800 */
        /* <DEDUP_REMOVED lines=11> */
[C---:B--2---:R-:W-:Y:S11]  /*62980*/  HMMA.16816.F32.BF16 R12, R20.reuse, R26, R12 ;  /* 0x0000001a140c723c */ /* 0x044ff6000004180c */
[----:B------:R-:W-:Y:S11]  /*62990*/  @!UPT UIADD3 URZ, URZ, URZ, URZ ;  /* 0x0000003f3f3ff290 */ /* 0x000ff6000fffe03f */
[----:B------:R-:W-:Y:S01]  /*629a0*/  @!UPT UIADD3 URZ, URZ, URZ, URZ ;  /* 0x0000003f3f3ff290 */ /* 0x000fe2000fffe03f */
[----:B------:R-:W-:Y:S01]  /*629b0*/  STL.64 [R1+0x8c0], R12 ;  /* 0x0008c00c01007387 */ /* 0x000fe20000100a00 */
[----:B------:R0:W-:Y:S03]  /*629c0*/  STL.64 [R1+0x8c8], R14 ;  /* 0x0008c80e01007387 */ /* 0x0001e60000100a00 */
[----:B0-----:R-:W3:Y:S01]  /*629d0*/  LDL.LU.64 R14, [R1+0x3f80] ;  /* 0x003f8000010e7983 */ /* 0x001ee20000300a00 */
[----:B------:R-:W-:Y:S02]  /*629e0*/  IMAD.MOV.U32 R29, RZ, RZ, R27 ;  /* 0x000000ffff1d7224 */ /* 0x000fe400078e001b */
[----:B------:R-:W-:Y:S02]  /*629f0*/  IMAD.MOV.U32 R2, RZ, RZ, R26 ;  /* 0x000000ffff027224 */ /* 0x000fe400078e001a */
[----:B------:R-:W2:Y:S01]  /*62a00*/  LDL.LU R26, [R1+0x3f78] ;  /* 0x003f7800011a7983 */ /* 0x000ea20000300800 */
[----:B------:R-:W2:Y:S02]  /*62a10*/  LDL.LU.64 R24, [R1+0x3f70] ;  /* 0x003f700001187983 */ /* 0x000ea40000300a00 */
[----:B------:R-:W-:Y:S02]  /*62a20*/  STL [R1+0x3e68], R29 ;  /* 0x003e681d01007387 */ /* 0x000fe40000100800 */
[----:B------:R-:W-:Y:S01]  /*62a30*/  STL [R1+0x3e64], R2 ;  /* 0x003e640201007387 */ /* 0x000fe20000100800 */
[----:B---3--:R-:W-:Y:S11]  /*62a40*/  HMMA.16816.F32.BF16 R8, R20, R14, R8 ;  /* 0x0000000e1408723c */ /* 0x008ff60000041808 */
[----:B------:R-:W-:Y:S11]  /*62a50*/  @!UPT UIADD3 URZ, URZ, URZ, URZ ;  /* 0x0000003f3f3ff290 */ /* 0x000ff6000fffe03f */
[----:B------:R-:W-:Y:S01]  /*62a60*/  @!UPT UIADD3 URZ, URZ, URZ, URZ ;  /* 0x0000003f3f3ff290 */ /* 0x000fe2000fffe03f */
[----:B------:R0:W-:Y:S01]  /*62a70*/  STL.64 [R1+0xc00], R8 ;  /* 0x000c000801007387 */ /* 0x0001e20000100a00 */
[----:B------:R1:W-:Y:S03]  /*62a80*/  STL.64 [R1+0xc08], R10 ;  /* 0x000c080a01007387 */ /* 0x0003e60000100a00 */
[----:B0-----:R-:W3:Y:S01]  /*62a90*/  LDL.LU R8, [R1+0x3c0] ;  /* 0x0003c00001087983 */ /* 0x001ee20000300800 */
[----:B------:R-:W3:Y:S02]  /*62aa0*/  LDL.LU R9, [R1+0x3c4] ;  /* 0x0003c40001097983 */ /* 0x000ee40000300800 */
[----:B-1----:R-:W2:Y:S02]  /*62ab0*/  LDL.LU R10, [R1+0x3c8] ;  /* 0x0003c800010a7983 */ /* 0x002ea40000300800 */
[----:B------:R-:W2:Y:S02]  /*62ac0*/  LDL.LU R11, [R1+0x3cc] ;  /* 0x0003cc00010b7983 */ /* 0x000ea40000300800 */
[----:B------:R-:W-:-:S02]  /*62ad0*/  IMAD.MOV.U32 R5, RZ, RZ, R14 ;  /* 0x000000ffff057224 */ /* 0x000fc400078e000e */
[----:B------:R-:W-:Y:S01]  /*62ae0*/  IMAD.MOV.U32 R16, RZ, RZ, R15 ;  /* 0x000000ffff107224 */ /* 0x000fe200078e000f */
[----:B--2---:R-:W-:Y:S01]  /*62af0*/  STL.64 [R1+0x3ea0], R10 ;  /* 0x003ea00a01007387 */ /* 0x004fe20000100a00 */
[----:B---3--:R-:W-:Y:S02]  /*62b00*/  STL.64 [R1+0x3e98], R8 ;  /* 0x003e980801007387 */ /* 0x008fe40000100a00 */
        /* <DEDUP_REMOVED lines=8> */
[----:B------:R-:W3:Y:S02]  /*62b90*/  LDL.LU R14, [R1+0x3e8] ;  /* 0x0003e800010e7983 */ /* 0x000ee40000300800 */
[----:B------:R-:W3:Y:S02]  /*62ba0*/  LDL.LU R15, [R1+0x3ec] ;  /* 0x0003ec00010f7983 */ /* 0x000ee40000300800 */
[----:B---3--:R0:W-:Y:S01]  /*62bb0*/  STL.64 [R1+0x3ec0], R14 ;  /* 0x003ec00e01007387 */ /* 0x0081e20000100a00 */
[----:B--2---:R-:W-:Y:S02]  /*62bc0*/  STL.64 [R1+0x3eb8], R12 ;  /* 0x003eb80c01007387 */ /* 0x004fe40000100a00 */
[----:B0-----:R-:W-:-:S02]  /*62bd0*/  IMAD.MOV.U32 R14, RZ, RZ, R26 ;  /* 0x000000ffff0e7224 */ /* 0x001fc400078e001a */
[----:B------:R-:W-:-:S05]  /*62be0*/  IMAD.MOV.U32 R15, RZ, RZ, R25 ;  /* 0x000000ffff0f7224 */ /* 0x000fca00078e0019 */
[----:B------:R0:W-:Y:S02]  /*62bf0*/  STL.64 [R1+0x3ed0], R14 ;  /* 0x003ed00e01007387 */ /* 0x0001e40000100a00 */
[----:B0-----:R-:W-:Y:S02]  /*62c00*/  IMAD.MOV.U32 R14, RZ, RZ, R24 ;  /* 0x000000ffff0e7224 */ /* 0x001fe400078e0018 */
[----:B------:R-:W-:-:S05]  /*62c10*/  IMAD.MOV.U32 R15, RZ, RZ, R3 ;  /* 0x000000ffff0f7224 */ /* 0x000fca00078e0003 */
[----:B------:R-:W-:Y:S01]  /*62c20*/  STL.64 [R1+0x3ef8], R14 ;  /* 0x003ef80e01007387 */ /* 0x000fe20000100a00 */
        /* <DEDUP_REMOVED lines=10> */
[----:B---3--:R0:W-:Y:S01]  /*62cd0*/  STL.64 [R1+0x3f18], R26 ;  /* 0x003f181a01007387 */ /* 0x0081e20000100a00 */
[----:B--2---:R-:W-:Y:S03]  /*62ce0*/  STL.64 [R1+0x3f10], R24 ;  /* 0x003f101801007387 */ /* 0x004fe60000100a00 */
[----:B0-----:R-:W2:Y:S04]  /*62cf0*/  LDL.64 R26, [R1+0x188] ;  /* 0x00018800011a7983 */ /* 0x001ea80000100a00 */
[----:B--2---:R0:W-:Y:S04]  /*62d00*/  STL.64 [R1+0x3f28], R26 ;  /* 0x003f281a01007387 */ /* 0x0041e80000100a00 */
[----:B0-----:R-:W2:Y:S04]  /*62d10*/  LDL.64 R26, [R1+0x198] ;  /* 0x00019800011a7983 */ /* 0x001ea80000100a00 */
[----:B--2---:R0:W-:Y:S04]  /*62d20*/  STL.64 [R1+0x3f40], R26 ;  /* 0x003f401a01007387 */ /* 0x0041e80000100a00 */
[----:B0-----:R-:W2:Y:S04]  /*62d30*/  LDL.64 R26, [R1+0x1a8] ;  /* 0x0001a800011a7983 */ /* 0x001ea80000100a00 */
[----:B--2---:R0:W-:Y:S01]  /*62d40*/  STL.64 [R1+0x3f58], R26 ;  /* 0x003f581a01007387 */ /* 0x0041e20000100a00 */
[----:B------:R-:W2:Y:S03]  /*62d50*/  LDL.64 R14, [R1+0x178] ;  /* 0x00017800010e7983 */ /* 0x000ea60000100a00 */
[----:B0-----:R-:W3:Y:S04]  /*62d60*/  LDL.64 R26, [R1+0x1b8] ;  /* 0x0001b800011a7983 */ /* 0x001ee80000100a00 */
        /* <DEDUP_REMOVED lines=19> */
[----:B0-----:R-:W3:Y:S01]  /*62ea0*/  LDL.LU R12, [R1+0x7f0] ;  /* 0x0007f000010c7983 */ /* 0x001ee20000300800 */
        /* <DEDUP_REMOVED lines=8> */
[----:B------:R-:W2:Y:S01]  /*62f30*/  LDL.LU R11, [R1+0x3fc] ;  /* 0x0003fc00010b7983 */ /* 0x000ea20000300800 */
[----:B---3--:R-:W-:Y:S02]  /*62f40*/  HMMA.16816.F32.BF16 R12, R20, R26, R12 ;  /* 0x0000001a140c723c */ /* 0x008fe4000004180c */
        /* <DEDUP_REMOVED lines=8> */
[----:B------:R-:W3:Y:S02]  /*62fd0*/  LDL R3, [R1+0x1de0] ;  /* 0x001de00001037983 */ /* 0x000ee40000100800 */
[----:B------:R-:W-:-:S02]  /*62fe0*/  IMAD.MOV.U32 R17, RZ, RZ, R26 ;  /* 0x000000ffff117224 */ /* 0x000fc400078e001a */
[----:B------:R-:W-:Y:S01]  /*62ff0*/  IMAD.MOV.U32 R28, RZ, RZ, R27 ;  /* 0x000000ffff1c7224 */ /* 0x000fe200078e001b */
[----:B---3--:R-:W-:Y:S03]  /*63000*/  STL [R1+0x3e74], R3 ;  /* 0x003e740301007387 */ /* 0x008fe60000100800 */
[----:B------:R-:W-:Y:S02]  /*63010*/  STL.64 [R1+0xbf0], R12 ;  /* 0x000bf00c01007387 */ /* 0x000fe40000100a00 */
[----:B------:R0:W-:Y:S02]  /*63020*/  STL.64 [R1+0xbf8], R14 ;  /* 0x000bf80e01007387 */ /* 0x0001e40000100a00 */
        /* <DEDUP_REMOVED lines=40> */
[----:B------:R-:W-:Y:S02]  /*632b0*/  IMAD.MOV.U32 R29, RZ, RZ, R14 ;  /* 0x000000ffff1d7224 */ /* 0x000fe400078e000e */
        /* <DEDUP_REMOVED lines=8> */
[----:B0-----:R-:W3:Y:S01]  /*63340*/  LDL.LU R20, [R1+0x3b0] ;  /* 0x0003b00001147983 */ /* 0x001ee20000300800 */
[----:B------:R-:W3:Y:S02]  /*63350*/  LDL.LU R21, [R1+0x3b4] ;  /* 0x0003b40001157983 */ /* 0x000ee40000300800 */
[----:B-1----:R-:W3:Y:S02]  /*63360*/  LDL.LU R22, [R1+0x3b8] ;  /* 0x0003b80001167983 */ /* 0x002ee40000300800 */
[----:B------:R-:W3:Y:S01]  /*63370*/  LDL.LU R23, [R1+0x3bc] ;  /* 0x0003bc0001177983 */ /* 0x000ee20000300800 */
[----:B------:R-:W-:Y:S01]  /*63380*/  STL.64 [R1+0x3d78], R6 ;  /* 0x003d780601007387 */ /* 0x000fe20000100a00 */
        /* <DEDUP_REMOVED lines=22> */
[----:B------:R-:W-:Y:S02]  /*634f0*/  IMAD.MOV.U32 R0, RZ, RZ, R11 ;  /* 0x000000ffff007224 */ /* 0x000fe400078e000b */
[----:B------:R-:W4:Y:S01]  /*63500*/  LDL.LU.64 R10, [R1+0x3ea0] ;  /* 0x003ea000010a7983 */ /* 0x000f220000300a00 */
[----:B------:R-:W4:Y:S01]  /*63510*/  LDL.LU.64 R8, [R1+0x3e98] ;  /* 0x003e980001087983 */ /* 0x000f220000300a00 */
[C---:B--2---:R-:W-:Y:S11]  /*63520*/  HMMA.16816.F32.BF16 R12, R24.reuse, R18, R12 ;  /* 0x00000012180c723c */ /* 0x044ff6000004180c */
[----:B------:R-:W-:Y:S11]  /*63530*/  @!UPT UIADD3 URZ, URZ, URZ, URZ ;  /* 0x0000003f3f3ff290 */ /* 0x000ff6000fffe03f */
[----:B------:R-:W-:Y:S01]  /*63540*/  @!UPT UIADD3 URZ, URZ, URZ, URZ ;  /* 0x0000003f3f3ff290 */ /* 0x000fe2000fffe03f */
[----:B------:R-:W-:Y:S01]  /*63550*/  STL.64 [R1+0x4c0], R12 ;  /* 0x0004c00c01007387 */ /* 0x000fe20000100a00 */
[----:B------:R0:W-:Y:S03]  /*63560*/  STL.64 [R1+0x4c8], R14 ;  /* 0x0004c80e01007387 */ /* 0x0001e60000100a00 */
[----:B0-----:R-:W4:Y:S01]  /*63570*/  LDL.LU.64 R14, [R1+0x3e90] ;  /* 0x003e9000010e7983 */ /* 0x001f220000300a00 */
[----:B------:R-:W-:Y:S01]  /*63580*/  STL.64 [R1+0x3d30], R18 ;  /* 0x003d301201007387 */ /* 0x000fe20000100a00 */
[C---:B----4-:R-:W-:Y:S11]  /*63590*/  HMMA.16816.F32.BF16 R8, R24.reuse, R14, R8 ;  /* 0x0000000e1808723c */ /* 0x050ff60000041808 */
[----:B------:R-:W-:Y:S11]  /*635a0*/  @!UPT UIADD3 URZ, URZ, URZ, URZ ;  /* 0x0000003f3f3ff290 */ /* 0x000ff6000fffe03f */
[----:B------:R-:W-:Y:S01]  /*635b0*/  @!UPT UIADD3 URZ, URZ, URZ, URZ ;  /* 0x0000003f3f3ff290 */ /* 0x000fe2000fffe03f */
[----:B------:R-:W-:Y:S01]  /*635c0*/  STL.64 [R1+0x4b0], R8 ;  /* 0x0004b00801007387 */ /* 0x000fe20000100a00 */
[----:B------:R0:W-:Y:S03]  /*635d0*/  STL.64 [R1+0x4b8], R10 ;  /* 0x0004b80a01007387 */ /* 0x0001e60000100a00 */
[----:B0-----:R-:W3:Y:S01]  /*635e0*/  LDL.LU.64 R10, [R1+0x3e88] ;  /* 0x003e8800010a7983 */ /* 0x001ee20000300a00 */
[----:B------:R-:W2:Y:S02]  /*635f0*/  LDL.LU R8, [R1+0x3e84] ;  /* 0x003e840001087983 */ /* 0x000ea40000300800 */
[----:B------:R3:W-:Y:S02]  /*63600*/  STL.64 [R1+0x3d28], R14 ;  /* 0x003d280e01007387 */ /* 0x0007e40000100a00 */
[----:B---3--:R-:W-:Y:S01]  /*63610*/  HMMA.16816.F32.BF16 R12, R24, R10, R20 ;  /* 0x0000000a180c723c */ /* 0x008fe20000041814 */
[----:B------:R0:W-:Y:S01]  /*63620*/  STL.64 [R1+0x3d50], R10 ;  /* 0x003d500a01007387 */ /* 0x0001e20000100a00 */
[----:B--2---:R-:W-:Y:S11]  /*63630*/  STL [R1+0x3d48], R8 ;  /* 0x003d480801007387 */ /* 0x004ff60000100800 */
[----:B------:R-:W-:Y:S10]  /*63640*/  @!UPT UIADD3 URZ, URZ, URZ, URZ ;  /* 0x0000003f3f3ff290 */ /* 0x000ff4000fffe03f */
[----:B------:R1:W-:Y:S01]  /*63650*/  STL.64 [R1+0x400], R12 ;  /* 0x0004000c01007387 */ /* 0x0003e20000100a00 */
[----:B------:R2:W-:Y:S02]  /*63660*/  STL.64 [R1+0x408], R14 ;  /* 0x0004080e01007387 */ /* 0x0005e40000100a00 */
[----:B0-----:R-:W3:Y:S02]  /*63670*/  LDL.64 R10, [R1+0x28] ;  /* 0x00002800010a7983 */ /* 0x001ee40000100a00 */
[----:B---3--:R0:W-:Y:S01]  /*63680*/  STL.64 [R1+0x3d70], R10 ;  /* 0x003d700a01007387 */ /* 0x0081e20000100a00 */
[----:B-1----:R-:W3:Y:S02]  /*63690*/  LDL.LU R12, [R1+0x350] ;  /* 0x00035000010c7983 */ /* 0x002ee40000300800 */
[----:B------:R-:W3:Y:S02]  /*636a0*/  LDL.LU R13, [R1+0x354] ;  /* 0x00035400010d7983 */ /* 0x000ee40000300800 */
[----:B--2---:R-:W2:Y:S01]  /*636b0*/  LDL.LU R14, [R1+0x358] ;  /* 0x00035800010e7983 */ /* 0x004ea20000300800 */
[----:B------:R-:W2:Y:S01]  /*636c0*/  LDL.LU R15, [R1+0x35c] ;  /* 0x00035c00010f7983 */ /* 0x000ea20000300800 */
[----:B------:R-:W4:Y:S02]  /*636d0*/  LDL.LU R8, [R1+0x3a0] ;  /* 0x0003a00001087983 */ /* 0x000f240000300800 */
[----:B------:R-:W4:Y:S01]  /*636e0*/  LDL.LU R9, [R1+0x3a4] ;  /* 0x0003a40001097983 */ /* 0x000f220000300800 */
[----:B0-----:R-:W2:Y:S01]  /*636f0*/  LDL.LU R10, [R1+0x3a8] ;  /* 0x0003a800010a7983 */ /* 0x001ea20000300800 */
[----:B------:R-:W2:Y:S02]  /*63700*/  LDL.LU R11, [R1+0x3ac] ;  /* 0x0003ac00010b7983 */ /* 0x000ea40000300800 */
[----:B------:R-:W-:-:S02]  /*63710*/  IMAD.MOV.U32 R6, RZ, RZ, R29 ;  /* 0x000000ffff067224 */ /* 0x000fc400078e001d */
[----:B------:R-:W-:Y:S01]  /*63720*/  IMAD.MOV.U32 R7, RZ, RZ, R28 ;  /* 0x000000ffff077224 */ /* 0x000fe200078e001c */
[----:B--2---:R-:W-:Y:S01]  /*63730*/  STL.64 [R1+0x3d88], R10 ;  /* 0x003d880a01007387 */ /* 0x004fe20000100a00 */
[----:B----4-:R-:W-:Y:S02]  /*63740*/  STL.64 [R1+0x3d80], R8 ;  /* 0x003d800801007387 */ /* 0x010fe40000100a00 */
[----:B------:R-:W2:Y:S02]  /*63750*/  LDL.LU R29, [R1+0x3e80] ;  /* 0x003e8000011d7983 */ /* 0x000ea40000300800 */
[----:B------:R-:W4:Y:S01]  /*63760*/  LDL.LU R28, [R1+0x3e7c] ;  /* 0x003e7c00011c7983 */ /* 0x000f220000300800 */
        /* <DEDUP_REMOVED lines=33> */
[----:B----4-:R-:W-:Y:S01]  /*63980*/  IMAD.MOV.U32 R7, RZ, RZ, R28 ;  /* 0x000000ffff077224 */ /* 0x010fe200078e001c */
[----:B------:R-:W4:Y:S01]  /*63990*/  LDL.LU R17, [R1+0x3e60] ;  /* 0x003e600001117983 */ /* 0x000f220000300800 */
        /* <DEDUP_REMOVED lines=21> */
[----:B------:R-:W3:Y:S04]  /*63af0*/  LDL.LU R2, [R1+0x3e50] ;  /* 0x003e500001027983 */ /* 0x000ee80000300800 */
[----:B------:R0:W-:Y:S02]  /*63b00*/  STL.64 [R1+0x3e20], R6 ;  /* 0x003e200601007387 */ /* 0x0001e40000100a00 */
[----:B0-----:R-:W-:Y:S02]  /*63b10*/  IMAD.MOV.U32 R6, RZ, RZ, R28 ;  /* 0x000000ffff067224 */ /* 0x001fe400078e001c */
[----:B----4-:R-:W-:-:S05]  /*63b20*/  IMAD.MOV.U32 R7, RZ, RZ, R17 ;  /* 0x000000ffff077224 */ /* 0x010fca00078e0011 */
[----:B------:R-:W-:Y:S04]  /*63b30*/  STL.64 [R1+0x3e38], R6 ;  /* 0x003e380601007387 */ /* 0x000fe80000100a00 */
[----:B--2---:R-:W-:Y:S01]  /*63b40*/  STL.64 [R1+0x3e00], R10 ;  /* 0x003e000a01007387 */ /* 0x004fe20000100a00 */
[----:B------:R0:W-:Y:S03]  /*63b50*/  STL.64 [R1+0x3df8], R8 ;  /* 0x003df80801007387 */ /* 0x0001e60000100a00 */
[----:B---3--:R-:W1:Y:S04]  /*63b60*/  LDSM.16.MT88.4 R20, [R2+0xa180] ;  /* 0x00a180000214783b */ /* 0x008e680000004200 */
        /* <DEDUP_REMOVED lines=20> */
[----:B0-----:R-:W2:Y:S01]  /*63cb0*/  LDL.LU R8, [R1+0x720] ;  /* 0x0007200001087983 */ /* 0x001ea20000300800 */
[----:B------:R-:W2:Y:S02]  /*63cc0*/  LDL.LU R9, [R1+0x724] ;  /* 0x0007240001097983 */ /* 0x000ea40000300800 */
[----:B------:R-:W2:Y:S02]  /*63cd0*/  LDL.LU R10, [R1+0x728] ;  /* 0x00072800010a7983 */ /* 0x000ea40000300800 */
[----:B------:R-:W2:Y:S02]  /*63ce0*/  LDL.LU R11, [R1+0x72c] ;  /* 0x00072c00010b7983 */ /* 0x000ea40000300800 */
[----:B------:R-:W-:-:S02]  /*63cf0*/  IMAD.MOV.U32 R18, RZ, RZ, R4 ;  /* 0x000000ffff127224 */ /* 0x000fc400078e0004 */
[----:B------:R-:W-:Y:S01]  /*63d00*/  IMAD.MOV.U32 R19, RZ, RZ, R0 ;  /* 0x000000ffff137224 */ /* 0x000fe200078e0000 */
[----:B------:R-:W-:Y:S01]  /*63d10*/  STL.64 [R1+0x3d40], R14 ;  /* 0x003d400e01007387 */ /* 0x000fe20000100a00 */
[----:B------:R-:W-:Y:S03]  /*63d20*/  STL.64 [R1+0x3d38], R12 ;  /* 0x003d380c01007387 */ /* 0x000fe60000100a00 */
[----:B------:R0:W-:Y:S01]  /*63d30*/  STL.64 [R1+0x3d58], R18 ;  /* 0x003d581201007387 */ /* 0x0001e20000100a00 */
[----:B------:R-:W3:Y:S02]  /*63d40*/  LDL.LU R16, [R1+0x380] ;  /* 0x0003800001107983 */ /* 0x000ee40000300800 */
[----:B------:R-:W3:Y:S01]  /*63d50*/  LDL.LU R17, [R1+0x384] ;  /* 0x0003840001117983 */ /* 0x000ee20000300800 */
[----:B0-----:R-:W3:Y:S01]  /*63d60*/  LDL.LU R18, [R1+0x388] ;  /* 0x0003880001127983 */ /* 0x001ee20000300800 */
[----:B------:R-:W3:Y:S02]  /*63d70*/  LDL.LU R19, [R1+0x38c] ;  /* 0x00038c0001137983 */ /* 0x000ee40000300800 */
[----:B------:R-:W4:Y:S02]  /*63d80*/  LDL.LU R12, [R1+0x360] ;  /* 0x00036000010c7983 */ /* 0x000f240000300800 */
[----:B------:R-:W4:Y:S01]  /*63d90*/  LDL.LU R13, [R1+0x364] ;  /* 0x00036400010d7983 */ /* 0x000f220000300800 */
[----:B------:R-:W4:Y:S01]  /*63da0*/  LDL.LU R14, [R1+0x368] ;  /* 0x00036800010e7983 */ /* 0x000f220000300800 */
[----:B------:R-:W4:Y:S02]  /*63db0*/  LDL.LU R15, [R1+0x36c] ;  /* 0x00036c00010f7983 */ /* 0x000f240000300800 */
[----:B-1----:R-:W-:Y:S02]  /*63dc0*/  STL [R1+0x3c74], R22 ;  /* 0x003c741601007387 */ /* 0x002fe40000100800 */
[----:B------:R-:W-:Y:S01]  /*63dd0*/  STL [R1+0x3c70], R23 ;  /* 0x003c701701007387 */ /* 0x000fe20000100800 */
[----:B------:R0:W-:Y:S04]  /*63de0*/  STL.64 [R1+0x3cb0], R20 ;  /* 0x003cb01401007387 */ /* 0x0001e80000100a00 */
[----:B0-----:R-:W3:Y:S01]  /*63df0*/  LDL.LU R20, [R1+0x370] ;  /* 0x0003700001147983 */ /* 0x001ee20000300800 */
[----:B------:R-:W3:Y:S02]  /*63e00*/  LDL.LU R21, [R1+0x374] ;  /* 0x0003740001157983 */ /* 0x000ee40000300800 */
[----:B------:R-:W3:Y:S02]  /*63e10*/  LDL.LU R22, [R1+0x378] ;  /* 0x0003780001167983 */ /* 0x000ee40000300800 */
[----:B------:R-:W3:Y:S01]  /*63e20*/  LDL.LU R23, [R1+0x37c] ;  /* 0x00037c0001177983 */ /* 0x000ee20000300800 */
        /* <DEDUP_REMOVED lines=65> */
[----:B------:R-:W3:Y:S01]  /*64240*/  LDL.LU.64 R10, [R1+0x3d70] ;  /* 0x003d7000010a7983 */ /* 0x000ee20000300a00 */
[----:B------:R-:W3:Y:S02]  /*64250*/  LDL.LU.64 R6, [R1+0x3d68] ;  /* 0x003d680001067983 */ /* 0x000ee40000300a00 */
[----:B------:R-:W3:Y:S11]  /*64260*/  LDL.LU.64 R4, [R1+0x3d60] ;  /* 0x003d600001047983 */ /* 0x000ef60000300a00 */
[----:B------:R-:W-:Y:S07]  /*64270*/  @!UPT UIADD3 URZ, URZ, URZ, URZ ;  /* 0x0000003f3f3ff290 */ /* 0x000fee000fffe03f */
[----:B------:R-:W-:Y:S01]  /*64280*/  STL.64 [R1+0x3f0], R24 ;  /* 0x0003f01801007387 */ /* 0x000fe20000100a00 */
[----:B------:R0:W-:Y:S03]  /*64290*/  STL.64 [R1+0x3f8], R26 ;  /* 0x0003f81a01007387 */ /* 0x0001e60000100a00 */
[----:B0-----:R-:W2:Y:S01]  /*642a0*/  LDL.64 R26, [R1+0x18] ;  /* 0x00001800011a7983 */ /* 0x001ea20000100a00 */
[C---:B---3--:R-:W-:Y:S11]  /*642b0*/  HMMA.16816.F32.BF16 R16, R4.reuse, R10, R16 ;  /* 0x0000000a0410723c */ /* 0x048ff60000041810 */
[----:B------:R-:W-:Y:S11]  /*642c0*/  @!UPT UIADD3 URZ, URZ, URZ, URZ ;  /* 0x0000003f3f3ff290 */ /* 0x000ff6000fffe03f */
[----:B------:R-:W-:Y:S01]  /*642d0*/  @!UPT UIADD3 URZ, URZ, URZ, URZ ;  /* 0x0000003f3f3ff290 */ /* 0x000fe2000fffe03f */
[----:B------:R-:W-:Y:S01]  /*642e0*/  STL.64 [R1+0x3e0], R16 ;  /* 0x0003e01001007387 */ /* 0x000fe20000100a00 */
[----:B------:R0:W-:Y:S03]  /*642f0*/  STL.64 [R1+0x3e8], R18 ;  /* 0x0003e81201007387 */ /* 0x0001e60000100a00 */
[----:B0-----:R-:W4:Y:S01]  /*64300*/  LDL.LU.64 R18, [R1+0x3d58] ;  /* 0x003d580001127983 */ /* 0x001f220000300a00 */
[C---:B--2---:R-:W-:Y:S01]  /*64310*/  HMMA.16816.F32.BF16 R20, R4.reuse, R26, R20 ;  /* 0x0000001a0414723c */ /* 0x044fe20000041814 */
[----:B------:R-:W-:Y:S02]  /*64320*/  IMAD.MOV.U32 R2, RZ, RZ, R10 ;  /* 0x000000ffff027224 */ /* 0x000fe400078e000a */
[----:B------:R-:W-:Y:S02]  /*64330*/  IMAD.MOV.U32 R0, RZ, RZ, R11 ;  /* 0x000000ffff007224 */ /* 0x000fe400078e000b */
[----:B------:R-:W2:Y:S01]  /*64340*/  LDL.LU.64 R10, [R1+0x3d50] ;  /* 0x003d5000010a7983 */ /* 0x000ea20000300a00 */
[----:B------:R-:W3:Y:S02]  /*64350*/  LDL.LU R8, [R1+0x3d48] ;  /* 0x003d480001087983 */ /* 0x000ee40000300800 */
[----:B------:R-:W-:Y:S11]  /*64360*/  IMAD.MOV.U32 R9, RZ, RZ, R27 ;  /* 0x000000ffff097224 */ /* 0x000ff600078e001b */
[----:B------:R-:W-:Y:S04]  /*64370*/  @!UPT UIADD3 URZ, URZ, URZ, URZ ;  /* 0x0000003f3f3ff290 */ /* 0x000fe8000fffe03f */
[----:B------:R0:W-:Y:S01]  /*64380*/  STL.64 [R1+0x3d0], R20 ;  /* 0x0003d01401007387 */ /* 0x0001e20000100a00 */
[----:B------:R-:W-:Y:S02]  /*64390*/  STL.64 [R1+0x3d8], R22 ;  /* 0x0003d81601007387 */ /* 0x000fe40000100a00 */
[----:B------:R-:W2:Y:S02]  /*643a0*/  LDL.LU R24, [R1+0x330] ;  /* 0x0003300001187983 */ /* 0x000ea40000300800 */
[----:B------:R-:W2:Y:S02]  /*643b0*/  LDL.LU R25, [R1+0x334] ;  /* 0x0003340001197983 */ /* 0x000ea40000300800 */
[----:B0-----:R-:W-:Y:S02]  /*643c0*/  IMAD.MOV.U32 R20, RZ, RZ, R26 ;  /* 0x000000ffff147224 */ /* 0x001fe400078e001a */
[----:B------:R-:W2:Y:S01]  /*643d0*/  LDL.LU R26, [R1+0x338] ;  /* 0x00033800011a7983 */ /* 0x000ea20000300800 */
[----:B------:R-:W2:Y:S02]  /*643e0*/  LDL.LU R27, [R1+0x33c] ;  /* 0x00033c00011b7983 */ /* 0x000ea40000300800 */
[----:B------:R0:W-:Y:S02]  /*643f0*/  STL [R1+0x3cd8], R20 ;  /* 0x003cd81401007387 */ /* 0x0001e40000100800 */
        /* <DEDUP_REMOVED lines=9> */
[----:B------:R0:W-:Y:S03]  /*64490*/  STL.64 [R1+0x3c8], R18 ;  /* 0x0003c81201007387 */ /* 0x0001e60000100a00 */
[----:B0-----:R-:W4:Y:S02]  /*644a0*/  LDL.LU.64 R18, [R1+0x3d30] ;  /* 0x003d300001127983 */ /* 0x001f240000300a00 */
[C---:B----4-:R-:W-:Y:S11]  /*644b0*/  HMMA.16816.F32.BF16 R12, R4.reuse, R18, R12 ;  /* 0x00000012040c723c */ /* 0x050ff6000004180c */
[----:B------:R-:W-:Y:S11]  /*644c0*/  @!UPT UIADD3 URZ, URZ, URZ, URZ ;  /* 0x0000003f3f3ff290 */ /* 0x000ff6000fffe03f */
[----:B------:R-:W-:Y:S01]  /*644d0*/  @!UPT UIADD3 URZ, URZ, URZ, URZ ;  /* 0x0000003f3f3ff290 */ /* 0x000fe2000fffe03f */
[----:B------:R-:W-:Y:S01]  /*644e0*/  STL.64 [R1+0x3b0], R12 ;  /* 0x0003b00c01007387 */ /* 0x000fe20000100a00 */
[----:B------:R0:W-:Y:S03]  /*644f0*/  STL.64 [R1+0x3b8], R14 ;  /* 0x0003b80e01007387 */ /* 0x0001e60000100a00 */
[----:B0-----:R-:W2:Y:S01]  /*64500*/  LDL.LU.64 R14, [R1+0x3d28] ;  /* 0x003d2800010e7983 */ /* 0x001ea20000300a00 */
[----:B------:R0:W-:Y:S03]  /*64510*/  STL.64 [R1+0x3cf8], R18 ;  /* 0x003cf81201007387 */ /* 0x0001e60000100a00 */
[----:B0-----:R-:W4:Y:S01]  /*64520*/  LDL.64 R18, [R1+0x1d8] ;  /* 0x0001d80001127983 */ /* 0x001f220000100a00 */
[C---:B--2---:R-:W-:Y:S03]  /*64530*/  HMMA.16816.F32.BF16 R20, R4.reuse, R14, R20 ;  /* 0x0000000e0414723c */ /* 0x044fe60000041814 */
[----:B----4-:R0:W-:Y:S11]  /*64540*/  STL.64 [R1+0x3d08], R18 ;  /* 0x003d081201007387 */ /* 0x0101f60000100a00 */
[----:B------:R-:W-:Y:S09]  /*64550*/  @!UPT UIADD3 URZ, URZ, URZ, URZ ;  /* 0x0000003f3f3ff290 */ /* 0x000ff2000fffe03f */
[----:B------:R-:W-:Y:S01]  /*64560*/  STL.64 [R1+0x3a0], R20 ;  /* 0x0003a01401007387 */ /* 0x000fe20000100a00 */
[----:B------:R1:W-:Y:S02]  /*64570*/  STL.64 [R1+0x3a8], R22 ;  /* 0x0003a81601007387 */ /* 0x0003e40000100a00 */
[----:B0-----:R-:W2:Y:S02]  /*64580*/  LDL.64 R18, [R1+0x1e8] ;  /* 0x0001e80001127983 */ /* 0x001ea40000100a00 */
[----:B--2---:R0:W-:Y:S01]  /*64590*/  STL.64 [R1+0x3d20], R18 ;  /* 0x003d201201007387 */ /* 0x0041e20000100a00 */
[----:B-1----:R-:W2:Y:S03]  /*645a0*/  LDL.64 R22, [R1+0x1b8] ;  /* 0x0001b80001167983 */ /* 0x002ea60000100a00 */
[----:B0-----:R-:W4:Y:S04]  /*645b0*/  LDL.64 R18, [R1+0x38] ;  /* 0x0000380001127983 */ /* 0x001f280000100a00 */
[----:B--2---:R0:W-:Y:S04]  /*645c0*/  STL.64 [R1+0x3ce0], R22 ;  /* 0x003ce01601007387 */ /* 0x0041e80000100a00 */
[----:B0-----:R-:W2:Y:S01]  /*645d0*/  LDL.64 R22, [R1+0x1c8] ;  /* 0x0001c80001167983 */ /* 0x001ea20000100a00 */
[C---:B------:R-:W-:Y:S03]  /*645e0*/  HMMA.16816.F32.BF16 R24, R4.reuse, R10, R24 ;  /* 0x0000000a0418723c */ /* 0x040fe60000041818 */
        /* <DEDUP_REMOVED lines=11> */
[----:B------:R0:W-:Y:S01]  /*646a0*/  STL [R1+0x3c1c], R14 ;  /* 0x003c1c0e01007387 */ /* 0x0001e20000100800 */
[----:B------:R1:W-:Y:S02]  /*646b0*/  STL [R1+0x3c18], R15 ;  /* 0x003c180f01007387 */ /* 0x0003e40000100800 */
[----:B------:R-:W2:Y:S02]  /*646c0*/  LDL.LU R12, [R1+0x5a0] ;  /* 0x0005a000010c7983 */ /* 0x000ea40000300800 */
[----:B------:R-:W2:Y:S01]  /*646d0*/  LDL.LU R13, [R1+0x5a4] ;  /* 0x0005a400010d7983 */ /* 0x000ea20000300800 */
[----:B0-----:R-:W2:Y:S01]  /*646e0*/  LDL.LU R14, [R1+0x5a8] ;  /* 0x0005a800010e7983 */ /* 0x001ea20000300800 */
[----:B-1----:R-:W2:Y:S02]  /*646f0*/  LDL.LU R15, [R1+0x5ac] ;  /* 0x0005ac00010f7983 */ /* 0x002ea40000300800 */
[----:B------:R-:W-:Y:S02]  /*64700*/  STL.64 [R1+0x3cc0], R10 ;  /* 0x003cc00a01007387 */ /* 0x000fe40000100a00 */
[----:B---3--:R0:W-:Y:S01]  /*64710*/  STL [R1+0x3cb8], R8 ;  /* 0x003cb80801007387 */ /* 0x0081e20000100800 */
[----:B------:R-:W-:Y:S01]  /*64720*/  STL.64 [R1+0x380], R24 ;  /* 0x0003801801007387 */ /* 0x000fe20000100a00 */
[----:B------:R-:W-:Y:S02]  /*64730*/  STL.64 [R1+0x388], R26 ;  /* 0x0003881a01007387 */ /* 0x000fe40000100a00 */
[----:B------:R1:W-:Y:S02]  /*64740*/  STL [R1+0x3cdc], R9 ;  /* 0x003cdc0901007387 */ /* 0x0003e40000100800 */
[----:B------:R-:W3:Y:S01]  /*64750*/  LDSM.16.MT88.4 R24, [R3+0xa000] ;  /* 0x00a000000318783b */ /* 0x000ee20000004200 */
[----:B0-----:R-:W3:Y:S03]  /*64760*/  LDL.LU R8, [R1+0x560] ;  /* 0x0005600001087983 */ /* 0x001ee60000300800 */
[----:B-1----:R-:W3:Y:S02]  /*64770*/  LDL.LU R9, [R1+0x564] ;  /* 0x0005640001097983 */ /* 0x002ee40000300800 */
[----:B------:R-:W3:Y:S02]  /*64780*/  LDL.LU R10, [R1+0x568] ;  /* 0x00056800010a7983 */ /* 0x000ee40000300800 */
[----:B------:R-:W3:Y:S02]  /*64790*/  LDL.LU R11, [R1+0x56c] ;  /* 0x00056c00010b7983 */ /* 0x000ee40000300800 */
[----:B----4-:R-:W-:Y:S01]  /*647a0*/  IMAD.MOV.U32 R29, RZ, RZ, R19 ;  /* 0x000000ffff1d7224 */ /* 0x010fe200078e0013 */
[----:B--2---:R-:W-:Y:S01]  /*647b0*/  HMMA.16816.F32.BF16 R12, R4, R18, R12 ;  /* 0x00000012040c723c */ /* 0x004fe2000004180c */
[----:B---3--:R-:W-:Y:S01]  /*647c0*/  STL.64 [R1+0x3cf0], R10 ;  /* 0x003cf00a01007387 */ /* 0x008fe20000100a00 */
[----:B------:R0:W-:Y:S03]  /*647d0*/  STL.64 [R1+0x3ce8], R8 ;  /* 0x003ce80801007387 */ /* 0x0001e60000100a00 */
[----:B0-----:R-:W2:Y:S01]  /*647e0*/  LDL.LU R8, [R1+0x570] ;  /* 0x0005700001087983 */ /* 0x001ea20000300800 */
[----:B------:R-:W2:Y:S02]  /*647f0*/  LDL.LU R9, [R1+0x574] ;  /* 0x0005740001097983 */ /* 0x000ea40000300800 */
[----:B------:R-:W2:Y:S02]  /*64800*/  LDL.LU R10, [R1+0x578] ;  /* 0x00057800010a7983 */ /* 0x000ea40000300800 */
[----:B------:R-:W2:Y:S01]  /*64810*/  LDL.LU R11, [R1+0x57c] ;  /* 0x00057c00010b7983 */ /* 0x000ea20000300800 */
[----:B------:R-:W-:Y:S01]  /*64820*/  STL [R1+0x3c24], R3 ;  /* 0x003c240301007387 */ /* 0x000fe20000100800 */
[----:B------:R0:W-:Y:S02]  /*64830*/  STL.64 [R1+0x3b58], R26 ;  /* 0x003b581a01007387 */ /* 0x0001e40000100a00 */
[----:B------:R-:W-:Y:S01]  /*64840*/  STL.64 [R1+0x3b50], R24 ;  /* 0x003b501801007387 */ /* 0x000fe20000100a00 */
[----:B0-----:R-:W3:Y:S08]  /*64850*/  LDL.64 R26, [R1+0x168] ;  /* 0x00016800011a7983 */ /* 0x001ef00000100a00 */
[----:B------:R0:W-:Y:S02]  /*64860*/  STL.64 [R1+0xa30], R12 ;  /* 0x000a300c01007387 */ /* 0x0001e40000100a00 */
[----:B------:R-:W-:Y:S02]  /*64870*/  STL.64 [R1+0xa38], R14 ;  /* 0x000a380e01007387 */ /* 0x000fe40000100a00 */
[----:B0-----:R-:W-:-:S02]  /*64880*/  IMAD.MOV.U32 R12, RZ, RZ, R18 ;  /* 0x000000ffff0c7224 */ /* 0x001fc400078e0012 */
[----:B------:R-:W4:Y:S02]  /*64890*/  LDL.LU.64 R18, [R1+0x3d20] ;  /* 0x003d200001127983 */ /* 0x000f240000300a00 */
        /* <DEDUP_REMOVED lines=9> */
[----:B---3--:R0:W-:Y:S01]  /*64930*/  STL.64 [R1+0x3c90], R26 ;  /* 0x003c901a01007387 */ /* 0x0081e20000100a00 */
[----:B------:R-:W-:Y:S04]  /*64940*/  STL.64 [R1+0x3c88], R24 ;  /* 0x003c881801007387 */ /* 0x000fe80000100a00 */
[----:B0-----:R-:W3:Y:S01]  /*64950*/  LDL.64 R26, [R1+0x1a8] ;  /* 0x0001a800011a7983 */ /* 0x001ee20000100a00 */
[C---:B----4-:R-:W-:Y:S11]  /*64960*/  HMMA.16816.F32.BF16 R20, R4.reuse, R18, R20 ;  /* 0x000000120414723c */ /* 0x050ff60000041814 */
[----:B------:R-:W-:Y:S11]  /*64970*/  @!UPT UIADD3 URZ, URZ, URZ, URZ ;  /* 0x0000003f3f3ff290 */ /* 0x000ff6000fffe03f */
[----:B------:R-:W-:Y:S01]  /*64980*/  @!UPT UIADD3 URZ, URZ, URZ, URZ ;  /* 0x0000003f3f3ff290 */ /* 0x000fe2000fffe03f */
[----:B------:R-:W-:Y:S01]  /*64990*/  STL.64 [R1+0xa10], R20 ;  /* 0x000a101401007387 */ /* 0x000fe20000100a00 */
[----:B------:R0:W-:Y:S03]  /*649a0*/  STL.64 [R1+0xa18], R22 ;  /* 0x000a181601007387 */ /* 0x0001e60000100a00 */
[----:B0-----:R-:W2:Y:S01]  /*649b0*/  LDL.LU.64 R22, [R1+0x3d00] ;  /* 0x003d000001167983 */ /* 0x001ea20000300a00 */
[----:B------:R-:W-:Y:S02]  /*649c0*/  IMAD.MOV.U32 R13, RZ, RZ, R18 ;  /* 0x000000ffff0d7224 */ /* 0x000fe400078e0012 */
[----:B------:R-:W-:Y:S02]  /*649d0*/  IMAD.MOV.U32 R17, RZ, RZ, R19 ;  /* 0x000000ffff117224 */ /* 0x000fe400078e0013 */
        /* <DEDUP_REMOVED lines=12> */
[----:B0-----:R-:W3:Y:S01]  /*64aa0*/  LDL.LU R12, [R1+0x550] ;  /* 0x00055000010c7983 */ /* 0x001ee20000300800 */
[----:B------:R-:W3:Y:S02]  /*64ab0*/  LDL.LU R13, [R1+0x554] ;  /* 0x00055400010d7983 */ /* 0x000ee40000300800 */
[----:B------:R-:W3:Y:S02]  /*64ac0*/  LDL.LU R14, [R1+0x558] ;  /* 0x00055800010e7983 */ /* 0x000ee40000300800 */
[----:B------:R-:W3:Y:S01]  /*64ad0*/  LDL.LU R15, [R1+0x55c] ;  /* 0x00055c00010f7983 */ /* 0x000ee20000300800 */
[C---:B--2---:R-:W-:Y:S08]  /*64ae0*/  HMMA.16816.F32.BF16 R8, R4.reuse, R22, R8 ;  /* 0x000000160408723c */ /* 0x044ff00000041808 */
[----:B---3--:R-:W-:Y:S01]  /*64af0*/  HMMA.16816.F32.BF16 R12, R4, R26, R12 ;  /* 0x0000001a040c723c */ /* 0x008fe2000004180c */
[----:B------:R-:W-:Y:S11]  /*64b00*/  IMAD.MOV.U32 R16, RZ, RZ, R23 ;  /* 0x000000ffff107224 */ /* 0x000ff600078e0017 */
[----:B------:R-:W-:Y:S03]  /*64b10*/  @!UPT UIADD3 URZ, URZ, URZ, URZ ;  /* 0x0000003f3f3ff290 */ /* 0x000fe6000fffe03f */
[----:B------:R0:W-:Y:S01]  /*64b20*/  STL.64 [R1+0x9f0], R8 ;  /* 0x0009f00801007387 */ /* 0x0001e20000100a00 */
[----:B------:R-:W-:Y:S03]  /*64b30*/  STL.64 [R1+0x9f8], R10 ;  /* 0x0009f80a01007387 */ /* 0x000fe60000100a00 */
[----:B0-----:R-:W2:Y:S01]  /*64b40*/  LDL.LU R9, [R1+0x3cdc] ;  /* 0x003cdc0001097983 */ /* 0x001ea20000300800 */
[----:B------:R-:W3:Y:S02]  /*64b50*/  LDL.LU R20, [R1+0x3cd8] ;  /* 0x003cd80001147983 */ /* 0x000ee40000300800 */
[----:B----4-:R-:W-:Y:S02]  /*64b60*/  STL.64 [R1+0x3c40], R18 ;  /* 0x003c401201007387 */ /* 0x010fe40000100a00 */
[----:B------:R-:W-:Y:S01]  /*64b70*/  STL.64 [R1+0x3c38], R16 ;  /* 0x003c381001007387 */ /* 0x000fe20000100a00 */
[----:B------:R0:W-:Y:S01]  /*64b80*/  STL.64 [R1+0x9e0], R12 ;  /* 0x0009e00c01007387 */ /* 0x0001e20000100a00 */
[----:B------:R1:W-:Y:S03]  /*64b90*/  STL.64 [R1+0x9e8], R14 ;  /* 0x0009e80e01007387 */ /* 0x0003e60000100a00 */
[----:B0-----:R-:W4:Y:S01]  /*64ba0*/  LDL.LU R12, [R1+0x200] ;  /* 0x00020000010c7983 */ /* 0x001f220000300800 */
[----:B------:R-:W4:Y:S02]  /*64bb0*/  LDL.LU R13, [R1+0x204] ;  /* 0x00020400010d7983 */ /* 0x000f240000300800 */
[----:B-1----:R-:W2:Y:S02]  /*64bc0*/  LDL.LU R14, [R1+0x208] ;  /* 0x00020800010e7983 */ /* 0x002ea40000300800 */
[----:B------:R-:W2:Y:S02]  /*64bd0*/  LDL.LU R15, [R1+0x20c] ;  /* 0x00020c00010f7983 */ /* 0x000ea40000300800 */
[----:B------:R-:W-:-:S02]  /*64be0*/  IMAD.MOV.U32 R17, RZ, RZ, R26 ;  /* 0x000000ffff117224 */ /* 0x000fc400078e001a */
[----:B------:R-:W-:Y:S01]  /*64bf0*/  IMAD.MOV.U32 R16, RZ, RZ, R27 ;  /* 0x000000ffff107224 */ /* 0x000fe200078e001b */
[----:B--2---:R-:W-:Y:S01]  /*64c00*/  STL.64 [R1+0x3c50], R14 ;  /* 0x003c500e01007387 */ /* 0x004fe20000100a00 */
[----:B----4-:R-:W-:Y:S02]  /*64c10*/  STL.64 [R1+0x3c48], R12 ;  /* 0x003c480c01007387 */ /* 0x010fe40000100a00 */
[----:B------:R-:W2:Y:S02]  /*64c20*/  LDL.64 R26, [R1+0x178] ;  /* 0x00017800011a7983 */ /* 0x000ea40000100a00 */
[----:B---3--:R-:W-:Y:S02]  /*64c30*/  IMAD.MOV.U32 R18, RZ, RZ, R20 ;  /* 0x000000ffff127224 */ /* 0x008fe400078e0014 */
[----:B------:R-:W-:Y:S01]  /*64c40*/  IMAD.MOV.U32 R19, RZ, RZ, R9 ;  /* 0x000000ffff137224 */ /* 0x000fe200078e0009 */
[----:B------:R-:W3:Y:S01]  /*64c50*/  LDL.64 R10, [R1+0x198] ;  /* 0x00019800010a7983 */ /* 0x000ee20000100a00 */
[----:B------:R-:W-:-:S03]  /*64c60*/  IMAD.MOV.U32 R3, RZ, RZ, R22 ;  /* 0x000000ffff037224 */ /* 0x000fc600078e0016 */
[----:B--2---:R-:W-:Y:S01]  /*64c70*/  STL.64 [R1+0x3ca8], R26 ;  /* 0x003ca81a01007387 */ /* 0x004fe20000100a00 */
[----:B------:R0:W-:Y:S02]  /*64c80*/  STL.64 [R1+0x3c58], R18 ;  /* 0x003c581201007387 */ /* 0x0001e40000100a00 */
[----:B------:R-:W2:Y:S02]  /*64c90*/  LDL.LU R20, [R1+0x530] ;  /* 0x0005300001147983 */ /* 0x000ea40000300800 */
[----:B------:R-:W2:Y:S01]  /*64ca0*/  LDL.LU R21, [R1+0x534] ;  /* 0x0005340001157983 */ /* 0x000ea20000300800 */
[----:B------:R-:W4:Y:S01]  /*64cb0*/  LDL.LU R22, [R1+0x538] ;  /* 0x0005380001167983 */ /* 0x000f220000300800 */
[----:B------:R-:W4:Y:S02]  /*64cc0*/  LDL.LU R23, [R1+0x53c] ;  /* 0x00053c0001177983 */ /* 0x000f240000300800 */
[----:B0-----:R-:W-:Y:S02]  /*64cd0*/  IMAD.MOV.U32 R18, RZ, RZ, R2 ;  /* 0x000000ffff127224 */ /* 0x001fe400078e0002 */
[----:B------:R-:W-:Y:S01]  /*64ce0*/  IMAD.MOV.U32 R19, RZ, RZ, R0 ;  /* 0x000000ffff137224 */ /* 0x000fe200078e0000 */
[----:B----4-:R-:W-:Y:S01]  /*64cf0*/  STL.64 [R1+0x3cd0], R22 ;  /* 0x003cd01601007387 */ /* 0x010fe20000100a00 */
[----:B--2---:R0:W-:Y:S03]  /*64d00*/  STL.64 [R1+0x3cc8], R20 ;  /* 0x003cc81401007387 */ /* 0x0041e60000100a00 */
[----:B0-----:R-:W3:Y:S01]  /*64d10*/  LDL.LU R20, [R1+0x540] ;  /* 0x0005400001147983 */ /* 0x001ee20000300800 */
[----:B------:R-:W3:Y:S02]  /*64d20*/  LDL.LU R21, [R1+0x544] ;  /* 0x0005440001157983 */ /* 0x000ee40000300800 */
[----:B------:R-:W3:Y:S02]  /*64d30*/  LDL.LU R22, [R1+0x548] ;  /* 0x0005480001167983 */ /* 0x000ee40000300800 */
[----:B------:R-:W3:Y:S01]  /*64d40*/  LDL.LU R23, [R1+0x54c] ;  /* 0x00054c0001177983 */ /* 0x000ee20000300800 */
[----:B------:R-:W2:Y:S01]  /*64d50*/  LDL.64 R26, [R1+0x188] ;  /* 0x00018800011a7983 */ /* 0x000ea20000100a00 */
[----:B------:R-:W-:Y:S02]  /*64d60*/  STL.64 [R1+0x3c80], R18 ;  /* 0x003c801201007387 */ /* 0x000fe40000100a00 */
        /* <DEDUP_REMOVED lines=11> */
[----:B------:R-:W4:Y:S01]  /*64e20*/  LDL.LU R12, [R1+0x210] ;  /* 0x00021000010c7983 */ /* 0x000f220000300800 */
[----:B------:R-:W4:Y:S02]  /*64e30*/  LDL.LU R13, [R1+0x214] ;  /* 0x00021400010d7983 */ /* 0x000f240000300800 */
[----:B------:R-:W2:Y:S02]  /*64e40*/  LDL.LU R14, [R1+0x218] ;  /* 0x00021800010e7983 */ /* 0x000ea40000300800 */
[----:B------:R-:W2:Y:S01]  /*64e50*/  LDL.LU R15, [R1+0x21c] ;  /* 0x00021c00010f7983 */ /* 0x000ea20000300800 */
[----:B---3--:R-:W-:Y:S01]  /*64e60*/  HMMA.16816.F32.BF16 R20, R4, R10, R20 ;  /* 0x0000000a0414723c */ /* 0x008fe20000041814 */
[----:B------:R-:W-:-:S02]  /*64e70*/  IMAD.MOV.U32 R28, RZ, RZ, R10 ;  /* 0x000000ffff1c7224 */ /* 0x000fc400078e000a */
[----:B------:R-:W-:Y:S01]  /*64e80*/  IMAD.MOV.U32 R9, RZ, RZ, R11 ;  /* 0x000000ffff097224 */ /* 0x000fe200078e000b */
[----:B--2---:R-:W-:Y:S01]  /*64e90*/  STL.64 [R1+0x3c68], R14 ;  /* 0x003c680e01007387 */ /* 0x004fe20000100a00 */
[----:B----4-:R0:W-:Y:S03]  /*64ea0*/  STL.64 [R1+0x3c60], R12 ;  /* 0x003c600c01007387 */ /* 0x0101e60000100a00 */
[----:B0-----:R-:W2:Y:S01]  /*64eb0*/  LDL.LU R12, [R1+0x220] ;  /* 0x00022000010c7983 */ /* 0x001ea20000300800 */
[----:B------:R-:W2:Y:S02]  /*64ec0*/  LDL.LU R13, [R1+0x224] ;  /* 0x00022400010d7983 */ /* 0x000ea40000300800 */
[----:B------:R-:W2:Y:S02]  /*64ed0*/  LDL.LU R14, [R1+0x228] ;  /* 0x00022800010e7983 */ /* 0x000ea40000300800 */
[----:B------:R-:W2:Y:S10]  /*64ee0*/  LDL.LU R15, [R1+0x22c] ;  /* 0x00022c00010f7983 */ /* 0x000eb40000300800 */
[----:B------:R-:W-:Y:S01]  /*64ef0*/  STL.64 [R1+0x830], R20 ;  /* 0x0008301401007387 */ /* 0x000fe20000100a00 */
[----:B------:R0:W-:Y:S03]  /*64f00*/  STL.64 [R1+0x838], R22 ;  /* 0x0008381601007387 */ /* 0x0001e60000100a00 */
[----:B0-----:R-:W3:Y:S01]  /*64f10*/  LDL.LU.64 R22, [R1+0x3cd0] ;  /* 0x003cd00001167983 */ /* 0x001ee20000300a00 */
[----:B------:R-:W3:Y:S02]  /*64f20*/  LDL.LU.64 R20, [R1+0x3cc8] ;  /* 0x003cc80001147983 */ /* 0x000ee40000300a00 */
[----:B------:R-:W4:Y:S02]  /*64f30*/  LDL.LU.64 R10, [R1+0x3cc0] ;  /* 0x003cc000010a7983 */ /* 0x000f240000300a00 */
[----:B------:R-:W2:Y:S01]  /*64f40*/  LDL.LU R8, [R1+0x3cb8] ;  /* 0x003cb80001087983 */ /* 0x000ea20000300800 */
[C---:B---3--:R-:W-:Y:S01]  /*64f50*/  HMMA.16816.F32.BF16 R20, R4.reuse, R26, R20 ;  /* 0x0000001a0414723c */ /* 0x048fe20000041814 */
[----:B----4-:R-:W-:Y:S01]  /*64f60*/  STL.64 [R1+0x3c08], R10 ;  /* 0x003c080a01007387 */ /* 0x010fe20000100a00 */
[----:B--2---:R0:W-:Y:S03]  /*64f70*/  STL.64 [R1+0x3c00], R8 ;  /* 0x003c000801007387 */ /* 0x0041e60000100a00 */
        /* <DEDUP_REMOVED lines=10> */
[----:B------:R-:W4:Y:S02]  /*65020*/  LDL.LU.64 R26, [R1+0x3ca8] ;  /* 0x003ca800011a7983 */ /* 0x000f240000300a00 */
[----:B----4-:R-:W-:Y:S01]  /*65030*/  HMMA.16816.F32.BF16 R16, R4, R26, R16 ;  /* 0x0000001a0410723c */ /* 0x010fe20000041810 */
[----:B------:R-:W-:-:S02]  /*65040*/  IMAD.MOV.U32 R2, RZ, RZ, R26 ;  /* 0x000000ffff027224 */ /* 0x000fc400078e001a */
[----:B------:R-:W-:Y:S11]  /*65050*/  IMAD.MOV.U32 R0, RZ, RZ, R27 ;  /* 0x000000ffff007224 */ /* 0x000ff600078e001b */
[----:B------:R-:W-:Y:S09]  /*65060*/  @!UPT UIADD3 URZ, URZ, URZ, URZ ;  /* 0x0000003f3f3ff290 */ /* 0x000ff2000fffe03f */
[----:B------:R-:W-:Y:S01]  /*65070*/  STL.64 [R1+0x810], R16 ;  /* 0x0008101001007387 */ /* 0x000fe20000100a00 */
[----:B------:R0:W-:Y:S03]  /*65080*/  STL.64 [R1+0x818], R18 ;  /* 0x0008181201007387 */ /* 0x0001e60000100a00 */
[----:B0-----:R-:W4:Y:S01]  /*65090*/  LDL.LU.64 R18, [R1+0x3ca0] ;  /* 0x003ca00001127983 */ /* 0x001f220000300a00 */
[----:B------:R-:W4:Y:S02]  /*650a0*/  LDL.LU.64 R16, [R1+0x3c98] ;  /* 0x003c980001107983 */ /* 0x000f240000300a00 */
[----:B------:R-:W4:Y:S02]  /*650b0*/  LDL.LU.64 R26, [R1+0x3c90] ;  /* 0x003c9000011a7983 */ /* 0x000f240000300a00 */
[----:B------:R-:W2:Y:S01]  /*650c0*/  LDL.LU.64 R24, [R1+0x3c88] ;  /* 0x003c880001187983 */ /* 0x000ea20000300a00 */
[----:B----4-:R-:W-:Y:S01]  /*650d0*/  HMMA.16816.F32.BF16 R4, R4, R26, R16 ;  /* 0x0000001a0404723c */ /* 0x010fe20000041810 */
[----:B------:R-:W3:Y:S01]  /*650e0*/  LDL.LU.64 R18, [R1+0x3c80] ;  /* 0x003c800001127983 */ /* 0x000ee20000300a00 */
[----:B------:R-:W4:Y:S11]  /*650f0*/  LDL.LU.64 R16, [R1+0x3c78] ;  /* 0x003c780001107983 */ /* 0x000f360000300a00 */
[----:B------:R-:W-:Y:S10]  /*65100*/  @!UPT UIADD3 URZ, URZ, URZ, URZ ;  /* 0x0000003f3f3ff290 */ /* 0x000ff4000fffe03f */
[----:B------:R-:W-:Y:S01]  /*65110*/  STL.64 [R1+0x370], R4 ;  /* 0x0003700401007387 */ /* 0x000fe20000100a00 */
[----:B------:R0:W-:Y:S02]  /*65120*/  STL.64 [R1+0x378], R6 ;  /* 0x0003780601007387 */ /* 0x0001e40000100a00 */
[----:B0-----:R-:W-:Y:S02]  /*65130*/  IMAD.MOV.U32 R6, RZ, RZ, R22 ;  /* 0x000000ffff067224 */ /* 0x001fe400078e0016 */
[----:B------:R-:W-:Y:S01]  /*65140*/  IMAD.MOV.U32 R7, RZ, RZ, R23 ;  /* 0x000000ffff077224 */ /* 0x000fe200078e0017 */
[----:B------:R-:W3:Y:S01]  /*65150*/  LDL.LU R22, [R1+0x3c74] ;  /* 0x003c740001167983 */ /* 0x000ee20000300800 */
[----:B------:R-:W3:Y:S03]  /*65160*/  LDL.LU R23, [R1+0x3c70] ;  /* 0x003c700001177983 */ /* 0x000ee60000300800 */
[----:B------:R0:W-:Y:S01]  /*65170*/  STL.64 [R1+0x3b78], R6 ;  /* 0x003b780601007387 */ /* 0x0001e20000100a00 */
[----:B------:R-:W2:Y:S02]  /*65180*/  LDL.LU R4, [R1+0xd0] ;  /* 0x0000d00001047983 */ /* 0x000ea40000300800 */
[----:B------:R-:W2:Y:S01]  /*65190*/  LDL.LU R5, [R1+0xd4] ;  /* 0x0000d40001057983 */ /* 0x000ea20000300800 */
[----:B0-----:R-:W2:Y:S01]  /*651a0*/  LDL.LU R6, [R1+0xd8] ;  /* 0x0000d80001067983 */ /* 0x001ea20000300800 */
[----:B------:R-:W2:Y:S03]  /*651b0*/  LDL.LU R7, [R1+0xdc] ;  /* 0x0000dc0001077983 */ /* 0x000ea60000300800 */
[----:B--2---:R4:W-:Y:S02]  /*651c0*/  STL.64 [R1+0x3b88], R6 ;  /* 0x003b880601007387 */ /* 0x0049e40000100a00 */
[----:B----4-:R-:W-:-:S02]  /*651d0*/  IMAD.MOV.U32 R6, RZ, RZ, R17 ;  /* 0x000000ffff067224 */ /* 0x010fc400078e0011 */
[----:B------:R-:W-:Y:S02]  /*651e0*/  IMAD.MOV.U32 R7, RZ, RZ, R16 ;  /* 0x000000ffff077224 */ /* 0x000fe400078e0010 */
[C---:B---3--:R-:W-:Y:S01]  /*651f0*/  HMMA.16816.F32.BF16 R16, R20.reuse, R18, R12 ;  /* 0x000000121410723c */ /* 0x048fe2000004180c */
[----:B------:R-:W-:Y:S02]  /*65200*/  STL.64 [R1+0x3b80], R4 ;  /* 0x003b800401007387 */ /* 0x000fe40000100a00 */
[----:B------:R0:W-:Y:S02]  /*65210*/  STL.64 [R1+0x3ba0], R6 ;  /* 0x003ba00601007387 */ /* 0x0001e40000100a00 */
[----:B0-----:R-:W2:Y:S04]  /*65220*/  LDL R6, [R1+0x8] ;  /* 0x0000080001067983 */ /* 0x001ea80000100800 */
[----:B------:R-:W2:Y:S01]  /*65230*/  LDL R7, [R1+0xc] ;  /* 0x00000c0001077983 */ /* 0x000ea20000100800 */
[----:B------:R-:W-:Y:S02]  /*65240*/  STL.64 [R1+0x3b70], R26 ;  /* 0x003b701a01007387 */ /* 0x000fe40000100a00 */
[----:B------:R-:W3:Y:S02]  /*65250*/  LDL.LU.64 R14, [R1+0x3c68] ;  /* 0x003c6800010e7983 */ /* 0x000ee40000300a00 */
[----:B------:R-:W3:Y:S09]  /*65260*/  LDL.LU.64 R12, [R1+0x3c60] ;  /* 0x003c6000010c7983 */ /* 0x000ef20000300a00 */
[----:B------:R-:W-:Y:S01]  /*65270*/  STL.64 [R1+0x340], R16 ;  /* 0x0003401001007387 */ /* 0x000fe20000100a00 */
[----:B------:R0:W-:Y:S03]  /*65280*/  STL.64 [R1+0x348], R18 ;  /* 0x0003481201007387 */ /* 0x0001e60000100a00 */
[----:B0-----:R-:W3:Y:S02]  /*65290*/  LDL.LU.64 R18, [R1+0x3c58] ;  /* 0x003c580001127983 */ /* 0x001ee40000300a00 */
[C---:B---3--:R-:W-:Y:S02]  /*652a0*/  HMMA.16816.F32.BF16 R16, R20.reuse, R18, R12 ;  /* 0x000000121410723c */ /* 0x048fe4000004180c */
[----:B------:R-:W2:Y:S01]  /*652b0*/  LDL.LU.64 R14, [R1+0x3c50] ;  /* 0x003c5000010e7983 */ /* 0x000ea20000300a00 */
[----:B------:R-:W2:Y:S11]  /*652c0*/  LDL.LU.64 R12, [R1+0x3c48] ;  /* 0x003c4800010c7983 */ /* 0x000eb60000300a00 */
[----:B------:R-:W-:Y:S09]  /*652d0*/  @!UPT UIADD3 URZ, URZ, URZ, URZ ;  /* 0x0000003f3f3ff290 */ /* 0x000ff2000fffe03f */
[----:B------:R-:W-:Y:S01]  /*652e0*/  STL.64 [R1+0x330], R16 ;  /* 0x0003301001007387 */ /* 0x000fe20000100a00 */
[----:B------:R0:W-:Y:S03]  /*652f0*/  STL.64 [R1+0x338], R18 ;  /* 0x0003381201007387 */ /* 0x0001e60000100a00 */
[----:B0-----:R-:W3:Y:S01]  /*65300*/  LDL.LU.64 R18, [R1+0x3c40] ;  /* 0x003c400001127983 */ /* 0x001ee20000300a00 */
[----:B------:R-:W4:Y:S01]  /*65310*/  LDL.LU.64 R16, [R1+0x3c38] ;  /* 0x003c380001107983 */ /* 0x000f220000300a00 */
[C---:B--2---:R-:W-:Y:S02]  /*65320*/  HMMA.16816.F32.BF16 R4, R20.reuse, R6, R12 ;  /* 0x000000061404723c */ /* 0x044fe4000004180c */
[----:B------:R-:W2:Y:S01]  /*65330*/  LDL.LU.64 R14, [R1+0x3c30] ;  /* 0x003c3000010e7983 */ /* 0x000ea20000300a00 */
[----:B------:R-:W2:Y:S05]  /*65340*/  LDL.LU.64 R12, [R1+0x3c28] ;  /* 0x003c2800010c7983 */ /* 0x000eaa0000300a00 */
[----:B---3--:R-:W-:Y:S11]  /*65350*/  HMMA.16816.F32.BF16 R8, R20, R18, R8 ;  /* 0x000000121408723c */ /* 0x008ff60000041808 */
[----:B------:R-:W-:Y:S04]  /*65360*/  @!UPT UIADD3 URZ, URZ, URZ, URZ ;  /* 0x0000003f3f3ff290 */ /* 0x000fe8000fffe03f */
[----:B------:R-:W-:Y:S01]  /*65370*/  STL.64 [R1+0x220], R4 ;  /* 0x0002200401007387 */ /* 0x000fe20000100a00 */
[----:B------:R0:W-:Y:S02]  /*65380*/  STL.64 [R1+0x228], R6 ;  /* 0x0002280601007387 */ /* 0x0001e40000100a00 */
[----:B0-----:R-:W-:Y:S02]  /*65390*/  IMAD.MOV.U32 R6, RZ, RZ, R3 ;  /* 0x000000ffff067224 */ /* 0x001fe400078e0003 */
[----:B------:R-:W3:Y:S01]  /*653a0*/  LDL.LU R3, [R1+0x3c24] ;  /* 0x003c240001037983 */ /* 0x000ee20000300800 */
[----:B----4-:R-:W-:-:S03]  /*653b0*/  IMAD.MOV.U32 R7, RZ, RZ, R16 ;  /* 0x000000ffff077224 */ /* 0x010fc600078e0010 */
[----:B------:R-:W-:Y:S01]  /*653c0*/  STL.64 [R1+0x210], R8 ;  /* 0x0002100801007387 */ /* 0x000fe20000100a00 */
[----:B------:R-:W-:Y:S02]  /*653d0*/  STL.64 [R1+0x218], R10 ;  /* 0x0002180a01007387 */ /* 0x000fe40000100a00 */
[----:B------:R-:W4:Y:S02]  /*653e0*/  LDL.LU R16, [R1+0x3c20] ;  /* 0x003c200001107983 */ /* 0x000f240000300800 */
[----:B------:R2:W-:Y:S02]  /*653f0*/  STL.64 [R1+0x3bb8], R6 ;  /* 0x003bb80601007387 */ /* 0x0005e40000100a00 */
[----:B------:R-:W-:Y:S02]  /*65400*/  IMAD.MOV.U32 R27, RZ, RZ, R17 ;  /* 0x000000ffff1b7224 */ /* 0x000fe400078e0011 */
[----:B--2---:R-:W-:Y:S02]  /*65410*/  IMAD.MOV.U32 R6, RZ, RZ, R14 ;  /* 0x000000ffff067224 */ /* 0x004fe400078e000e */
[----:B------:R-:W-:-:S02]  /*65420*/  IMAD.MOV.U32 R7, RZ, RZ, R15 ;  /* 0x000000ffff077224 */ /* 0x000fc400078e000f */
[----:B------:R-:W-:Y:S01]  /*65430*/  IMAD.MOV.U32 R26, RZ, RZ, R13 ;  /* 0x000000ffff1a7224 */ /* 0x000fe200078e000d */
[----:B------:R-:W2:Y:S01]  /*65440*/  LDL.LU R14, [R1+0x3c1c] ;  /* 0x003c1c00010e7983 */ /* 0x000ea20000300800 */
[----:B------:R-:W2:Y:S02]  /*65450*/  LDL.LU R15, [R1+0x3c18] ;  /* 0x003c1800010f7983 */ /* 0x000ea40000300800 */
[----:B------:R0:W-:Y:S02]  /*65460*/  STL.64 [R1+0x3bd0], R6 ;  /* 0x003bd00601007387 */ /* 0x0001e40000100a00 */
[----:B------:R-:W2:Y:S01]  /*65470*/  LDL.LU R13, [R1+0x3c14] ;  /* 0x003c1400010d7983 */ /* 0x000ea20000300800 */
[----:B------:R-:W-:Y:S01]  /*65480*/  STL.64 [R1+0x3bd8], R26 ;  /* 0x003bd81a01007387 */ /* 0x000fe20000100a00 */
[----:B------:R-:W-:Y:S02]  /*65490*/  STL.64 [R1+0x3b48], R18 ;  /* 0x003b481201007387 */ /* 0x000fe40000100a00 */
[----:B0-----:R-:W-:-:S02]  /*654a0*/  IMAD.MOV.U32 R6, RZ, RZ, R25 ;  /* 0x000000ffff067224 */ /* 0x001fc400078e0019 */
[----:B------:R-:W-:Y:S01]  /*654b0*/  IMAD.MOV.U32 R7, RZ, RZ, R24 ;  /* 0x000000ffff077224 */ /* 0x000fe200078e0018 */
[----:B----4-:R0:W-:Y:S04]  /*654c0*/  STL [R1+0x3b40], R16 ;  /* 0x003b401001007387 */ /* 0x0101e80000100800 */
[----:B0-----:R-:W4:Y:S01]  /*654d0*/  LDL.LU R16, [R1+0xc0] ;  /* 0x0000c00001107983 */ /* 0x001f220000300800 */
[----:B------:R-:W4:Y:S02]  /*654e0*/  LDL.LU R17, [R1+0xc4] ;  /* 0x0000c40001117983 */ /* 0x000f240000300800 */
[----:B------:R-:W2:Y:S02]  /*654f0*/  LDL.LU R18, [R1+0xc8] ;  /* 0x0000c80001127983 */ /* 0x000ea40000300800 */
[----:B------:R-:W2:Y:S01]  /*65500*/  LDL.LU R19, [R1+0xcc] ;  /* 0x0000cc0001137983 */ /* 0x000ea20000300800 */
[----:B------:R0:W-:Y:S01]  /*65510*/  STL.64 [R1+0x3be0], R6 ;  /* 0x003be00601007387 */ /* 0x0001e20000100a00 */
[----:B------:R-:W2:Y:S02]  /*65520*/  LDL.LU R24, [R1+0x120] ;  /* 0x0001200001187983 */ /* 0x000ea40000300800 */
[----:B------:R-:W2:Y:S02]  /*65530*/  LDL.LU R25, [R1+0x124] ;  /* 0x0001240001197983 */ /* 0x000ea40000300800 */
[----:B------:R-:W2:Y:S01]  /*65540*/  LDL.LU R26, [R1+0x128] ;  /* 0x00012800011a7983 */ /* 0x000ea20000300800 */
[----:B------:R-:W2:Y:S01]  /*65550*/  LDL.LU R27, [R1+0x12c] ;  /* 0x00012c00011b7983 */ /* 0x000ea20000300800 */
[----:B------:R-:W3:Y:S02]  /*65560*/  LDL.LU R8, [R1+0x150] ;  /* 0x0001500001087983 */ /* 0x000ee40000300800 */
[----:B------:R-:W3:Y:S02]  /*65570*/  LDL.LU R9, [R1+0x154] ;  /* 0x0001540001097983 */ /* 0x000ee40000300800 */
[----:B------:R-:W3:Y:S01]  /*65580*/  LDL.LU R10, [R1+0x158] ;  /* 0x00015800010a7983 */ /* 0x000ee20000300800 */
[----:B------:R-:W3:Y:S01]  /*65590*/  LDL.LU R11, [R1+0x15c] ;  /* 0x00015c00010b7983 */ /* 0x000ee20000300800 */
[----:B0-----:R-:W-:-:S02]  /*655a0*/  IMAD.MOV.U32 R6, RZ, RZ, R12 ;  /* 0x000000ffff067224 */ /* 0x001fc400078e000c */
[----:B------:R-:W-:Y:S01]  /*655b0*/  IMAD.MOV.U32 R7, RZ, RZ, R29 ;  /* 0x000000ffff077224 */ /* 0x000fe200078e001d */
[----:B--2---:R-:W-:Y:S01]  /*655c0*/  STL.64 [R1+0x3bf0], R26 ;  /* 0x003bf01a01007387 */ /* 0x004fe20000100a00 */
[----:B------:R-:W-:Y:S02]  /*655d0*/  STL.64 [R1+0x3be8], R24 ;  /* 0x003be81801007387 */ /* 0x000fe40000100a00 */
[----:B------:R-:W2:Y:S02]  /*655e0*/  LDL.LU R12, [R1+0x3c10] ;  /* 0x003c1000010c7983 */ /* 0x000ea40000300800 */
[----:B------:R0:W-:Y:S01]  /*655f0*/  STL.64 [R1+0x3bf8], R6 ;  /* 0x003bf80601007387 */ /* 0x0001e20000100a00 */
[----:B------:R-:W2:Y:S01]  /*65600*/  LDL.LU R4, [R1+0x140] ;  /* 0x0001400001047983 */ /* 0x000ea20000300800 */
[----:B------:R-:W2:Y:S03]  /*65610*/  LDL.LU R5, [R1+0x144] ;  /* 0x0001440001057983 */ /* 0x000ea60000300800 */
[----:B0-----:R-:W2:Y:S01]  /*65620*/  LDL.LU R6, [R1+0x148] ;  /* 0x0001480001067983 */ /* 0x001ea20000300800 */
[----:B------:R-:W2:Y:S02]  /*65630*/  LDL.LU R7, [R1+0x14c] ;  /* 0x00014c0001077983 */ /* 0x000ea40000300800 */
[----:B------:R-:W2:Y:S02]  /*65640*/  LDL.LU R24, [R1+0x130] ;  /* 0x0001300001187983 */ /* 0x000ea40000300800 */
[----:B------:R-:W2:Y:S01]  /*65650*/  LDL.LU R25, [R1+0x134] ;  /* 0x0001340001197983 */ /* 0x000ea20000300800 */
[----:B------:R-:W2:Y:S01]  /*65660*/  LDL.LU R26, [R1+0x138] ;  /* 0x00013800011a7983 */ /* 0x000ea20000300800 */
[----:B------:R-:W2:Y:S02]  /*65670*/  LDL.LU R27, [R1+0x13c] ;  /* 0x00013c00011b7983 */ /* 0x000ea40000300800 */
[----:B------:R-:W-:Y:S02]  /*65680*/  STL.64 [R1+0x3b98], R18 ;  /* 0x003b981201007387 */ /* 0x000fe40000100a00 */
[----:B----4-:R0:W-:Y:S02]  /*65690*/  STL.64 [R1+0x3b90], R16 ;  /* 0x003b901001007387 */ /* 0x0101e40000100a00 */
        /* <DEDUP_REMOVED lines=22> */
[----:B------:R0:W-:Y:S02]  /*65800*/  STL.64 [R1+0x3af0], R12 ;  /* 0x003af00c01007387 */ /* 0x0001e40000100a00 */
        /* <DEDUP_REMOVED lines=11> */
[----:B----4-:R-:W-:Y:S01]  /*658c0*/  STL [R1+0x3b30], R8 ;  /* 0x003b300801007387 */ /* 0x010fe20000100800 */
        /* <DEDUP_REMOVED lines=13> */
[C---:B--2---:R-:W-:Y:S08]  /*659a0*/  HMMA.16816.F32.BF16 R24, R20.reuse, R26, R12 ;  /* 0x0000001a1418723c */ /* 0x044ff0000004180c */
[C---:B---3--:R-:W-:Y:S11]  /*659b0*/  HMMA.16816.F32.BF16 R4, R20.reuse, R6, R16 ;  /* 0x000000061404723c */ /* 0x048ff60000041810 */
[----:B------:R-:W-:Y:S04]  /*659c0*/  @!UPT UIADD3 URZ, URZ, URZ, URZ ;  /* 0x0000003f3f3ff290 */ /* 0x000fe8000fffe03f */
[----:B------:R0:W-:Y:S01]  /*659d0*/  STL.64 [R1+0x7e0], R24 ;  /* 0x0007e01801007387 */ /* 0x0001e20000100a00 */
[----:B------:R1:W-:Y:S03]  /*659e0*/  STL.64 [R1+0x7e8], R26 ;  /* 0x0007e81a01007387 */ /* 0x0003e60000100a00 */
[----:B0-----:R-:W2:Y:S01]  /*659f0*/  LDL.LU R24, [R1+0x510] ;  /* 0x0005100001187983 */ /* 0x001ea20000300800 */
[----:B------:R-:W2:Y:S02]  /*65a00*/  LDL.LU R25, [R1+0x514] ;  /* 0x0005140001197983 */ /* 0x000ea40000300800 */
[----:B-1----:R-:W2:Y:S02]  /*65a10*/  LDL.LU R26, [R1+0x518] ;  /* 0x00051800011a7983 */ /* 0x002ea40000300800 */
[----:B------:R-:W2:Y:S01]  /*65a20*/  LDL.LU R27, [R1+0x51c] ;  /* 0x00051c00011b7983 */ /* 0x000ea20000300800 */
[----:B------:R-:W3:Y:S01]  /*65a30*/  LDL.LU.64 R18, [R1+0x3bc8] ;  /* 0x003bc80001127983 */ /* 0x000ee20000300a00 */
[----:B------:R-:W3:Y:S03]  /*65a40*/  LDL.LU.64 R16, [R1+0x3bc0] ;  /* 0x003bc00001107983 */ /* 0x000ee60000300a00 */
        /* <DEDUP_REMOVED lines=23> */
[----:B------:R-:W-:Y:S01]  /*65bc0*/  STL.64 [R1+0x6f0], R8 ;  /* 0x0006f00801007387 */ /* 0x000fe20000100a00 */
[----:B------:R3:W-:Y:S02]  /*65bd0*/  STL.64 [R1+0x6f8], R10 ;  /* 0x0006f80a01007387 */ /* 0x0007e40000100a00 */
[----:B---3--:R-:W-:Y:S01]  /*65be0*/  HMMA.16816.F32.BF16 R8, R20, R6, R16 ;  /* 0x000000061408723c */ /* 0x008fe20000041810 */
[----:B------:R-:W0:Y:S04]  /*65bf0*/  LDSM.16.MT88.4 R4, [R3+0xa080] ;  /* 0x00a080000304783b */ /* 0x000e280000004200 */
[----:B0-----:R0:W-:Y:S11]  /*65c00*/  STL [R1+0x3a18], R4 ;  /* 0x003a180401007387 */ /* 0x0011f60000100800 */
[----:B------:R-:W-:Y:S07]  /*65c10*/  @!UPT UIADD3 URZ, URZ, URZ, URZ ;  /* 0x0000003f3f3ff290 */ /* 0x000fee000fffe03f */
[----:B------:R-:W-:Y:S02]  /*65c20*/  STL.64 [R1+0x6e0], R8 ;  /* 0x0006e00801007387 */ /* 0x000fe40000100a00 */
[----:B------:R-:W-:Y:S01]  /*65c30*/  STL.64 [R1+0x6e8], R10 ;  /* 0x0006e80a01007387 */ /* 0x000fe20000100a00 */
[----:B0-----:R-:W3:Y:S01]  /*65c40*/  LDL R4, [R1+0x1de0] ;  /* 0x001de00001047983 */ /* 0x001ee20000100800 */
[----:B------:R-:W-:Y:S02]  /*65c50*/  STL [R1+0x3a14], R5 ;  /* 0x003a140501007387 */ /* 0x000fe40000100800 */
[----:B------:R-:W-:Y:S02]  /*65c60*/  STL [R1+0x3a10], R6 ;  /* 0x003a100601007387 */ /* 0x000fe40000100800 */
[----:B------:R-:W-:Y:S02]  /*65c70*/  STL [R1+0x3a0c], R7 ;  /* 0x003a0c0701007387 */ /* 0x000fe40000100800 */
[----:B------:R-:W-:-:S02]  /*65c80*/  IMAD.MOV.U32 R14, RZ, RZ, R2 ;  /* 0x000000ffff0e7224 */ /* 0x000fc400078e0002 */
[----:B------:R-:W-:Y:S01]  /*65c90*/  IMAD.MOV.U32 R15, RZ, RZ, R0 ;  /* 0x000000ffff0f7224 */ /* 0x000fe200078e0000 */
[----:B---3--:R0:W-:Y:S04]  /*65ca0*/  STL [R1+0x3b10], R4 ;  /* 0x003b100401007387 */ /* 0x0081e80000100800 */
[----:B0-----:R-:W3:Y:S01]  /*65cb0*/  LDL.LU R4, [R1+0x460] ;  /* 0x0004600001047983 */ /* 0x001ee20000300800 */
[----:B------:R-:W3:Y:S02]  /*65cc0*/  LDL.LU R5, [R1+0x464] ;  /* 0x0004640001057983 */ /* 0x000ee40000300800 */
[----:B------:R-:W4:Y:S02]  /*65cd0*/  LDL.LU R6, [R1+0x468] ;  /* 0x0004680001067983 */ /* 0x000f240000300800 */
[----:B------:R-:W4:Y:S01]  /*65ce0*/  LDL.LU R7, [R1+0x46c] ;  /* 0x00046c0001077983 */ /* 0x000f220000300800 */
[----:B------:R-:W3:Y:S01]  /*65cf0*/  LDL.LU R16, [R1+0x480] ;  /* 0x0004800001107983 */ /* 0x000ee20000300800 */
[----:B------:R-:W3:Y:S02]  /*65d00*/  LDL.LU R17, [R1+0x484] ;  /* 0x0004840001117983 */ /* 0x000ee40000300800 */
[----:B------:R-:W3:Y:S02]  /*65d10*/  LDL.LU R18, [R1+0x488] ;  /* 0x0004880001127983 */ /* 0x000ee40000300800 */
[----:B------:R-:W3:Y:S01]  /*65d20*/  LDL.LU R19, [R1+0x48c] ;  /* 0x00048c0001137983 */ /* 0x000ee20000300800 */
[C---:B--2---:R-:W-:Y:S01]  /*65d30*/  HMMA.16816.F32.BF16 R12, R20.reuse, R14, R24 ;  /* 0x0000000e140c723c */ /* 0x044fe20000041818 */
[----:B---3--:R-:W-:Y:S01]  /*65d40*/  STL.64 [R1+0x3b68], R18 ;  /* 0x003b681201007387 */ /* 0x008fe20000100a00 */
[----:B------:R0:W-:Y:S03]  /*65d50*/  STL.64 [R1+0x3b60], R16 ;  /* 0x003b601001007387 */ /* 0x0001e60000100a00 */
[----:B0-----:R-:W2:Y:S01]  /*65d60*/  LDL.LU R16, [R1+0xb0] ;  /* 0x0000b00001107983 */ /* 0x001ea20000300800 */
[----:B------:R-:W2:Y:S02]  /*65d70*/  LDL.LU R17, [R1+0xb4] ;  /* 0x0000b40001117983 */ /* 0x000ea40000300800 */
[----:B------:R-:W2:Y:S02]  /*65d80*/  LDL.LU R18, [R1+0xb8] ;  /* 0x0000b80001127983 */ /* 0x000ea40000300800 */
[----:B------:R-:W2:Y:S01]  /*65d90*/  LDL.LU R19, [R1+0xbc] ;  /* 0x0000bc0001137983 */ /* 0x000ea20000300800 */
[----:B------:R-:W3:Y:S01]  /*65da0*/  LDL.64 R10, [R1+0x28] ;  /* 0x00002800010a7983 */ /* 0x000ee20000100a00 */
[----:B----4-:R0:W-:Y:S02]  /*65db0*/  STL.64 [R1+0x3b20], R6 ;  /* 0x003b200601007387 */ /* 0x0101e40000100a00 */
[----:B------:R-:W-:Y:S01]  /*65dc0*/  STL.64 [R1+0x3b18], R4 ;  /* 0x003b180401007387 */ /* 0x000fe20000100a00 */
[----:B0-----:R-:W4:Y:S01]  /*65dd0*/  LDL.64 R6, [R1+0x18] ;  /* 0x0000180001067983 */ /* 0x001f220000100a00 */
[----:B------:R-:W2:Y:S07]  /*65de0*/  LDL.LU.64 R26, [R1+0x3b70] ;  /* 0x003b7000011a7983 */ /* 0x000eae0000300a00 */
[----:B------:R0:W-:Y:S02]  /*65df0*/  STL.64 [R1+0x6d0], R12 ;  /* 0x0006d00c01007387 */ /* 0x0001e40000100a00 */
[----:B------:R1:W-:Y:S01]  /*65e00*/  STL.64 [R1+0x6d8], R14 ;  /* 0x0006d80e01007387 */ /* 0x0003e20000100a00 */
[----:B0-----:R-:W2:Y:S01]  /*65e10*/  LDL.LU R12, [R1+0x450] ;  /* 0x00045000010c7983 */ /* 0x001ea20000300800 */
[----:B------:R-:W2:Y:S02]  /*65e20*/  LDL.LU R13, [R1+0x454] ;  /* 0x00045400010d7983 */ /* 0x000ea40000300800 */
[----:B-1----:R-:W2:Y:S02]  /*65e30*/  LDL.LU R14, [R1+0x458] ;  /* 0x00045800010e7983 */ /* 0x002ea40000300800 */
[----:B------:R-:W2:Y:S02]  /*65e40*/  LDL.LU R15, [R1+0x45c] ;  /* 0x00045c00010f7983 */ /* 0x000ea40000300800 */
[----:B--2---:R0:W-:Y:S01]  /*65e50*/  STL.64 [R1+0x3b08], R14 ;  /* 0x003b080e01007387 */ /* 0x0041e20000100a00 */
[----:B------:R1:W-:Y:S03]  /*65e60*/  STL.64 [R1+0x3b00], R12 ;  /* 0x003b000c01007387 */ /* 0x0003e60000100a00 */
[----:B0-----:R-:W2:Y:S01]  /*65e70*/  LDL.64 R14, [R1+0x8] ;  /* 0x00000800010e7983 */ /* 0x001ea20000100a00 */
[----:B------:R-:W-:Y:S01]  /*65e80*/  HMMA.16816.F32.BF16 R20, R20, R26, R16 ;  /* 0x0000001a1414723c */ /* 0x000fe20000041810 */
[----:B------:R-:W-:-:S02]  /*65e90*/  IMAD.MOV.U32 R2, RZ, RZ, R26 ;  /* 0x000000ffff027224 */ /* 0x000fc400078e001a */
[----:B------:R-:W-:Y:S01]  /*65ea0*/  IMAD.MOV.U32 R0, RZ, RZ, R27 ;  /* 0x000000ffff007224 */ /* 0x000fe200078e001b */
[----:B--2---:R0:W-:Y:S01]  /*65eb0*/  STL.64 [R1+0x3b28], R14 ;  /* 0x003b280e01007387 */ /* 0x0041e20000100a00 */
[----:B-1----:R-:W4:Y:S02]  /*65ec0*/  LDL.LU R12, [R1+0x470] ;  /* 0x00047000010c7983 */ /* 0x002f240000300800 */
[----:B------:R-:W4:Y:S01]  /*65ed0*/  LDL.LU R13, [R1+0x474] ;  /* 0x00047400010d7983 */ /* 0x000f220000300800 */
[----:B0-----:R-:W4:Y:S01]  /*65ee0*/  LDL.LU R14, [R1+0x478] ;  /* 0x00047800010e7983 */ /* 0x001f220000300800 */
[----:B------:R-:W4:Y:S02]  /*65ef0*/  LDL.LU R15, [R1+0x47c] ;  /* 0x00047c00010f7983 */ /* 0x000f240000300800 */
[----:B------:R-:W3:Y:S02]  /*65f00*/  LDL.LU.64 R18, [R1+0x3b68] ;  /* 0x003b680001127983 */ /* 0x000ee40000300a00 */
[----:B------:R-:W3:Y:S10]  /*65f10*/  LDL.LU.64 R16, [R1+0x3b60] ;  /* 0x003b600001107983 */ /* 0x000ef40000300a00 */
[----:B------:R-:W-:Y:S01]  /*65f20*/  STL.64 [R1+0x320], R20 ;  /* 0x0003201401007387 */ /* 0x000fe20000100a00 */
[----:B------:R0:W-:Y:S02]  /*65f30*/  STL.64 [R1+0x328], R22 ;  /* 0x0003281601007387 */ /* 0x0001e40000100a00 */
[----:B------:R-:W3:Y:S02]  /*65f40*/  LDL.LU.64 R26, [R1+0x3b58] ;  /* 0x003b5800011a7983 */ /* 0x000ee40000300a00 */
[----:B------:R-:W3:Y:S01]  /*65f50*/  LDL.LU.64 R24, [R1+0x3b50] ;  /* 0x003b500001187983 */ /* 0x000ee20000300a00 */
[----:B0-----:R-:W2:Y:S04]  /*65f60*/  LDL.64 R22, [R1+0x38] ;  /* 0x0000380001167983 */ /* 0x001ea80000100a00 */
[----:B--2---:R0:W-:Y:S01]  /*65f70*/  STL.64 [R1+0x3ad8], R22 ;  /* 0x003ad81601007387 */ /* 0x0041e20000100a00 */
[----:B------:R-:W2:Y:S02]  /*65f80*/  LDL.LU R20, [R1+0x430] ;  /* 0x0004300001147983 */ /* 0x000ea40000300800 */
[----:B------:R-:W2:Y:S01]  /*65f90*/  LDL.LU R21, [R1+0x434] ;  /* 0x0004340001157983 */ /* 0x000ea20000300800 */
[----:B0-----:R-:W2:Y:S01]  /*65fa0*/  LDL.LU R22, [R1+0x438] ;  /* 0x0004380001167983 */ /* 0x001ea20000300800 */
[----:B------:R-:W2:Y:S01]  /*65fb0*/  LDL.LU R23, [R1+0x43c] ;  /* 0x00043c0001177983 */ /* 0x000ea20000300800 */
[C---:B---3--:R-:W-:Y:S08]  /*65fc0*/  HMMA.16816.F32.BF16 R16, R24.reuse, R10, R16 ;  /* 0x0000000a1810723c */ /* 0x048ff00000041810 */
[----:B----4-:R-:W-:Y:S01]  /*65fd0*/  HMMA.16816.F32.BF16 R12, R24, R6, R12 ;  /* 0x00000006180c723c */ /* 0x010fe2000004180c */
[----:B------:R-:W-:-:S02]  /*65fe0*/  IMAD.MOV.U32 R9, RZ, RZ, R11 ;  /* 0x000000ffff097224 */ /* 0x000fc400078e000b */
[----:B------:R-:W-:Y:S02]  /*65ff0*/  IMAD.MOV.U32 R29, RZ, RZ, R6 ;  /* 0x000000ffff1d7224 */ /* 0x000fe400078e0006 */
[----:B------:R-:W-:Y:S01]  /*66000*/  IMAD.MOV.U32 R28, RZ, RZ, R7 ;  /* 0x000000ffff1c7224 */ /* 0x000fe200078e0007 */
[----:B--2---:R-:W-:Y:S01]  /*66010*/  STL.64 [R1+0x3ae8], R22 ;  /* 0x003ae81601007387 */ /* 0x004fe20000100a00 */
[----:B------:R0:W-:Y:S03]  /*66020*/  STL.64 [R1+0x3ae0], R20 ;  /* 0x003ae01401007387 */ /* 0x0001e60000100a00 */
[----:B0-----:R-:W2:Y:S01]  /*66030*/  LDL.LU R20, [R1+0x440] ;  /* 0x0004400001147983 */ /* 0x001ea20000300800 */
[----:B------:R-:W2:Y:S02]  /*66040*/  LDL.LU R21, [R1+0x444] ;  /* 0x0004440001157983 */ /* 0x000ea40000300800 */
[----:B------:R-:W2:Y:S02]  /*66050*/  LDL.LU R22, [R1+0x448] ;  /* 0x0004480001167983 */ /* 0x000ea40000300800 */
[----:B------:R-:W2:Y:S01]  /*66060*/  LDL.LU R23, [R1+0x44c] ;  /* 0x00044c0001177983 */ /* 0x000ea20000300800 */
[----:B------:R0:W-:Y:S01]  /*66070*/  STL.64 [R1+0x520], R16 ;  /* 0x0005201001007387 */ /* 0x0001e20000100a00 */
[----:B------:R1:W-:Y:S02]  /*66080*/  STL.64 [R1+0x528], R18 ;  /* 0x0005281201007387 */ /* 0x0003e40000100a00 */
[----:B0-----:R-:W-:Y:S01]  /*66090*/  IMAD.MOV.U32 R17, RZ, RZ, R10 ;  /* 0x000000ffff117224 */ /* 0x001fe200078e000a */
[----:B-1----:R-:W3:Y:S01]  /*660a0*/  LDL.LU.64 R18, [R1+0x3b48] ;  /* 0x003b480001127983 */ /* 0x002ee20000300a00 */
[----:B------:R-:W4:Y:S02]  /*660b0*/  LDL.LU R16, [R1+0x3b40] ;  /* 0x003b400001107983 */ /* 0x000f240000300800 */
[----:B------:R-:W2:Y:S02]  /*660c0*/  LDL.LU.64 R10, [R1+0x3b38] ;  /* 0x003b3800010a7983 */ /* 0x000ea40000300a00 */
[----:B------:R-:W2:Y:S01]  /*660d0*/  LDL.LU R8, [R1+0x3b30] ;  /* 0x003b300001087983 */ /* 0x000ea20000300800 */
[----:B------:R-:W-:Y:S01]  /*660e0*/  STL.64 [R1+0x510], R12 ;  /* 0x0005100c01007387 */ /* 0x000fe20000100a00 */
[----:B------:R0:W-:Y:S03]  /*660f0*/  STL.64 [R1+0x518], R14 ;  /* 0x0005180e01007387 */ /* 0x0001e60000100a00 */
        /* <DEDUP_REMOVED lines=8> */
[----:B0-----:R-:W2:Y:S01]  /*66180*/  LDL.LU R4, [R1+0x3b10] ;  /* 0x003b100001047983 */ /* 0x001ea20000300800 */
[----:B-1----:R-:W-:Y:S02]  /*66190*/  IMAD.MOV.U32 R7, RZ, RZ, R14 ;  /* 0x000000ffff077224 */ /* 0x002fe400078e000e */
[----:B------:R-:W3:Y:S02]  /*661a0*/  LDL.LU.64 R14, [R1+0x3b08] ;  /* 0x003b0800010e7983 */ /* 0x000ee40000300a00 */
[----:B------:R-:W3:Y:S01]  /*661b0*/  LDL.LU.64 R12, [R1+0x3b00] ;  /* 0x003b0000010c7983 */ /* 0x000ee20000300a00 */
[----:B------:R-:W-:Y:S01]  /*661c0*/  STL [R1+0x3ad0], R7 ;  /* 0x003ad00701007387 */ /* 0x000fe20000100800 */
[C---:B---3--:R-:W-:Y:S03]  /*661d0*/  HMMA.16816.F32.BF16 R12, R24.reuse, R18, R12 ;  /* 0x00000012180c723c */ /* 0x048fe6000004180c */
[----:B--2---:R0:W-:Y:S04]  /*661e0*/  STL [R1+0x3acc], R4 ;  /* 0x003acc0401007387 */ /* 0x0041e80000100800 */
[----:B0-----:R-:W2:Y:S01]  /*661f0*/  LDL.LU R4, [R1+0x420] ;  /* 0x0004200001047983 */ /* 0x001ea20000300800 */
[----:B------:R-:W2:Y:S02]  /*66200*/  LDL.LU R5, [R1+0x424] ;  /* 0x0004240001057983 */ /* 0x000ea40000300800 */
[----:B------:R-:W2:Y:S02]  /*66210*/  LDL.LU R6, [R1+0x428] ;  /* 0x0004280001067983 */ /* 0x000ea40000300800 */
[----:B------:R-:W2:Y:S11]  /*66220*/  LDL.LU R7, [R1+0x42c] ;  /* 0x00042c0001077983 */ /* 0x000eb60000300800 */
[----:B------:R-:W-:Y:S01]  /*66230*/  STL.64 [R1+0x4f0], R12 ;  /* 0x0004f00c01007387 */ /* 0x000fe20000100a00 */
[----:B------:R0:W-:Y:S03]  /*66240*/  STL.64 [R1+0x4f8], R14 ;  /* 0x0004f80e01007387 */ /* 0x0001e60000100a00 */
[----:B0-----:R-:W3:Y:S01]  /*66250*/  LDL.LU.64 R14, [R1+0x3af8] ;  /* 0x003af800010e7983 */ /* 0x001ee20000300a00 */
[----:B------:R-:W2:Y:S02]  /*66260*/  LDL.LU.64 R12, [R1+0x3af0] ;  /* 0x003af000010c7983 */ /* 0x000ea40000300a00 */
[----:B------:R0:W-:Y:S02]  /*66270*/  STL.64 [R1+0x39c0], R18 ;  /* 0x0039c01201007387 */ /* 0x0001e40000100a00 */
[----:B----4-:R-:W-:Y:S01]  /*66280*/  STL [R1+0x39b8], R16 ;  /* 0x0039b81001007387 */ /* 0x010fe20000100800 */
[----:B------:R-:W-:Y:S04]  /*66290*/  STL [R1+0x3ab0], R17 ;  /* 0x003ab01101007387 */ /* 0x000fe80000100800 */
[----:B0-----:R-:W4:Y:S01]  /*662a0*/  LDL.64 R18, [R1+0x1e8] ;  /* 0x0001e80001127983 */ /* 0x001f220000100a00 */
[C---:B---3--:R-:W-:Y:S11]  /*662b0*/  HMMA.16816.F32.BF16 R20, R24.reuse, R14, R20 ;  /* 0x0000000e1814723c */ /* 0x048ff60000041814 */
[----:B------:R-:W-:Y:S11]  /*662c0*/  @!UPT UIADD3 URZ, URZ, URZ, URZ ;  /* 0x0000003f3f3ff290 */ /* 0x000ff6000fffe03f */
[----:B------:R-:W-:Y:S01]  /*662d0*/  @!UPT UIADD3 URZ, URZ, URZ, URZ ;  /* 0x0000003f3f3ff290 */ /* 0x000fe2000fffe03f */
[----:B------:R-:W-:Y:S01]  /*662e0*/  STL.64 [R1+0x4e0], R20 ;  /* 0x0004e01401007387 */ /* 0x000fe20000100a00 */
[----:B------:R0:W-:Y:S03]  /*662f0*/  STL.64 [R1+0x4e8], R22 ;  /* 0x0004e81601007387 */ /* 0x0001e60000100a00 */
[----:B0-----:R-:W3:Y:S01]  /*66300*/  LDL.LU.64 R22, [R1+0x3ae8] ;  /* 0x003ae80001167983 */ /* 0x001ee20000300a00 */
[----:B------:R-:W3:Y:S02]  /*66310*/  LDL.LU.64 R20, [R1+0x3ae0] ;  /* 0x003ae00001147983 */ /* 0x000ee40000300a00 */
[----:B------:R-:W-:Y:S02]  /*66320*/  STL.64 [R1+0x39b0], R14 ;  /* 0x0039b00e01007387 */ /* 0x000fe40000100a00 */
[----:B--2---:R0:W-:Y:S02]  /*66330*/  STL.64 [R1+0x39a8], R12 ;  /* 0x0039a80c01007387 */ /* 0x0041e40000100a00 */
        /* <DEDUP_REMOVED lines=9> */
[----:B0-----:R-:W2:Y:S01]  /*663d0*/  LDL.LU.64 R22, [R1+0x3ad8] ;  /* 0x003ad80001167983 */ /* 0x001ea20000300a00 */
[----:B------:R-:W-:Y:S02]  /*663e0*/  STL.64 [R1+0x39a0], R10 ;  /* 0x0039a00a01007387 */ /* 0x000fe40000100a00 */
[----:B------:R-:W-:Y:S01]  /*663f0*/  STL [R1+0x3998], R8 ;  /* 0x0039980801007387 */ /* 0x000fe20000100800 */
[C---:B--2---:R-:W-:Y:S11]  /*66400*/  HMMA.16816.F32.BF16 R4, R24.reuse, R22, R4 ;  /* 0x000000161804723c */ /* 0x044ff60000041804 */
[----:B------:R-:W-:Y:S11]  /*66410*/  @!UPT UIADD3 URZ, URZ, URZ, URZ ;  /* 0x0000003f3f3ff290 */ /* 0x000ff6000fffe03f */
[----:B------:R-:W-:Y:S01]  /*66420*/  @!UPT UIADD3 URZ, URZ, URZ, URZ ;  /* 0x0000003f3f3ff290 */ /* 0x000fe2000fffe03f */
[----:B------:R-:W-:Y:S01]  /*66430*/  STL.64 [R1+0xba0], R4 ;  /* 0x000ba00401007387 */ /* 0x000fe20000100a00 */
[----:B------:R0:W-:Y:S03]  /*66440*/  STL.64 [R1+0xba8], R6 ;  /* 0x000ba80601007387 */ /* 0x0001e60000100a00 */
[----:B0-----:R-:W2:Y:S01]  /*66450*/  LDL.LU R7, [R1+0x3ad0] ;  /* 0x003ad00001077983 */ /* 0x001ea20000300800 */
[----:B------:R-:W3:Y:S02]  /*66460*/  LDL.LU R4, [R1+0x3acc] ;  /* 0x003acc0001047983 */ /* 0x000ee40000300800 */
[----:B------:R-:W-:Y:S02]  /*66470*/  IMAD.MOV.U32 R10, RZ, RZ, R22 ;  /* 0x000000ffff0a7224 */ /* 0x000fe400078e0016 */
[----:B------:R-:W-:Y:S02]  /*66480*/  IMAD.MOV.U32 R8, RZ, RZ, R23 ;  /* 0x000000ffff087224 */ /* 0x000fe400078e0017 */
[----:B---3--:R-:W0:Y:S04]  /*66490*/  LDSM.16.MT88.4 R20, [R4+0xa100] ;  /* 0x00a100000414783b */ /* 0x008e280000004200 */
[----:B--2---:R-:W-:Y:S01]  /*664a0*/  STL [R1+0x3a74], R7 ;  /* 0x003a740701007387 */ /* 0x004fe20000100800 */
[----:B------:R-:W-:Y:S03]  /*664b0*/  STL [R1+0x3a70], R4 ;  /* 0x003a700401007387 */ /* 0x000fe60000100800 */
[----:B0-----:R0:W-:Y:S01]  /*664c0*/  STL.64 [R1+0x38d8], R22 ;  /* 0x0038d81601007387 */ /* 0x0011e20000100a00 */
[----:B------:R-:W-:Y:S03]  /*664d0*/  STL.64 [R1+0x38d0], R20 ;  /* 0x0038d01401007387 */ /* 0x000fe60000100a00 */
[----:B0-----:R-:W2:Y:S04]  /*664e0*/  LDL R22, [R1+0x188] ;  /* 0x0001880001167983 */ /* 0x001ea80000100800 */
[----:B------:R-:W2:Y:S01]  /*664f0*/  LDL R23, [R1+0x18c] ;  /* 0x00018c0001177983 */ /* 0x000ea20000100800 */
[----:B----4-:R-:W-:Y:S01]  /*66500*/  HMMA.16816.F32.BF16 R4, R24, R18, R12 ;  /* 0x000000121804723c */ /* 0x010fe2000004180c */
[----:B------:R-:W-:-:S06]  /*66510*/  IMAD.MOV.U32 R11, RZ, RZ, R19 ;  /* 0x000000ffff0b7224 */ /* 0x000fcc00078e0013 */
[----:B------:R-:W-:Y:S01]  /*66520*/  IMAD.MOV.U32 R12, RZ, RZ, R18 ;  /* 0x000000ffff0c7224 */ /* 0x000fe200078e0012 */
[----:B--2---:R-:W-:Y:S11]  /*66530*/  STL.64 [R1+0x3a88], R22 ;  /* 0x003a881601007387 */ /* 0x004ff60000100a00 */
[----:B------:R-:W-:Y:S04]  /*66540*/  @!UPT UIADD3 URZ, URZ, URZ, URZ ;  /* 0x0000003f3f3ff290 */ /* 0x000fe8000fffe03f */
[----:B------:R0:W-:Y:S02]  /*66550*/  STL.64 [R1+0xb90], R4 ;  /* 0x000b900401007387 */ /* 0x0001e40000100a00 */
[----:B------:R1:W-:Y:S02]  /*66560*/  STL.64 [R1+0xb98], R6 ;  /* 0x000b980601007387 */ /* 0x0003e40000100a00 */
[----:B------:R2:W-:Y:S01]  /*66570*/  STL [R1+0x3ac8], R12 ;  /* 0x003ac80c01007387 */ /* 0x0005e20000100800 */
[----:B------:R-:W-:Y:S01]  /*66580*/  STL.64 [R1+0x3a28], R10 ;  /* 0x003a280a01007387 */ /* 0x000fe20000100a00 */
[----:B------:R-:W-:Y:S03]  /*66590*/  STL.64 [R1+0x3a20], R8 ;  /* 0x003a200801007387 */ /* 0x000fe60000100a00 */
[----:B0-----:R-:W3:Y:S01]  /*665a0*/  LDL.LU R4, [R1+0x750] ;  /* 0x0007500001047983 */ /* 0x001ee20000300800 */
[----:B------:R-:W3:Y:S02]  /*665b0*/  LDL.LU R5, [R1+0x754] ;  /* 0x0007540001057983 */ /* 0x000ee40000300800 */
[----:B-1----:R-:W4:Y:S02]  /*665c0*/  LDL.LU R6, [R1+0x758] ;  /* 0x0007580001067983 */ /* 0x002f240000300800 */
[----:B------:R-:W4:Y:S01]  /*665d0*/  LDL.LU R7, [R1+0x75c] ;  /* 0x00075c0001077983 */ /* 0x000f220000300800 */
[----:B------:R-:W3:Y:S01]  /*665e0*/  LDL.LU R16, [R1+0x780] ;  /* 0x0007800001107983 */ /* 0x000ee20000300800 */
[----:B------:R-:W3:Y:S02]  /*665f0*/  LDL.LU R17, [R1+0x784] ;  /* 0x0007840001117983 */ /* 0x000ee40000300800 */
[----:B------:R-:W3:Y:S02]  /*66600*/  LDL.LU R18, [R1+0x788] ;  /* 0x0007880001127983 */ /* 0x000ee40000300800 */
[----:B------:R-:W3:Y:S01]  /*66610*/  LDL.LU R19, [R1+0x78c] ;  /* 0x00078c0001137983 */ /* 0x000ee20000300800 */
[----:B--2---:R-:W2:Y:S01]  /*66620*/  LDL.LU R12, [R1+0x790] ;  /* 0x00079000010c7983 */ /* 0x004ea20000300800 */
[----:B------:R-:W2:Y:S02]  /*66630*/  LDL.LU R13, [R1+0x794] ;  /* 0x00079400010d7983 */ /* 0x000ea40000300800 */
[----:B------:R-:W2:Y:S02]  /*66640*/  LDL.LU R14, [R1+0x798] ;  /* 0x00079800010e7983 */ /* 0x000ea40000300800 */
[----:B------:R-:W2:Y:S01]  /*66650*/  LDL.LU R15, [R1+0x79c] ;  /* 0x00079c00010f7983 */ /* 0x000ea20000300800 */
[----:B---3--:R0:W-:Y:S01]  /*66660*/  STL.64 [R1+0x3ac0], R18 ;  /* 0x003ac01201007387 */ /* 0x0081e20000100a00 */
[----:B------:R-:W-:Y:S03]  /*66670*/  STL.64 [R1+0x3ab8], R16 ;  /* 0x003ab81001007387 */ /* 0x000fe60000100a00 */
[----:B0-----:R-:W2:Y:S01]  /*66680*/  LDL.64 R18, [R1+0x1d8] ;  /* 0x0001d80001127983 */ /* 0x001ea20000100a00 */
[----:B------:R-:W3:Y:S02]  /*66690*/  LDL.LU R20, [R1+0x760] ;  /* 0x0007600001147983 */ /* 0x000ee40000300800 */
[----:B------:R-:W3:Y:S02]  /*666a0*/  LDL.LU R21, [R1+0x764] ;  /* 0x0007640001157983 */ /* 0x000ee40000300800 */
[----:B------:R-:W2:Y:S01]  /*666b0*/  LDL.LU R22, [R1+0x768] ;  /* 0x0007680001167983 */ /* 0x000ea20000300800 */
[----:B------:R-:W2:Y:S04]  /*666c0*/  LDL.LU R23, [R1+0x76c] ;  /* 0x00076c0001177983 */ /* 0x000ea80000300800 */
[----:B--2---:R0:W-:Y:S01]  /*666d0*/  STL.64 [R1+0x3a98], R22 ;  /* 0x003a981601007387 */ /* 0x0041e20000100a00 */
[----:B---3--:R-:W-:Y:S03]  /*666e0*/  STL.64 [R1+0x3a90], R20 ;  /* 0x003a901401007387 */ /* 0x008fe60000100a00 */
[----:B0-----:R-:W2:Y:S04]  /*666f0*/  LDL.64 R22, [R1+0x1b8] ;  /* 0x0001b80001167983 */ /* 0x001ea80000100a00 */
[----:B--2---:R0:W-:Y:S04]  /*66700*/  STL.64 [R1+0x3aa8], R22 ;  /* 0x003aa81601007387 */ /* 0x0041e80000100a00 */
[----:B0-----:R-:W2:Y:S01]  /*66710*/  LDL.64 R22, [R1+0x1c8] ;  /* 0x0001c80001167983 */ /* 0x001ea20000100a00 */
[----:B----4-:R0:W-:Y:S02]  /*66720*/  STL.64 [R1+0x3a80], R6 ;  /* 0x003a800601007387 */ /* 0x0101e40000100a00 */
[----:B------:R1:W-:Y:S01]  /*66730*/  STL.64 [R1+0x3a78], R4 ;  /* 0x003a780401007387 */ /* 0x0003e20000100a00 */
[----:B0-----:R-:W3:Y:S01]  /*66740*/  LDL.64 R6, [R1+0x1a8] ;  /* 0x0001a80001067983 */ /* 0x001ee20000100a00 */
[----:B------:R-:W-:-:S02]  /*66750*/  IMAD.MOV.U32 R10, RZ, RZ, R2 ;  /* 0x000000ffff0a7224 */ /* 0x000fc400078e0002 */
[----:B------:R-:W-:Y:S01]  /*66760*/  IMAD.MOV.U32 R11, RZ, RZ, R0 ;  /* 0x000000ffff0b7224 */ /* 0x000fe200078e0000 */
[----:B---3--:R0:W-:Y:S01]  /*66770*/  STL.64 [R1+0x3aa0], R6 ;  /* 0x003aa00601007387 */ /* 0x0081e20000100a00 */
[----:B-1----:R-:W3:Y:S02]  /*66780*/  LDL.LU R4, [R1+0x770] ;  /* 0x0007700001047983 */ /* 0x002ee40000300800 */
[----:B------:R-:W3:Y:S01]  /*66790*/  LDL.LU R5, [R1+0x774] ;  /* 0x0007740001057983 */ /* 0x000ee20000300800 */
[----:B0-----:R-:W3:Y:S01]  /*667a0*/  LDL.LU R6, [R1+0x778] ;  /* 0x0007780001067983 */ /* 0x001ee20000300800 */
[----:B------:R-:W3:Y:S02]  /*667b0*/  LDL.LU R7, [R1+0x77c] ;  /* 0x00077c0001077983 */ /* 0x000ee40000300800 */
[----:B------:R0:W-:Y:S02]  /*667c0*/  STL.64 [R1+0x3a40], R10 ;  /* 0x003a400a01007387 */ /* 0x0001e40000100a00 */
[----:B0-----:R-:W4:Y:S01]  /*667d0*/  LDL.64 R10, [R1+0x178] ;  /* 0x00017800010a7983 */ /* 0x001f220000100a00 */
[----:B------:R-:W-:Y:S03]  /*667e0*/  HMMA.16816.F32.BF16 R12, R24, R18, R12 ;  /* 0x00000012180c723c */ /* 0x000fe6000004180c */
[----:B----4-:R0:W-:Y:S01]  /*667f0*/  STL.64 [R1+0x3a58], R10 ;  /* 0x003a580a01007387 */ /* 0x0101e20000100a00 */
[----:B------:R-:W4:Y:S02]  /*66800*/  LDL.LU R8, [R1+0x740] ;  /* 0x0007400001087983 */ /* 0x000f240000300800 */
[----:B------:R-:W4:Y:S01]  /*66810*/  LDL.LU R9, [R1+0x744] ;  /* 0x0007440001097983 */ /* 0x000f220000300800 */
[----:B0-----:R-:W2:Y:S01]  /*66820*/  LDL.LU R10, [R1+0x748] ;  /* 0x00074800010a7983 */ /* 0x001ea20000300800 */
[----:B------:R-:W2:Y:S03]  /*66830*/  LDL.LU R11, [R1+0x74c] ;  /* 0x00074c00010b7983 */ /* 0x000ea60000300800 */
[----:B--2---:R0:W-:Y:S01]  /*66840*/  STL.64 [R1+0x3a68], R10 ;  /* 0x003a680a01007387 */ /* 0x0041e20000100a00 */
[----:B----4-:R-:W-:Y:S03]  /*66850*/  STL.64 [R1+0x3a60], R8 ;  /* 0x003a600801007387 */ /* 0x010fe60000100a00 */
[----:B0-----:R-:W2:Y:S08]  /*66860*/  LDL.64 R10, [R1+0x198] ;  /* 0x00019800010a7983 */ /* 0x001eb00000100a00 */
[----:B------:R0:W-:Y:S02]  /*66870*/  STL.64 [R1+0xb80], R12 ;  /* 0x000b800c01007387 */ /* 0x0001e40000100a00 */
[----:B------:R1:W-:Y:S01]  /*66880*/  STL.64 [R1+0xb88], R14 ;  /* 0x000b880e01007387 */ /* 0x0003e20000100a00 */
[----:B0-----:R-:W4:Y:S01]  /*66890*/  LDL.LU R12, [R1+0x3ac8] ;  /* 0x003ac800010c7983 */ /* 0x001f220000300800 */
[----:B-1----:R-:W-:-:S02]  /*668a0*/  IMAD.MOV.U32 R14, RZ, RZ, R18 ;  /* 0x000000ffff0e7224 */ /* 0x002fc400078e0012 */
[----:B------:R-:W-:Y:S02]  /*668b0*/  IMAD.MOV.U32 R13, RZ, RZ, R19 ;  /* 0x000000ffff0d7224 */ /* 0x000fe400078e0013 */
[----:B------:R-:W2:Y:S01]  /*668c0*/  LDL.LU.64 R18, [R1+0x3ac0] ;  /* 0x003ac00001127983 */ /* 0x000ea20000300a00 */
[----:B------:R-:W2:Y:S02]  /*668d0*/  LDL.LU.64 R16, [R1+0x3ab8] ;  /* 0x003ab80001107983 */ /* 0x000ea40000300a00 */
[----:B------:R-:W-:Y:S01]  /*668e0*/  IMAD.MOV.U32 R15, RZ, RZ, R23 ;  /* 0x000000ffff0f7224 */ /* 0x000fe200078e0017 */
[C---:B--2---:R-:W-:Y:S11]  /*668f0*/  HMMA.16816.F32.BF16 R16, R24.reuse, R22, R16 ;  /* 0x000000161810723c */ /* 0x044ff60000041810 */
[----:B------:R-:W-:Y:S11]  /*66900*/  @!UPT UIADD3 URZ, URZ, URZ, URZ ;  /* 0x0000003f3f3ff290 */ /* 0x000ff6000fffe03f */
[----:B------:R-:W-:Y:S01]  /*66910*/  @!UPT UIADD3 URZ, URZ, URZ, URZ ;  /* 0x0000003f3f3ff290 */ /* 0x000fe2000fffe03f */
[----:B------:R0:W-:Y:S01]  /*66920*/  STL.64 [R1+0xb70], R16 ;  /* 0x000b701001007387 */ /* 0x0001e20000100a00 */
[----:B------:R-:W-:Y:S03]  /*66930*/  STL.64 [R1+0xb78], R18 ;  /* 0x000b781201007387 */ /* 0x000fe60000100a00 */
[----:B0-----:R-:W2:Y:S01]  /*66940*/  LDL.LU R17, [R1+0x3ab0] ;  /* 0x003ab00001117983 */ /* 0x001ea20000300800 */
[----:B------:R-:W-:Y:S02]  /*66950*/  IMAD.MOV.U32 R16, RZ, RZ, R22 ;  /* 0x000000ffff107224 */ /* 0x000fe400078e0016 */
[----:B------:R-:W3:Y:S02]  /*66960*/  LDL.LU.64 R22, [R1+0x3aa8] ;  /* 0x003aa80001167983 */ /* 0x000ee40000300a00 */
[----:B------:R-:W-:Y:S01]  /*66970*/  STL.64 [R1+0x3a38], R14 ;  /* 0x003a380e01007387 */ /* 0x000fe20000100a00 */
[----:B----4-:R0:W-:Y:S04]  /*66980*/  STL.64 [R1+0x3a30], R12 ;  /* 0x003a300c01007387 */ /* 0x0101e80000100a00 */
[----:B0-----:R-:W4:Y:S01]  /*66990*/  LDL.LU R12, [R1+0x410] ;  /* 0x00041000010c7983 */ /* 0x001f220000300800 */
        /* <DEDUP_REMOVED lines=26> */
[----:B------:R-:W4:Y:S02]  /*66b40*/  LDL.LU.64 R4, [R1+0x3a78] ;  /* 0x003a780001047983 */ /* 0x000f240000300a00 */
[C---:B----4-:R-:W-:Y:S11]  /*66b50*/  HMMA.16816.F32.BF16 R4, R24.reuse, R10, R4 ;  /* 0x0000000a1804723c */ /* 0x050ff60000041804 */
[----:B------:R-:W-:Y:S11]  /*66b60*/  @!UPT UIADD3 URZ, URZ, URZ, URZ ;  /* 0x0000003f3f3ff290 */ /* 0x000ff6000fffe03f */
[----:B------:R-:W-:Y:S01]  /*66b70*/  @!UPT UIADD3 URZ, URZ, URZ, URZ ;  /* 0x0000003f3f3ff290 */ /* 0x000fe2000fffe03f */
[----:B------:R0:W-:Y:S01]  /*66b80*/  STL.64 [R1+0xb40], R4 ;  /* 0x000b400401007387 */ /* 0x0001e20000100a00 */
[----:B------:R1:W-:Y:S02]  /*66b90*/  STL.64 [R1+0xb48], R6 ;  /* 0x000b480601007387 */ /* 0x0003e40000100a00 */
[----:B0-----:R-:W-:Y:S01]  /*66ba0*/  IMAD.MOV.U32 R5, RZ, RZ, R10 ;  /* 0x000000ffff057224 */ /* 0x001fe200078e000a */
[----:B-1----:R-:W4:Y:S01]  /*66bb0*/  LDL.LU R7, [R1+0x3a74] ;  /* 0x003a740001077983 */ /* 0x002f220000300800 */
[----:B------:R-:W2:Y:S02]  /*66bc0*/  LDL.LU R4, [R1+0x3a70] ;  /* 0x003a700001047983 */ /* 0x000ea40000300800 */
        /* <DEDUP_REMOVED lines=8> */
[----:B0-----:R-:W2:Y:S01]  /*66c50*/  LDL.LU.64 R10, [R1+0x3a58] ;  /* 0x003a5800010a7983 */ /* 0x001ea20000300a00 */
[----:B------:R-:W-:Y:S01]  /*66c60*/  STL.64 [R1+0x38e8], R22 ;  /* 0x0038e81601007387 */ /* 0x000fe20000100a00 */
        /* <DEDUP_REMOVED lines=9> */
[----:B------:R-:W-:Y:S02]  /*66d00*/  IMAD.MOV.U32 R22, RZ, RZ, R5 ;  /* 0x000000ffff167224 */ /* 0x000fe400078e0005 */
[----:B------:R-:W-:Y:S01]  /*66d10*/  IMAD.MOV.U32 R23, RZ, RZ, R6 ;  /* 0x000000ffff177224 */ /* 0x000fe200078e0006 */
[----:B--2---:R-:W-:Y:S01]  /*66d20*/  HMMA.16816.F32.BF16 R24, R24, R10, R12 ;  /* 0x0000000a1818723c */ /* 0x004fe2000004180c */
[----:B------:R-:W2:Y:S01]  /*66d30*/  LDL.LU.64 R14, [R1+0x3a38] ;  /* 0x003a3800010e7983 */ /* 0x000ea20000300a00 */
[----:B------:R-:W3:Y:S02]  /*66d40*/  LDL.LU.64 R12, [R1+0x3a30] ;  /* 0x003a3000010c7983 */ /* 0x000ee40000300a00 */
[----:B------:R-:W2:Y:S02]  /*66d50*/  LDL.LU.64 R10, [R1+0x3a28] ;  /* 0x003a2800010a7983 */ /* 0x000ea40000300a00 */
[----:B------:R-:W2:Y:S11]  /*66d60*/  LDL.LU.64 R8, [R1+0x3a20] ;  /* 0x003a200001087983 */ /* 0x000eb60000300a00 */
[----:B------:R-:W-:Y:S06]  /*66d70*/  @!UPT UIADD3 URZ, URZ, URZ, URZ ;  /* 0x0000003f3f3ff290 */ /* 0x000fec000fffe03f */
[----:B------:R-:W-:Y:S01]  /*66d80*/  STL.64 [R1+0x6b0], R24 ;  /* 0x0006b01801007387 */ /* 0x000fe20000100a00 */
[----:B------:R-:W-:Y:S02]  /*66d90*/  STL.64 [R1+0x6b8], R26 ;  /* 0x0006b81a01007387 */ /* 0x000fe40000100a00 */
[----:B------:R0:W1:Y:S02]  /*66da0*/  LDSM.16.MT88.4 R24, [R4+0xa180] ;  /* 0x00a180000418783b */ /* 0x0000640000004200 */
[----:B0-----:R-:W2:Y:S02]  /*66db0*/  LDL.LU R4, [R1+0x3a18] ;  /* 0x003a180001047983 */ /* 0x001ea40000300800 */
[----:B------:R-:W2:Y:S02]  /*66dc0*/  LDL.LU R5, [R1+0x3a14] ;  /* 0x003a140001057983 */ /* 0x000ea40000300800 */
[----:B------:R-:W2:Y:S02]  /*66dd0*/  LDL.LU R6, [R1+0x3a10] ;  /* 0x003a100001067983 */ /* 0x000ea40000300800 */
[----:B------:R-:W-:Y:S01]  /*66de0*/  STL.64 [R1+0x3900], R22 ;  /* 0x0039001601007387 */ /* 0x000fe20000100a00 */
[----:B-1----:R0:W-:Y:S01]  /*66df0*/  STL.64 [R1+0x37d8], R26 ;  /* 0x0037d81a01007387 */ /* 0x0021e20000100a00 */
[----:B------:R1:W-:Y:S03]  /*66e00*/  STL.64 [R1+0x37d0], R24 ;  /* 0x0037d01801007387 */ /* 0x0003e60000100a00 */
[----:B0-----:R-:W2:Y:S01]  /*66e10*/  LDL.LU.64 R26, [R1+0x168] ;  /* 0x00016800011a7983 */ /* 0x001ea20000300a00 */
[----:B------:R-:W-:-:S02]  /*66e20*/  IMAD.MOV.U32 R22, RZ, RZ, R21 ;  /* 0x000000ffff167224 */ /* 0x000fc400078e0015 */
[----:B------:R-:W-:Y:S01]  /*66e30*/  IMAD.MOV.U32 R23, RZ, RZ, R20 ;  /* 0x000000ffff177224 */ /* 0x000fe200078e0014 */
[----:B--2---:R0:W-:Y:S01]  /*66e40*/  STL.64 [R1+0x38e0], R26 ;  /* 0x0038e01a01007387 */ /* 0x0041e20000100a00 */
[----:B-1----:R-:W2:Y:S02]  /*66e50*/  LDL.LU R24, [R1+0x5c0] ;  /* 0x0005c00001187983 */ /* 0x002ea40000300800 */
[----:B------:R-:W2:Y:S01]  /*66e60*/  LDL.LU R25, [R1+0x5c4] ;  /* 0x0005c40001197983 */ /* 0x000ea20000300800 */
[----:B0-----:R-:W2:Y:S01]  /*66e70*/  LDL.LU R26, [R1+0x5c8] ;  /* 0x0005c800011a7983 */ /* 0x001ea20000300800 */
[----:B------:R-:W2:Y:S02]  /*66e80*/  LDL.LU R27, [R1+0x5cc] ;  /* 0x0005cc00011b7983 */ /* 0x000ea40000300800 */
[----:B------:R-:W-:Y:S01]  /*66e90*/  STL.64 [R1+0x3918], R22 ;  /* 0x0039181601007387 */ /* 0x000fe20000100a00 */
[----:B--2---:R-:W-:Y:S01]  /*66ea0*/  STL.64 [R1+0x38f8], R26 ;  /* 0x0038f81a01007387 */ /* 0x004fe20000100a00 */
[----:B------:R0:W-:Y:S03]  /*66eb0*/  STL.64 [R1+0x38f0], R24 ;  /* 0x0038f01801007387 */ /* 0x0001e60000100a00 */
[----:B0-----:R-:W2:Y:S01]  /*66ec0*/  LDL.LU R24, [R1+0x5d0] ;  /* 0x0005d00001187983 */ /* 0x001ea20000300800 */
[----:B------:R-:W2:Y:S02]  /*66ed0*/  LDL.LU R25, [R1+0x5d4] ;  /* 0x0005d40001197983 */ /* 0x000ea40000300800 */
[----:B------:R-:W2:Y:S02]  /*66ee0*/  LDL.LU R26, [R1+0x5d8] ;  /* 0x0005d800011a7983 */ /* 0x000ea40000300800 */
        /* <DEDUP_REMOVED lines=20> */
[----:B---3--:R-:W-:-:S05]  /*67030*/  IMAD.MOV.U32 R23, RZ, RZ, R13 ;  /* 0x000000ffff177224 */ /* 0x008fca00078e000d */
[----:B------:R0:W-:Y:S01]  /*67040*/  STL.64 [R1+0x3960], R22 ;  /* 0x0039601601007387 */ /* 0x0001e20000100a00 */
[----:B----4-:R-:W-:Y:S02]  /*67050*/  IMAD.MOV.U32 R18, RZ, RZ, R7 ;  /* 0x000000ffff127224 */ /* 0x010fe400078e0007 */
[----:B------:R-:W-:Y:S02]  /*67060*/  IMAD.MOV.U32 R19, RZ, RZ, R3 ;  /* 0x000000ffff137224 */ /* 0x000fe400078e0003 */
[----:B0-----:R-:W-:Y:S02]  /*67070*/  IMAD.MOV.U32 R22, RZ, RZ, R12 ;  /* 0x000000ffff167224 */ /* 0x001fe400078e000c */
[----:B------:R-:W-:-:S05]  /*67080*/  IMAD.MOV.U32 R23, RZ, RZ, R11 ;  /* 0x000000ffff177224 */ /* 0x000fca00078e000b */
[----:B------:R-:W-:Y:S04]  /*67090*/  STL.64 [R1+0x3978], R22 ;  /* 0x0039781601007387 */ /* 0x000fe80000100a00 */
[----:B--2---:R-:W-:Y:S01]  /*670a0*/  STL.64 [R1+0x3940], R26 ;  /* 0x0039401a01007387 */ /* 0x004fe20000100a00 */
[----:B------:R0:W-:Y:S03]  /*670b0*/  STL.64 [R1+0x3938], R24 ;  /* 0x0039381801007387 */ /* 0x0001e60000100a00 */
[----:B0-----:R-:W2:Y:S01]  /*670c0*/  LDL.LU R24, [R1+0x600] ;  /* 0x0006000001187983 */ /* 0x001ea20000300800 */
[----:B------:R-:W2:Y:S02]  /*670d0*/  LDL.LU R25, [R1+0x604] ;  /* 0x0006040001197983 */ /* 0x000ea40000300800 */
[----:B------:R-:W3:Y:S02]  /*670e0*/  LDL.LU R26, [R1+0x608] ;  /* 0x00060800011a7983 */ /* 0x000ee40000300800 */
[----:B------:R-:W3:Y:S01]  /*670f0*/  LDL.LU R27, [R1+0x60c] ;  /* 0x00060c00011b7983 */ /* 0x000ee20000300800 */
        /* <DEDUP_REMOVED lines=24> */
[----:B------:R-:W-:Y:S01]  /*67280*/  IMAD.MOV.U32 R19, RZ, RZ, R9 ;  /* 0x000000ffff137224 */ /* 0x000fe200078e0009 */
[----:B--2---:R-:W-:Y:S01]  /*67290*/  STL.64 [R1+0x3a00], R14 ;  /* 0x003a000e01007387 */ /* 0x004fe20000100a00 */
[----:B------:R0:W-:Y:S03]  /*672a0*/  STL.64 [R1+0x39f8], R12 ;  /* 0x0039f80c01007387 */ /* 0x0001e60000100a00 */
[----:B0-----:R-:W4:Y:S01]  /*672b0*/  LDL.LU R12, [R1+0x690] ;  /* 0x00069000010c7983 */ /* 0x001f220000300800 */
[----:B------:R-:W4:Y:S02]  /*672c0*/  LDL.LU R13, [R1+0x694] ;  /* 0x00069400010d7983 */ /* 0x000f240000300800 */
[----:B------:R-:W4:Y:S02]  /*672d0*/  LDL.LU R14, [R1+0x698] ;  /* 0x00069800010e7983 */ /* 0x000f240000300800 */
[----:B------:R-:W4:Y:S01]  /*672e0*/  LDL.LU R15, [R1+0x69c] ;  /* 0x00069c00010f7983 */ /* 0x000f220000300800 */
[----:B------:R-:W2:Y:S01]  /*672f0*/  LDL.LU R8, [R1+0x650] ;  /* 0x0006500001087983 */ /* 0x000ea20000300800 */
[----:B------:R-:W2:Y:S02]  /*67300*/  LDL.LU R9, [R1+0x654] ;  /* 0x0006540001097983 */ /* 0x000ea40000300800 */
[----:B------:R-:W2:Y:S02]  /*67310*/  LDL.LU R10, [R1+0x658] ;  /* 0x00065800010a7983 */ /* 0x000ea40000300800 */
[----:B------:R-:W2:Y:S01]  /*67320*/  LDL.LU R11, [R1+0x65c] ;  /* 0x00065c00010b7983 */ /* 0x000ea20000300800 */
[----:B------:R0:W-:Y:S01]  /*67330*/  STL.64 [R1+0x3990], R22 ;  /* 0x0039901601007387 */ /* 0x0001e20000100a00 */
        /* <DEDUP_REMOVED lines=10> */
[----:B------:R-:W-:Y:S01]  /*673e0*/  IMAD.MOV.U32 R18, RZ, RZ, R17 ;  /* 0x000000ffff127224 */ /* 0x000fe200078e0011 */
        /* <DEDUP_REMOVED lines=31> */
[----:B0-----:R-:W3:Y:S01]  /*675e0*/  LDL.LU.64 R18, [R1+0x39c0] ;  /* 0x0039c00001127983 */ /* 0x001ee20000300a00 */
[----:B------:R-:W4:Y:S01]  /*675f0*/  LDL.LU R16, [R1+0x39b8] ;  /* 0x0039b80001107983 */ /* 0x000f220000300800 */
[C---:B---3--:R-:W-:Y:S11]  /*67600*/  HMMA.16816.F32.BF16 R12, R4.reuse, R18, R12 ;  /* 0x00000012040c723c */ /* 0x048ff6000004180c */
[----:B------:R-:W-:Y:S11]  /*67610*/  @!UPT UIADD3 URZ, URZ, URZ, URZ ;  /* 0x0000003f3f3ff290 */ /* 0x000ff6000fffe03f */
[----:B------:R-:W-:Y:S01]  /*67620*/  @!UPT UIADD3 URZ, URZ, URZ, URZ ;  /* 0x0000003f3f3ff290 */ /* 0x000fe2000fffe03f */
[----:B------:R-:W-:Y:S01]  /*67630*/  STL.64 [R1+0x670], R12 ;  /* 0x0006700c01007387 */ /* 0x000fe20000100a00 */
[----:B------:R0:W-:Y:S03]  /*67640*/  STL.64 [R1+0x678], R14 ;  /* 0x0006780e01007387 */ /* 0x0001e60000100a00 */
[----:B0-----:R-:W3:Y:S01]  /*67650*/  LDL.LU.64 R14, [R1+0x39b0] ;  /* 0x0039b000010e7983 */ /* 0x001ee20000300a00 */
[----:B------:R-:W2:Y:S02]  /*67660*/  LDL.LU.64 R12, [R1+0x39a8] ;  /* 0x0039a800010c7983 */ /* 0x000ea40000300a00 */
[----:B------:R-:W-:Y:S02]  /*67670*/  STL.64 [R1+0x38a0], R18 ;  /* 0x0038a01201007387 */ /* 0x000fe40000100a00 */
[----:B----4-:R0:W-:Y:S02]  /*67680*/  STL [R1+0x3898], R16 ;  /* 0x0038981001007387 */ /* 0x0101e40000100800 */
        /* <DEDUP_REMOVED lines=10> */
[----:B------:R-:W4:Y:S02]  /*67730*/  LDL.LU R8, [R1+0x3998] ;  /* 0x0039980001087983 */ /* 0x000f240000300800 */
[----:B------:R-:W-:Y:S02]  /*67740*/  STL.64 [R1+0x3890], R14 ;  /* 0x0038900e01007387 */ /* 0x000fe40000100a00 */
[----:B--2---:R-:W-:Y:S01]  /*67750*/  STL.64 [R1+0x3888], R12 ;  /* 0x0038880c01007387 */ /* 0x004fe20000100a00 */
[C---:B---3--:R-:W-:Y:S11]  /*67760*/  HMMA.16816.F32.BF16 R20, R4.reuse, R10, R20 ;  /* 0x0000000a0414723c */ /* 0x048ff60000041814 */
[----:B------:R-:W-:Y:S11]  /*67770*/  @!UPT UIADD3 URZ, URZ, URZ, URZ ;  /* 0x0000003f3f3ff290 */ /* 0x000ff6000fffe03f */
[----:B------:R-:W-:Y:S01]  /*67780*/  @!UPT UIADD3 URZ, URZ, URZ, URZ ;  /* 0x0000003f3f3ff290 */ /* 0x000fe2000fffe03f */
[----:B------:R-:W-:Y:S01]  /*67790*/  STL.64 [R1+0x430], R20 ;  /* 0x0004301401007387 */ /* 0x000fe20000100a00 */
[----:B------:R0:W-:Y:S03]  /*677a0*/  STL.64 [R1+0x438], R22 ;  /* 0x0004381601007387 */ /* 0x0001e60000100a00 */
[----:B0-----:R-:W2:Y:S01]  /*677b0*/  LDL.LU.64 R22, [R1+0x3990] ;  /* 0x0039900001167983 */ /* 0x001ea20000300a00 */
[----:B------:R-:W-:Y:S02]  /*677c0*/  STL.64 [R1+0x3880], R10 ;  /* 0x0038800a01007387 */ /* 0x000fe40000100a00 */
[----:B----4-:R0:W-:Y:S02]  /*677d0*/  STL [R1+0x3878], R8 ;  /* 0x0038780801007387 */ /* 0x0101e40000100800 */
        /* <DEDUP_REMOVED lines=53> */
[----:B------:R-:W-:Y:S02]  /*67b30*/  IMAD.MOV.U32 R14, RZ, RZ, R2 ;  /* 0x000000ffff0e7224 */ /* 0x000fe400078e0002 */
[----:B------:R-:W-:Y:S01]  /*67b40*/  IMAD.MOV.U32 R15, RZ, RZ, R0 ;  /* 0x000000ffff0f7224 */ /* 0x000fe200078e0000 */
[C---:B--2---:R-:W-:Y:S01]  /*67b50*/  HMMA.16816.F32.BF16 R20, R4.reuse, R22, R24 ;  /* 0x000000160414723c */ /* 0x044fe20000041818 */
[----:B------:R-:W2:Y:S07]  /*67b60*/  LDL.LU.64 R26, [R1+0x38e0] ;  /* 0x0038e000011a7983 */ /* 0x000eae0000300a00 */
[C---:B---3--:R-:W-:Y:S11]  /*67b70*/  HMMA.16816.F32.BF16 R8, R4.reuse, R14, R8 ;  /* 0x0000000e0408723c */ /* 0x048ff60000041808 */
[----:B------:R-:W-:Y:S04]  /*67b80*/  @!UPT UIADD3 URZ, URZ, URZ, URZ ;  /* 0x0000003f3f3ff290 */ /* 0x000fe8000fffe03f */
[----:B------:R-:W-:Y:S01]  /*67b90*/  STL.64 [R1+0xa50], R20 ;  /* 0x000a501401007387 */ /* 0x000fe20000100a00 */
[----:B------:R0:W-:Y:S03]  /*67ba0*/  STL.64 [R1+0xa58], R22 ;  /* 0x000a581601007387 */ /* 0x0001e60000100a00 */
[----:B0-----:R-:W3:Y:S01]  /*67bb0*/  LDL.LU.64 R22, [R1+0x38d8] ;  /* 0x0038d80001167983 */ /* 0x001ee20000300a00 */
[----:B------:R-:W3:Y:S01]  /*67bc0*/  LDL.LU.64 R20, [R1+0x38d0] ;  /* 0x0038d00001147983 */ /* 0x000ee20000300a00 */
[----:B--2---:R-:W-:Y:S02]  /*67bd0*/  HMMA.16816.F32.BF16 R4, R4, R26, R16 ;  /* 0x0000001a0404723c */ /* 0x004fe40000041810 */
[----:B------:R-:W2:Y:S01]  /*67be0*/  LDL.LU.64 R18, [R1+0x8] ;  /* 0x0000080001127983 */ /* 0x000ea20000300a00 */
[----:B------:R-:W-:Y:S02]  /*67bf0*/  STL.64 [R1+0xa40], R8 ;  /* 0x000a400801007387 */ /* 0x000fe40000100a00 */
[----:B------:R-:W-:Y:S01]  /*67c00*/  STL.64 [R1+0xa48], R10 ;  /* 0x000a480a01007387 */ /* 0x000fe20000100a00 */
[----:B--2---:R-:W-:Y:S11]  /*67c10*/  STL.64 [R1+0x38b8], R18 ;  /* 0x0038b81201007387 */ /* 0x004ff60000100a00 */
[----:B------:R-:W-:Y:S06]  /*67c20*/  @!UPT UIADD3 URZ, URZ, URZ, URZ ;  /* 0x0000003f3f3ff290 */ /* 0x000fec000fffe03f */
[----:B------:R0:W-:Y:S02]  /*67c30*/  STL.64 [R1+0x390], R4 ;  /* 0x0003900401007387 */ /* 0x0001e40000100a00 */
[----:B------:R1:W-:Y:S01]  /*67c40*/  STL.64 [R1+0x398], R6 ;  /* 0x0003980601007387 */ /* 0x0003e20000100a00 */
[----:B0-----:R-:W2:Y:S01]  /*67c50*/  LDL.LU R4, [R1+0x2a0] ;  /* 0x0002a00001047983 */ /* 0x001ea20000300800 */
[----:B------:R-:W2:Y:S02]  /*67c60*/  LDL.LU R5, [R1+0x2a4] ;  /* 0x0002a40001057983 */ /* 0x000ea40000300800 */
[----:B-1----:R-:W4:Y:S02]  /*67c70*/  LDL.LU R6, [R1+0x2a8] ;  /* 0x0002a80001067983 */ /* 0x002f240000300800 */
[----:B------:R-:W-:Y:S02]  /*67c80*/  IMAD.MOV.U32 R7, RZ, RZ, R3 ;  /* 0x000000ffff077224 */ /* 0x000fe400078e0003 */
[----:B------:R-:W2:Y:S01]  /*67c90*/  LDL.LU R3, [R1+0x38cc] ;  /* 0x0038cc0001037983 */ /* 0x000ea20000300800 */
[----:B------:R-:W2:Y:S03]  /*67ca0*/  LDL.LU.64 R18, [R1+0x18] ;  /* 0x0000180001127983 */ /* 0x000ea60000300a00 */
[----:B--2---:R0:W-:Y:S04]  /*67cb0*/  STL.64 [R1+0x38c0], R18 ;  /* 0x0038c01201007387 */ /* 0x0041e80000100a00 */
        /* <DEDUP_REMOVED lines=26> */
[----:B------:R-:W-:-:S02]  /*67e60*/  IMAD.MOV.U32 R7, RZ, RZ, R3 ;  /* 0x000000ffff077224 */ /* 0x000fc400078e0003 */
[----:B------:R-:W4:Y:S01]  /*67e70*/  LDL.LU R3, [R1+0x38c8] ;  /* 0x0038c80001037983 */ /* 0x000f220000300800 */
[----:B------:R0:W-:Y:S02]  /*67e80*/  STL.64 [R1+0x37e8], R26 ;  /* 0x0037e81a01007387 */ /* 0x0001e40000100a00 */
[----:B------:R-:W3:Y:S02]  /*67e90*/  LDL.LU R24, [R1+0x310] ;  /* 0x0003100001187983 */ /* 0x000ee40000300800 */
[----:B------:R-:W3:Y:S01]  /*67ea0*/  LDL.LU R25, [R1+0x314] ;  /* 0x0003140001197983 */ /* 0x000ee20000300800 */
[----:B0-----:R-:W3:Y:S01]  /*67eb0*/  LDL.LU R26, [R1+0x318] ;  /* 0x00031800011a7983 */ /* 0x001ee20000300800 */
[----:B------:R-:W3:Y:S02]  /*67ec0*/  LDL.LU R27, [R1+0x31c] ;  /* 0x00031c00011b7983 */ /* 0x000ee40000300800 */
[----:B------:R-:W-:Y:S01]  /*67ed0*/  IMAD.MOV.U32 R0, RZ, RZ, R19 ;  /* 0x000000ffff007224 */ /* 0x000fe200078e0013 */
[----:B---3--:R-:W-:Y:S11]  /*67ee0*/  HMMA.16816.F32.BF16 R24, R20, R18, R24 ;  /* 0x000000121418723c */ /* 0x008ff60000041818 */
[----:B------:R-:W-:Y:S11]  /*67ef0*/  @!UPT UIADD3 URZ, URZ, URZ, URZ ;  /* 0x0000003f3f3ff290 */ /* 0x000ff6000fffe03f */
[----:B------:R-:W-:Y:S01]  /*67f00*/  @!UPT UIADD3 URZ, URZ, URZ, URZ ;  /* 0x0000003f3f3ff290 */ /* 0x000fe2000fffe03f */
[----:B------:R0:W-:Y:S01]  /*67f10*/  STL.64 [R1+0x360], R24 ;  /* 0x0003601801007387 */ /* 0x0001e20000100a00 */
[----:B------:R-:W-:Y:S02]  /*67f20*/  STL.64 [R1+0x368], R26 ;  /* 0x0003681a01007387 */ /* 0x000fe40000100a00 */
[----:B0-----:R-:W-:Y:S02]  /*67f30*/  IMAD.MOV.U32 R24, RZ, RZ, R18 ;  /* 0x000000ffff187224 */ /* 0x001fe400078e0012 */
[----:B------:R-:W3:Y:S03]  /*67f40*/  LDL.LU.64 R18, [R1+0x38c0] ;  /* 0x0038c00001127983 */ /* 0x000ee60000300a00 */
[----:B------:R0:W-:Y:S02]  /*67f50*/  STL [R1+0x3830], R24 ;  /* 0x0038301801007387 */ /* 0x0001e40000100800 */
[----:B0-----:R-:W3:Y:S01]  /*67f60*/  LDL.LU R24, [R1+0x300] ;  /* 0x0003000001187983 */ /* 0x001ee20000300800 */
[----:B------:R-:W3:Y:S02]  /*67f70*/  LDL.LU R25, [R1+0x304] ;  /* 0x0003040001197983 */ /* 0x000ee40000300800 */
[----:B------:R-:W3:Y:S02]  /*67f80*/  LDL.LU R26, [R1+0x308] ;  /* 0x00030800011a7983 */ /* 0x000ee40000300800 */
[----:B----4-:R-:W-:-:S07]  /*67f90*/  IMAD.MOV.U32 R27, RZ, RZ, R3 ;  /* 0x000000ffff1b7224 */ /* 0x010fce00078e0003 */
[C---:B---3--:R-:W-:Y:S11]  /*67fa0*/  HMMA.16816.F32.BF16 R24, R20.reuse, R18, R24 ;  /* 0x000000121418723c */ /* 0x048ff60000041818 */
[----:B------:R-:W-:Y:S11]  /*67fb0*/  @!UPT UIADD3 URZ, URZ, URZ, URZ ;  /* 0x0000003f3f3ff290 */ /* 0x000ff6000fffe03f */
[----:B------:R-:W-:Y:S01]  /*67fc0*/  @!UPT UIADD3 URZ, URZ, URZ, URZ ;  /* 0x0000003f3f3ff290 */ /* 0x000fe2000fffe03f */
[----:B------:R0:W-:Y:S01]  /*67fd0*/  STL.64 [R1+0x350], R24 ;  /* 0x0003501801007387 */ /* 0x0001e20000100a00 */
[----:B------:R1:W-:Y:S02]  /*67fe0*/  STL.64 [R1+0x358], R26 ;  /* 0x0003581a01007387 */ /* 0x0003e40000100a00 */
[----:B0-----:R-:W-:Y:S02]  /*67ff0*/  IMAD.MOV.U32 R25, RZ, RZ, R19 ;  /* 0x000000ffff197224 */ /* 0x001fe400078e0013 */
[----:B-1----:R-:W-:Y:S02]  /*68000*/  IMAD.MOV.U32 R26, RZ, RZ, R18 ;  /* 0x000000ffff1a7224 */ /* 0x002fe400078e0012 */
        /* <DEDUP_REMOVED lines=9> */
[----:B------:R-:W4:Y:S02]  /*680a0*/  LDL.LU.64 R18, [R1+0x38a0] ;  /* 0x0038a00001127983 */ /* 0x000f240000300a00 */
[----:B------:R-:W2:Y:S01]  /*680b0*/  LDL.LU R16, [R1+0x3898] ;  /* 0x0038980001107983 */ /* 0x000ea20000300800 */
[----:B------:R0:W-:Y:S01]  /*680c0*/  STL.64 [R1+0x3840], R26 ;  /* 0x0038401a01007387 */ /* 0x0001e20000100a00 */
[----:B------:R-:W-:Y:S03]  /*680d0*/  STL.64 [R1+0x3838], R24 ;  /* 0x0038381801007387 */ /* 0x000fe60000100a00 */
[----:B0-----:R-:W2:Y:S04]  /*680e0*/  LDL.LU.64 R26, [R1+0x1d8] ;  /* 0x0001d800011a7983 */ /* 0x001ea80000300a00 */
[----:B--2---:R0:W-:Y:S04]  /*680f0*/  STL.64 [R1+0x3848], R26 ;  /* 0x0038481a01007387 */ /* 0x0041e80000100a00 */
[----:B0-----:R-:W2:Y:S01]  /*68100*/  LDL.LU.64 R26, [R1+0x1e8] ;  /* 0x0001e800011a7983 */ /* 0x001ea20000300a00 */
[C---:B----4-:R-:W-:Y:S03]  /*68110*/  HMMA.16816.F32.BF16 R12, R20.reuse, R18, R12 ;  /* 0x00000012140c723c */ /* 0x050fe6000004180c */
[----:B--2---:R0:W-:Y:S04]  /*68120*/  STL.64 [R1+0x3860], R26 ;  /* 0x0038601a01007387 */ /* 0x0041e80000100a00 */
[----:B0-----:R-:W2:Y:S11]  /*68130*/  LDL.LU.64 R26, [R1+0x38] ;  /* 0x00003800011a7983 */ /* 0x001eb60000300a00 */
[----:B------:R-:W-:Y:S05]  /*68140*/  @!UPT UIADD3 URZ, URZ, URZ, URZ ;  /* 0x0000003f3f3ff290 */ /* 0x000fea000fffe03f */
[----:B------:R-:W-:Y:S02]  /*68150*/  STL.64 [R1+0x300], R12 ;  /* 0x0003000c01007387 */ /* 0x000fe40000100a00 */
[----:B------:R0:W-:Y:S02]  /*68160*/  STL.64 [R1+0x308], R14 ;  /* 0x0003080e01007387 */ /* 0x0001e40000100a00 */
[----:B0-----:R-:W3:Y:S01]  /*68170*/  LDL.LU.64 R14, [R1+0x3890] ;  /* 0x00389000010e7983 */ /* 0x001ee20000300a00 */
[----:B------:R-:W4:Y:S01]  /*68180*/  LDL.LU.64 R12, [R1+0x3888] ;  /* 0x00388800010c7983 */ /* 0x000f220000300a00 */
[C---:B---3--:R-:W-:Y:S11]  /*68190*/  HMMA.16816.F32.BF16 R8, R20.reuse, R14, R8 ;  /* 0x0000000e1408723c */ /* 0x048ff60000041808 */
[----:B------:R-:W-:Y:S11]  /*681a0*/  @!UPT UIADD3 URZ, URZ, URZ, URZ ;  /* 0x0000003f3f3ff290 */ /* 0x000ff6000fffe03f */
[----:B------:R-:W-:Y:S01]  /*681b0*/  @!UPT UIADD3 URZ, URZ, URZ, URZ ;  /* 0x0000003f3f3ff290 */ /* 0x000fe2000fffe03f */
[----:B------:R-:W-:Y:S01]  /*681c0*/  STL.64 [R1+0x2f0], R8 ;  /* 0x0002f00801007387 */ /* 0x000fe20000100a00 */
[----:B------:R0:W-:Y:S03]  /*681d0*/  STL.64 [R1+0x2f8], R10 ;  /* 0x0002f80a01007387 */ /* 0x0001e60000100a00 */
[----:B0-----:R-:W3:Y:S01]  /*681e0*/  LDL.LU.64 R10, [R1+0x3880] ;  /* 0x00388000010a7983 */ /* 0x001ee20000300a00 */
[----:B------:R-:W2:Y:S02]  /*681f0*/  LDL.LU R8, [R1+0x3878] ;  /* 0x0038780001087983 */ /* 0x000ea40000300800 */
[----:B------:R0:W-:Y:S02]  /*68200*/  STL.64 [R1+0x3778], R14 ;  /* 0x0037780e01007387 */ /* 0x0001e40000100a00 */
[----:B----4-:R-:W-:Y:S01]  /*68210*/  STL.64 [R1+0x3770], R12 ;  /* 0x0037700c01007387 */ /* 0x010fe20000100a00 */
[----:B0-----:R-:W4:Y:S01]  /*68220*/  LDL.LU.64 R14, [R1+0x1c8] ;  /* 0x0001c800010e7983 */ /* 0x001f220000300a00 */
[C---:B---3--:R-:W-:Y:S11]  /*68230*/  HMMA.16816.F32.BF16 R4, R20.reuse, R10, R4 ;  /* 0x0000000a1404723c */ /* 0x048ff60000041804 */
[----:B------:R-:W-:Y:S11]  /*68240*/  @!UPT UIADD3 URZ, URZ, URZ, URZ ;  /* 0x0000003f3f3ff290 */ /* 0x000ff6000fffe03f */
[----:B------:R-:W-:Y:S01]  /*68250*/  @!UPT UIADD3 URZ, URZ, URZ, URZ ;  /* 0x0000003f3f3ff290 */ /* 0x000fe2000fffe03f */
[----:B------:R-:W-:Y:S01]  /*68260*/  STL.64 [R1+0x2e0], R4 ;  /* 0x0002e00401007387 */ /* 0x000fe20000100a00 */
[----:B------:R0:W-:Y:S03]  /*68270*/  STL.64 [R1+0x2e8], R6 ;  /* 0x0002e80601007387 */ /* 0x0001e60000100a00 */
[----:B0-----:R-:W3:Y:S01]  /*68280*/  LDL.LU.64 R6, [R1+0x3870] ;  /* 0x0038700001067983 */ /* 0x001ee20000300a00 */
[----:B------:R-:W3:Y:S02]  /*68290*/  LDL.LU.64 R4, [R1+0x3868] ;  /* 0x0038680001047983 */ /* 0x000ee40000300a00 */
[----:B--2---:R-:W-:Y:S02]  /*682a0*/  IMAD.MOV.U32 R2, RZ, RZ, R26 ;  /* 0x000000ffff027224 */ /* 0x004fe400078e001a */
[----:B------:R-:W-:Y:S01]  /*682b0*/  IMAD.MOV.U32 R17, RZ, RZ, R27 ;  /* 0x000000ffff117224 */ /* 0x000fe200078e001b */
[C---:B---3--:R-:W-:Y:S01]  /*682c0*/  HMMA.16816.F32.BF16 R4, R20.reuse, R26, R4 ;  /* 0x0000001a1404723c */ /* 0x048fe20000041804 */
[----:B------:R-:W2:Y:S11]  /*682d0*/  LDL.LU.64 R26, [R1+0x3860] ;  /* 0x00386000011a7983 */ /* 0x000eb60000300a00 */
[----:B------:R-:W-:Y:S11]  /*682e0*/  @!UPT UIADD3 URZ, URZ, URZ, URZ ;  /* 0x0000003f3f3ff290 */ /* 0x000ff6000fffe03f */
[----:B------:R-:W-:Y:S01]  /*682f0*/  STL.64 [R1+0x2d0], R4 ;  /* 0x0002d00401007387 */ /* 0x000fe20000100a00 */
[----:B------:R0:W-:Y:S02]  /*68300*/  STL [R1+0x2d8], R6 ;  /* 0x0002d80601007387 */ /* 0x0001e40000100800 */
[----:B------:R-:W-:Y:S02]  /*68310*/  IMAD.MOV.U32 R3, RZ, RZ, R7 ;  /* 0x000000ffff037224 */ /* 0x000fe400078e0007 */
[----:B0-----:R-:W2:Y:S01]  /*68320*/  LDL.LU.64 R6, [R1+0x3858] ;  /* 0x0038580001067983 */ /* 0x001ea20000300a00 */
[----:B------:R-:W2:Y:S02]  /*68330*/  LDL.LU.64 R4, [R1+0x3850] ;  /* 0x0038500001047983 */ /* 0x000ea40000300a00 */
[----:B------:R-:W-:Y:S02]  /*68340*/  STL.64 [R1+0x3788], R18 ;  /* 0x0037881201007387 */ /* 0x000fe40000100a00 */
[----:B------:R0:W-:Y:S02]  /*68350*/  STL.64 [R1+0x3780], R16 ;  /* 0x0037801001007387 */ /* 0x0001e40000100a00 */
[----:B0-----:R-:W4:Y:S01]  /*68360*/  LDL.LU R16, [R1+0x280] ;  /* 0x0002800001107983 */ /* 0x001f220000300800 */
[----:B------:R-:W4:Y:S02]  /*68370*/  LDL.LU R17, [R1+0x284] ;  /* 0x0002840001117983 */ /* 0x000f240000300800 */
[----:B------:R-:W4:Y:S02]  /*68380*/  LDL.LU R18, [R1+0x288] ;  /* 0x0002880001127983 */ /* 0x000f240000300800 */
[----:B------:R-:W4:Y:S01]  /*68390*/  LDL.LU R19, [R1+0x28c] ;  /* 0x00028c0001137983 */ /* 0x000f220000300800 */
[----:B------:R-:W-:Y:S01]  /*683a0*/  STL [R1+0x30b8], R3 ;  /* 0x0030b80301007387 */ /* 0x000fe20000100800 */
        /* <DEDUP_REMOVED lines=8> */
[----:B------:R0:W-:Y:S02]  /*68430*/  STL [R1+0x3730], R4 ;  /* 0x0037300401007387 */ /* 0x0001e40000100800 */
[----:B------:R1:W-:Y:S01]  /*68440*/  STL [R1+0x372c], R5 ;  /* 0x00372c0501007387 */ /* 0x0003e20000100800 */
[----:B0-----:R-:W2:Y:S01]  /*68450*/  LDL.LU R4, [R1+0x290] ;  /* 0x0002900001047983 */ /* 0x001ea20000300800 */
[----:B-1----:R-:W2:Y:S02]  /*68460*/  LDL.LU R5, [R1+0x294] ;  /* 0x0002940001057983 */ /* 0x002ea40000300800 */
[----:B------:R-:W2:Y:S02]  /*68470*/  LDL.LU R6, [R1+0x298] ;  /* 0x0002980001067983 */ /* 0x000ea40000300800 */
[----:B------:R-:W2:Y:S02]  /*68480*/  LDL.LU R7, [R1+0x29c] ;  /* 0x00029c0001077983 */ /* 0x000ea40000300800 */
[C---:B--2---:R-:W-:Y:S11]  /*68490*/  HMMA.16816.F32.BF16 R4, R20.reuse, R26, R4 ;  /* 0x0000001a1404723c */ /* 0x044ff60000041804 */
[----:B------:R-:W-:Y:S11]  /*684a0*/  @!UPT UIADD3 URZ, URZ, URZ, URZ ;  /* 0x0000003f3f3ff290 */ /* 0x000ff6000fffe03f */
[----:B------:R-:W-:Y:S01]  /*684b0*/  @!UPT UIADD3 URZ, URZ, URZ, URZ ;  /* 0x0000003f3f3ff290 */ /* 0x000fe2000fffe03f */
[----:B------:R-:W-:Y:S01]  /*684c0*/  STL.64 [R1+0x9c0], R4 ;  /* 0x0009c00401007387 */ /* 0x000fe20000100a00 */
[----:B------:R0:W-:Y:S02]  /*684d0*/  STL.64 [R1+0x9c8], R6 ;  /* 0x0009c80601007387 */ /* 0x0001e40000100a00 */
[----:B0-----:R-:W-:Y:S02]  /*684e0*/  IMAD.MOV.U32 R6, RZ, RZ, R27 ;  /* 0x000000ffff067224 */ /* 0x001fe400078e001b */
[----:B------:R-:W-:Y:S02]  /*684f0*/  IMAD.MOV.U32 R7, RZ, RZ, R26 ;  /* 0x000000ffff077224 */ /* 0x000fe400078e001a */
[----:B------:R-:W2:Y:S01]  /*68500*/  LDL.LU.64 R26, [R1+0x3840] ;  /* 0x00384000011a7983 */ /* 0x000ea20000300a00 */
[----:B------:R-:W3:Y:S02]  /*68510*/  LDL.LU.64 R24, [R1+0x3838] ;  /* 0x0038380001187983 */ /* 0x000ee40000300a00 */
[----:B------:R-:W-:Y:S02]  /*68520*/  STL [R1+0x3738], R6 ;  /* 0x0037380601007387 */ /* 0x000fe40000100800 */
[----:B------:R4:W-:Y:S02]  /*68530*/  STL [R1+0x3734], R7 ;  /* 0x0037340701007387 */ /* 0x0009e40000100800 */
[----:B----4-:R-:W-:Y:S11]  /*68540*/  HMMA.16816.F32.BF16 R4, R20, R14, R16 ;  /* 0x0000000e1404723c */ /* 0x010ff60000041810 */
[----:B------:R-:W-:Y:S11]  /*68550*/  @!UPT UIADD3 URZ, URZ, URZ, URZ ;  /* 0x0000003f3f3ff290 */ /* 0x000ff6000fffe03f */
[----:B------:R-:W-:Y:S01]  /*68560*/  @!UPT UIADD3 URZ, URZ, URZ, URZ ;  /* 0x0000003f3f3ff290 */ /* 0x000fe2000fffe03f */
[----:B------:R-:W-:Y:S01]  /*68570*/  STL.64 [R1+0x9b0], R4 ;  /* 0x0009b00401007387 */ /* 0x000fe20000100a00 */
[----:B------:R-:W-:Y:S02]  /*68580*/  STL.64 [R1+0x9b8], R6 ;  /* 0x0009b80601007387 */ /* 0x000fe40000100a00 */
[----:B------:R-:W4:Y:S02]  /*68590*/  LDL R9, [R1+0x97c] ;  /* 0x00097c0001097983 */ /* 0x000f240000100800 */
[----:B------:R-:W-:Y:S01]  /*685a0*/  STL.64 [R1+0x3760], R10 ;  /* 0x0037600a01007387 */ /* 0x000fe20000100a00 */
[----:B----4-:R0:W-:Y:S04]  /*685b0*/  STL.64 [R1+0x3758], R8 ;  /* 0x0037580801007387 */ /* 0x0101e80000100a00 */
[----:B0-----:R-:W4:Y:S01]  /*685c0*/  LDL.LU R8, [R1+0x50] ;  /* 0x0000500001087983 */ /* 0x001f220000300800 */
[----:B------:R-:W4:Y:S02]  /*685d0*/  LDL.LU R9, [R1+0x54] ;  /* 0x0000540001097983 */ /* 0x000f240000300800 */
[----:B------:R-:W2:Y:S02]  /*685e0*/  LDL.LU R10, [R1+0x58] ;  /* 0x00005800010a7983 */ /* 0x000ea40000300800 */
[----:B------:R-:W2:Y:S02]  /*685f0*/  LDL.LU R11, [R1+0x5c] ;  /* 0x00005c00010b7983 */ /* 0x000ea40000300800 */
[----:B------:R-:W-:-:S02]  /*68600*/  IMAD.MOV.U32 R28, RZ, RZ, R14 ;  /* 0x000000ffff1c7224 */ /* 0x000fc400078e000e */
[----:B------:R-:W-:Y:S01]  /*68610*/  IMAD.MOV.U32 R29, RZ, RZ, R15 ;  /* 0x000000ffff1d7224 */ /* 0x000fe200078e000f */
[----:B--2---:R-:W-:Y:S01]  /*68620*/  STL.64 [R1+0x3798], R10 ;  /* 0x0037980a01007387 */ /* 0x004fe20000100a00 */
[----:B----4-:R-:W-:Y:S02]  /*68630*/  STL.64 [R1+0x3790], R8 ;  /* 0x0037900801007387 */ /* 0x010fe40000100a00 */
[----:B------:R-:W2:Y:S02]  /*68640*/  LDL.LU R12, [R1+0x60] ;  /* 0x00006000010c7983 */ /* 0x000ea40000300800 */
[----:B------:R-:W2:Y:S01]  /*68650*/  LDL.LU R13, [R1+0x64] ;  /* 0x00006400010d7983 */ /* 0x000ea20000300800 */
[----:B------:R-:W4:Y:S01]  /*68660*/  LDL.LU R14, [R1+0x68] ;  /* 0x00006800010e7983 */ /* 0x000f220000300800 */
[----:B------:R-:W4:Y:S02]  /*68670*/  LDL.LU R15, [R1+0x6c] ;  /* 0x00006c00010f7983 */ /* 0x000f240000300800 */
[----:B---3--:R-:W-:-:S02]  /*68680*/  IMAD.MOV.U32 R18, RZ, RZ, R24 ;  /* 0x000000ffff127224 */ /* 0x008fc400078e0018 */
[----:B------:R-:W-:Y:S01]  /*68690*/  IMAD.MOV.U32 R19, RZ, RZ, R27 ;  /* 0x000000ffff137224 */ /* 0x000fe200078e001b */
[----:B----4-:R0:W-:Y:S01]  /*686a0*/  STL.64 [R1+0x37a8], R14 ;  /* 0x0037a80e01007387 */ /* 0x0101e20000100a00 */
[----:B--2---:R-:W-:Y:S02]  /*686b0*/  STL.64 [R1+0x37a0], R12 ;  /* 0x0037a00c01007387 */ /* 0x004fe40000100a00 */
[----:B------:R-:W2:Y:S02]  /*686c0*/  LDL.LU R24, [R1+0x3830] ;  /* 0x0038300001187983 */ /* 0x000ea40000300800 */
[----:B------:R1:W-:Y:S02]  /*686d0*/  STL.64 [R1+0x37b0], R18 ;  /* 0x0037b01201007387 */ /* 0x0003e40000100a00 */
[----:B0-----:R-:W-:Y:S02]  /*686e0*/  IMAD.MOV.U32 R14, RZ, RZ, R26 ;  /* 0x000000ffff0e7224 */ /* 0x001fe400078e001a */
[----:B------:R-:W-:-:S05]  /*686f0*/  IMAD.MOV.U32 R15, RZ, RZ, R25 ;  /* 0x000000ffff0f7224 */ /* 0x000fca00078e0019 */
[----:B------:R2:W-:Y:S01]  /*68700*/  STL.64 [R1+0x37b8], R14 ;  /* 0x0037b80e01007387 */ /* 0x0005e20000100a00 */
[----:B------:R-:W3:Y:S02]  /*68710*/  LDL.LU R16, [R1+0x80] ;  /* 0x0000800001107983 */ /* 0x000ee40000300800 */
[----:B------:R-:W3:Y:S02]  /*68720*/  LDL.LU R17, [R1+0x84] ;  /* 0x0000840001117983 */ /* 0x000ee40000300800 */
[----:B-1----:R-:W4:Y:S01]  /*68730*/  LDL.LU R18, [R1+0x88] ;  /* 0x0000880001127983 */ /* 0x002f220000300800 */
[----:B------:R-:W4:Y:S04]  /*68740*/  LDL.LU R19, [R1+0x8c] ;  /* 0x00008c0001137983 */ /* 0x000f280000300800 */
[----:B----4-:R-:W-:Y:S01]  /*68750*/  STL.64 [R1+0x37c8], R18 ;  /* 0x0037c81201007387 */ /* 0x010fe20000100a00 */
[----:B---3--:R-:W-:Y:S02]  /*68760*/  STL.64 [R1+0x37c0], R16 ;  /* 0x0037c01001007387 */ /* 0x008fe40000100a00 */
[----:B------:R-:W3:Y:S02]  /*68770*/  LDL.LU R4, [R1+0x270] ;  /* 0x0002700001047983 */ /* 0x000ee40000300800 */
[----:B------:R-:W3:Y:S01]  /*68780*/  LDL.LU R5, [R1+0x274] ;  /* 0x0002740001057983 */ /* 0x000ee20000300800 */
[----:B------:R-:W3:Y:S01]  /*68790*/  LDL.LU R6, [R1+0x278] ;  /* 0x0002780001067983 */ /* 0x000ee20000300800 */
[----:B------:R-:W3:Y:S02]  /*687a0*/  LDL.LU R7, [R1+0x27c] ;  /* 0x00027c0001077983 */ /* 0x000ee40000300800 */
[----:B------:R-:W4:Y:S02]  /*687b0*/  LDL.LU.64 R26, [R1+0x178] ;  /* 0x00017800011a7983 */ /* 0x000f240000300a00 */
[----:B--2---:R-:W-:-:S02]  /*687c0*/  IMAD.MOV.U32 R14, RZ, RZ, R24 ;  /* 0x000000ffff0e7224 */ /* 0x004fc400078e0018 */
[----:B------:R-:W-:Y:S01]  /*687d0*/  IMAD.MOV.U32 R15, RZ, RZ, R0 ;  /* 0x000000ffff0f7224 */ /* 0x000fe200078e0000 */
[----:B----4-:R0:W-:Y:S04]  /*687e0*/  STL.64 [R1+0x3800], R26 ;  /* 0x0038001a01007387 */ /* 0x0101e80000100a00 */
[----:B0-----:R-:W2:Y:S04]  /*687f0*/  LDL.LU.64 R26, [R1+0x188] ;  /* 0x00018800011a7983 */ /* 0x001ea80000300a00 */
[----:B--2---:R-:W-:Y:S01]  /*68800*/  STL.64 [R1+0x3808], R26 ;  /* 0x0038081a01007387 */ /* 0x004fe20000100a00 */
[----:B------:R0:W-:Y:S02]  /*68810*/  STL.64 [R1+0x37e0], R14 ;  /* 0x0037e00e01007387 */ /* 0x0001e40000100a00 */
[----:B------:R-:W2:Y:S02]  /*68820*/  LDL.LU R12, [R1+0xa0] ;  /* 0x0000a000010c7983 */ /* 0x000ea40000300800 */
[----:B------:R-:W2:Y:S01]  /*68830*/  LDL.LU R13, [R1+0xa4] ;  /* 0x0000a400010d7983 */ /* 0x000ea20000300800 */
[----:B0-----:R-:W4:Y:S01]  /*68840*/  LDL.LU R14, [R1+0xa8] ;  /* 0x0000a800010e7983 */ /* 0x001f220000300800 */
[----:B------:R-:W4:Y:S02]  /*68850*/  LDL.LU R15, [R1+0xac] ;  /* 0x0000ac00010f7983 */ /* 0x000f240000300800 */
[----:B------:R-:W2:Y:S02]  /*68860*/  LDL.LU.64 R26, [R1+0x198] ;  /* 0x00019800011a7983 */ /* 0x000ea40000300a00 */
[----:B--2---:R0:W-:Y:S04]  /*68870*/  STL.64 [R1+0x3820], R26 ;  /* 0x0038201a01007387 */ /* 0x0041e80000100a00 */
[----:B0-----:R-:W2:Y:S04]  /*68880*/  LDL.LU.64 R26, [R1+0x1a8] ;  /* 0x0001a800011a7983 */ /* 0x001ea80000300a00 */
[----:B--2---:R0:W-:Y:S04]  /*68890*/  STL.64 [R1+0x3828], R26 ;  /* 0x0038281a01007387 */ /* 0x0041e80000100a00 */
[----:B0-----:R-:W3:Y:S01]  /*688a0*/  LDL.LU.64 R26, [R1+0x1b8] ;  /* 0x0001b800011a7983 */ /* 0x001ee20000300a00 */
[----:B----4-:R-:W-:Y:S02]  /*688b0*/  STL.64 [R1+0x37f8], R14 ;  /* 0x0037f80e01007387 */ /* 0x010fe40000100a00 */
[----:B------:R0:W-:Y:S02]  /*688c0*/  STL.64 [R1+0x37f0], R12 ;  /* 0x0037f00c01007387 */ /* 0x0001e40000100a00 */
        /* <DEDUP_REMOVED lines=20> */
[----:B------:R-:W-:Y:S02]  /*68a10*/  STL [R1+0x373c], R28 ;  /* 0x00373c1c01007387 */ /* 0x000fe40000100800 */
[----:B------:R0:W-:Y:S02]  /*68a20*/  STL.64 [R1+0x9a0], R4 ;  /* 0x0009a00401007387 */ /* 0x0001e40000100a00 */
[----:B------:R-:W-:Y:S02]  /*68a30*/  STL.64 [R1+0x9a8], R6 ;  /* 0x0009a80601007387 */ /* 0x000fe40000100a00 */
[----:B0-----:R-:W-:-:S02]  /*68a40*/  IMAD.MOV.U32 R5, RZ, RZ, R27 ;  /* 0x000000ffff057224 */ /* 0x001fc400078e001b */
[----:B------:R-:W-:Y:S02]  /*68a50*/  IMAD.MOV.U32 R4, RZ, RZ, R26 ;  /* 0x000000ffff047224 */ /* 0x000fe400078e001a */
[----:B------:R-:W2:Y:S01]  /*68a60*/  LDL.LU.64 R26, [R1+0x3828] ;  /* 0x00382800011a7983 */ /* 0x000ea20000300a00 */
[----:B------:R-:W-:Y:S02]  /*68a70*/  STL [R1+0x3748], R5 ;  /* 0x0037480501007387 */ /* 0x000fe40000100800 */
[----:B------:R0:W-:Y:S02]  /*68a80*/  STL [R1+0x3744], R4 ;  /* 0x0037440401007387 */ /* 0x0001e40000100800 */
        /* <DEDUP_REMOVED lines=11> */
[----:B------:R-:W2:Y:S03]  /*68b40*/  LDL.LU.64 R26, [R1+0x3820] ;  /* 0x00382000011a7983 */ /* 0x000ea60000300a00 */
[----:B------:R-:W-:Y:S02]  /*68b50*/  STL [R1+0x3750], R7 ;  /* 0x0037500701007387 */ /* 0x000fe40000100800 */
[----:B------:R0:W-:Y:S02]  /*68b60*/  STL [R1+0x374c], R6 ;  /* 0x00374c0601007387 */ /* 0x0001e40000100800 */
[----:B------:R-:W3:Y:S01]  /*68b70*/  LDL.LU R4, [R1+0x240] ;  /* 0x0002400001047983 */ /* 0x000ee20000300800 */
[----:B------:R-:W3:Y:S04]  /*68b80*/  LDL.LU R5, [R1+0x244] ;  /* 0x0002440001057983 */ /* 0x000ee80000300800 */
[----:B0-----:R-:W3:Y:S01]  /*68b90*/  LDL.LU R6, [R1+0x248] ;  /* 0x0002480001067983 */ /* 0x001ee20000300800 */
        /* <DEDUP_REMOVED lines=28> */
[----:B------:R-:W2:Y:S01]  /*68d60*/  LDL.LU.64 R14, [R1+0x37e0] ;  /* 0x0037e000010e7983 */ /* 0x000ea20000300a00 */
[----:B------:R-:W-:-:S02]  /*68d70*/  IMAD.MOV.U32 R0, RZ, RZ, R26 ;  /* 0x000000ffff007224 */ /* 0x000fc400078e001a */
[----:B------:R-:W-:Y:S11]  /*68d80*/  IMAD.MOV.U32 R3, RZ, RZ, R27 ;  /* 0x000000ffff037224 */ /* 0x000ff600078e001b */
[----:B------:R-:W-:Y:S08]  /*68d90*/  @!UPT UIADD3 URZ, URZ, URZ, URZ ;  /* 0x0000003f3f3ff290 */ /* 0x000ff0000fffe03f */
[----:B------:R0:W-:Y:S01]  /*68da0*/  STL.64 [R1+0x940], R20 ;  /* 0x0009401401007387 */ /* 0x0001e20000100a00 */
[----:B------:R1:W-:Y:S02]  /*68db0*/  STL.64 [R1+0x948], R22 ;  /* 0x0009481601007387 */ /* 0x0003e40000100a00 */
[----:B------:R-:W2:Y:S02]  /*68dc0*/  LDL.LU.64 R26, [R1+0x37d8] ;  /* 0x0037d800011a7983 */ /* 0x000ea40000300a00 */
[----:B------:R-:W2:Y:S01]  /*68dd0*/  LDL.LU.64 R24, [R1+0x37d0] ;  /* 0x0037d00001187983 */ /* 0x000ea20000300a00 */
[----:B0-----:R-:W3:Y:S01]  /*68de0*/  LDL.LU R20, [R1+0x40] ;  /* 0x0000400001147983 */ /* 0x001ee20000300800 */
[----:B------:R-:W3:Y:S02]  /*68df0*/  LDL.LU R21, [R1+0x44] ;  /* 0x0000440001157983 */ /* 0x000ee40000300800 */
[----:B-1----:R-:W3:Y:S02]  /*68e00*/  LDL.LU R22, [R1+0x48] ;  /* 0x0000480001167983 */ /* 0x002ee40000300800 */
        /* <DEDUP_REMOVED lines=9> */
[----:B------:R-:W4:Y:S11]  /*68ea0*/  LDL.LU.64 R18, [R1+0x37b0] ;  /* 0x0037b00001127983 */ /* 0x000f360000300a00 */
[----:B------:R-:W-:Y:S10]  /*68eb0*/  @!UPT UIADD3 URZ, URZ, URZ, URZ ;  /* 0x0000003f3f3ff290 */ /* 0x000ff4000fffe03f */
[----:B------:R-:W-:Y:S01]  /*68ec0*/  STL.64 [R1+0x920], R12 ;  /* 0x0009200c01007387 */ /* 0x000fe20000100a00 */
[----:B------:R0:W-:Y:S03]  /*68ed0*/  STL.64 [R1+0x928], R14 ;  /* 0x0009280e01007387 */ /* 0x0001e60000100a00 */
[----:B0-----:R-:W2:Y:S01]  /*68ee0*/  LDL.LU.64 R14, [R1+0x37a8] ;  /* 0x0037a800010e7983 */ /* 0x001ea20000300a00 */
[----:B------:R-:W2:Y:S01]  /*68ef0*/  LDL.LU.64 R12, [R1+0x37a0] ;  /* 0x0037a000010c7983 */ /* 0x000ea20000300a00 */
[C---:B----4-:R-:W-:Y:S02]  /*68f00*/  HMMA.16816.F32.BF16 R16, R24.reuse, R18, R8 ;  /* 0x000000121810723c */ /* 0x050fe40000041808 */
[----:B------:R-:W4:Y:S01]  /*68f10*/  LDL.LU.64 R10, [R1+0x3798] ;  /* 0x00379800010a7983 */ /* 0x000f220000300a00 */
[----:B------:R-:W4:Y:S11]  /*68f20*/  LDL.LU.64 R8, [R1+0x3790] ;  /* 0x0037900001087983 */ /* 0x000f360000300a00 */
[----:B------:R-:W-:Y:S09]  /*68f30*/  @!UPT UIADD3 URZ, URZ, URZ, URZ ;  /* 0x0000003f3f3ff290 */ /* 0x000ff2000fffe03f */
[----:B------:R-:W-:Y:S01]  /*68f40*/  STL.64 [R1+0x910], R16 ;  /* 0x0009101001007387 */ /* 0x000fe20000100a00 */
[----:B------:R0:W-:Y:S03]  /*68f50*/  STL.64 [R1+0x918], R18 ;  /* 0x0009181201007387 */ /* 0x0001e60000100a00 */
[----:B0-----:R-:W2:Y:S01]  /*68f60*/  LDL.LU.64 R18, [R1+0x3788] ;  /* 0x0037880001127983 */ /* 0x001ea20000300a00 */
[----:B------:R-:W3:Y:S01]  /*68f70*/  LDL.LU.64 R16, [R1+0x3780] ;  /* 0x0037800001107983 */ /* 0x000ee20000300a00 */
[C---:B--2---:R-:W-:Y:S11]  /*68f80*/  HMMA.16816.F32.BF16 R12, R24.reuse, R18, R12 ;  /* 0x00000012180c723c */ /* 0x044ff6000004180c */
[----:B------:R-:W-:Y:S11]  /*68f90*/  @!UPT UIADD3 URZ, URZ, URZ, URZ ;  /* 0x0000003f3f3ff290 */ /* 0x000ff6000fffe03f */
[----:B------:R-:W-:Y:S01]  /*68fa0*/  @!UPT UIADD3 URZ, URZ, URZ, URZ ;  /* 0x0000003f3f3ff290 */ /* 0x000fe2000fffe03f */
[----:B------:R-:W-:Y:S01]  /*68fb0*/  STL.64 [R1+0x900], R12 ;  /* 0x0009000c01007387 */ /* 0x000fe20000100a00 */
[----:B------:R0:W-:Y:S03]  /*68fc0*/  STL.64 [R1+0x908], R14 ;  /* 0x0009080e01007387 */ /* 0x0001e60000100a00 */
[----:B0-----:R-:W4:Y:S01]  /*68fd0*/  LDL.LU.64 R14, [R1+0x3778] ;  /* 0x00377800010e7983 */ /* 0x001f220000300a00 */
[----:B------:R-:W2:Y:S02]  /*68fe0*/  LDL.LU.64 R12, [R1+0x3770] ;  /* 0x00377000010c7983 */ /* 0x000ea40000300a00 */
[----:B------:R-:W-:Y:S02]  /*68ff0*/  IMAD.MOV.U32 R18, RZ, RZ, R2 ;  /* 0x000000ffff127224 */ /* 0x000fe400078e0002 */
[----:B------:R-:W2:Y:S01]  /*69000*/  LDL.LU R2, [R1+0x3768] ;  /* 0x0037680001027983 */ /* 0x000ea20000300800 */
[C---:B----4-:R-:W-:Y:S11]  /*69010*/  HMMA.16816.F32.BF16 R8, R24.reuse, R14, R8 ;  /* 0x0000000e1808723c */ /* 0x050ff60000041808 */
[----:B------:R-:W-:Y:S11]  /*69020*/  @!UPT UIADD3 URZ, URZ, URZ, URZ ;  /* 0x0000003f3f3ff290 */ /* 0x000ff6000fffe03f */
[----:B------:R-:W-:Y:S01]  /*69030*/  @!UPT UIADD3 URZ, URZ, URZ, URZ ;  /* 0x0000003f3f3ff290 */ /* 0x000fe2000fffe03f */
[----:B------:R-:W-:Y:S01]  /*69040*/  STL.64 [R1+0x8f0], R8 ;  /* 0x0008f00801007387 */ /* 0x000fe20000100a00 */
[----:B------:R0:W-:Y:S03]  /*69050*/  STL.64 [R1+0x8f8], R10 ;  /* 0x0008f80a01007387 */ /* 0x0001e60000100a00 */
[----:B0-----:R-:W3:Y:S01]  /*69060*/  LDL.LU.64 R10, [R1+0x3760] ;  /* 0x00376000010a7983 */ /* 0x001ee20000300a00 */
[----:B------:R-:W4:Y:S01]  /*69070*/  LDL.LU.64 R8, [R1+0x3758] ;  /* 0x0037580001087983 */ /* 0x000f220000300a00 */
[----:B---3--:R-:W-:Y:S11]  /*69080*/  HMMA.16816.F32.BF16 R20, R24, R10, R20 ;  /* 0x0000000a1814723c */ /* 0x008ff60000041814 */
[----:B------:R-:W-:Y:S11]  /*69090*/  @!UPT UIADD3 URZ, URZ, URZ, URZ ;  /* 0x0000003f3f3ff290 */ /* 0x000ff6000fffe03f */
[----:B------:R-:W-:Y:S01]  /*690a0*/  @!UPT UIADD3 URZ, URZ, URZ, URZ ;  /* 0x0000003f3f3ff290 */ /* 0x000fe2000fffe03f */
[----:B------:R-:W-:Y:S01]  /*690b0*/  STL.64 [R1+0xf0], R20 ;  /* 0x0000f01401007387 */ /* 0x000fe20000100a00 */
[----:B------:R-:W-:Y:S02]  /*690c0*/  STL.64 [R1+0xf8], R22 ;  /* 0x0000f81601007387 */ /* 0x000fe40000100a00 */
[----:B--2---:R-:W0:Y:S02]  /*690d0*/  LDSM.16.MT88.4 R20, [R2+0xc000] ;  /* 0x00c000000214783b */ /* 0x004e240000004200 */
[----:B0-----:R-:W-:Y:S02]  /*690e0*/  STL.64 [R1+0x3670], R22 ;  /* 0x0036701601007387 */ /* 0x001fe40000100a00 */
[----:B------:R-:W-:Y:S02]  /*690f0*/  STL.64 [R1+0x3668], R20 ;  /* 0x0036681401007387 */ /* 0x000fe40000100a00 */
[----:B----4-:R-:W0:Y:S02]  /*69100*/  LDSM.16.M88.4 R20, [R9+0x10080] ;  /* 0x010080000914783b */ /* 0x010e240000000200 */
        /* <DEDUP_REMOVED lines=11> */
[----:B------:R-:W0:Y:S04]  /*691c0*/  LDSM.16.M88.4 R20, [R9+0x14080] ;  /* 0x014080000914783b */ /* 0x000e280000000200 */
[----:B------:R-:W-:-:S02]  /*691d0*/  IMAD.MOV.U32 R19, RZ, RZ, R17 ;  /* 0x000000ffff137224 */ /* 0x000fc400078e0011 */
[----:B------:R-:W-:Y:S02]  /*691e0*/  IMAD.MOV.U32 R14, RZ, RZ, R16 ;  /* 0x000000ffff0e7224 */ /* 0x000fe400078e0010 */
[----:B------:R-:W-:Y:S01]  /*691f0*/  IMAD.MOV.U32 R15, RZ, RZ, R8 ;  /* 0x000000ffff0f7224 */ /* 0x000fe200078e0008 */
[----:B0-----:R-:W-:Y:S01]  /*69200*/  STL.64 [R1+0x80], R20 ;  /* 0x0000801401007387 */ /* 0x001fe20000100a00 */
[----:B------:R-:W-:Y:S02]  /*69210*/  STL.64 [R1+0x88], R22 ;  /* 0x0000881601007387 */ /* 0x000fe40000100a00 */
[----:B------:R-:W0:Y:S02]  /*69220*/  LDSM.16.M88.4 R20, [R9+0x15080] ;  /* 0x015080000914783b */ /* 0x000e240000000200 */
[----:B0-----:R-:W-:Y:S02]  /*69230*/  STL.64 [R1+0x70], R20 ;  /* 0x0000701401007387 */ /* 0x001fe40000100a00 */
[----:B------:R0:W-:Y:S02]  /*69240*/  STL.64 [R1+0x78], R22 ;  /* 0x0000781601007387 */ /* 0x0001e40000100a00 */
[----:B0-----:R-:W-:Y:S01]  /*69250*/  HMMA.16816.F32.BF16 R20, R24, R18, R12 ;  /* 0x000000121814723c */ /* 0x001fe2000004180c */
[----:B------:R-:W0:Y:S04]  /*69260*/  LDSM.16.M88.4 R12, [R9+0x16080] ;  /* 0x01608000090c783b */ /* 0x000e280000000200 */
[----:B------:R-:W1:Y:S11]  /*69270*/  LDSM.16.M88.4 R16, [R9+0x17080] ;  /* 0x017080000910783b */ /* 0x000e760000000200 */
[----:B------:R-:W-:Y:S07]  /*69280*/  @!UPT UIADD3 URZ, URZ, URZ, URZ ;  /* 0x0000003f3f3ff290 */ /* 0x000fee000fffe03f */
[----:B------:R-:W-:Y:S01]  /*69290*/  STL.64 [R1+0xe0], R20 ;  /* 0x0000e01401007387 */ /* 0x000fe20000100a00 */
[----:B------:R-:W-:Y:S02]  /*692a0*/  STL.64 [R1+0xe8], R22 ;  /* 0x0000e81601007387 */ /* 0x000fe40000100a00 */
[----:B------:R-:W2:Y:S01]  /*692b0*/  LDSM.16.M88.4 R20, [R9+0x18080] ;  /* 0x018080000914783b */ /* 0x000ea20000000200 */
[----:B0-----:R-:W-:Y:S03]  /*692c0*/  STL.64 [R1+0x60], R12 ;  /* 0x0000600c01007387 */ /* 0x001fe60000100a00 */
[----:B------:R-:W-:Y:S02]  /*692d0*/  STL.64 [R1+0x68], R14 ;  /* 0x0000680e01007387 */ /* 0x000fe40000100a00 */
[----:B------:R-:W0:Y:S04]  /*692e0*/  LDSM.16.M88.4 R12, [R9+0x19080] ;  /* 0x01908000090c783b */ /* 0x000e280000000200 */
[----:B-1----:R-:W-:Y:S01]  /*692f0*/  STL.64 [R1+0x50], R16 ;  /* 0x0000501001007387 */ /* 0x002fe20000100a00 */
[----:B------:R-:W-:Y:S02]  /*69300*/  STL.64 [R1+0x58], R18 ;  /* 0x0000581201007387 */ /* 0x000fe40000100a00 */
[----:B------:R-:W1:Y:S02]  /*69310*/  LDSM.16.M88.4 R16, [R9+0x1a080] ;  /* 0x01a080000910783b */ /* 0x000e640000000200 */
[----:B--2---:R-:W-:Y:S02]  /*69320*/  STL.64 [R1+0x40], R20 ;  /* 0x0000401401007387 */ /* 0x004fe40000100a00 */
[----:B------:R-:W-:Y:S02]  /*69330*/  STL.64 [R1+0x48], R22 ;  /* 0x0000481601007387 */ /* 0x000fe40000100a00 */
[----:B------:R-:W2:Y:S01]  /*69340*/  LDSM.16.M88.4 R20, [R9+0x1b080] ;  /* 0x01b080000914783b */ /* 0x000ea20000000200 */
[----:B0-----:R-:W-:Y:S03]  /*69350*/  STL.64 [R1+0x30], R12 ;  /* 0x0000300c01007387 */ /* 0x001fe60000100a00 */
[----:B------:R-:W-:Y:S02]  /*69360*/  STL.64 [R1+0x38], R14 ;  /* 0x0000380e01007387 */ /* 0x000fe40000100a00 */
[----:B-1----:R-:W-:Y:S02]  /*69370*/  STL.64 [R1+0x20], R16 ;  /* 0x0000201001007387 */ /* 0x002fe40000100a00 */
[----:B------:R-:W-:Y:S02]  /*69380*/  STL.64 [R1+0x28], R18 ;  /* 0x0000281201007387 */ /* 0x000fe40000100a00 */
[----:B------:R-:W0:Y:S04]  /*69390*/  LDSM.16.M88.4 R16, [R9+0x1d080] ;  /* 0x01d080000910783b */ /* 0x000e280000000200 */
[----:B------:R-:W1:Y:S04]  /*693a0*/  LDSM.16.M88.4 R12, [R9+0x1c080] ;  /* 0x01c08000090c783b */ /* 0x000e680000000200 */
[----:B--2---:R-:W-:Y:S01]  /*693b0*/  STL.64 [R1+0x10], R20 ;  /* 0x0000101401007387 */ /* 0x004fe20000100a00 */
[----:B------:R-:W-:Y:S03]  /*693c0*/  STL.64 [R1+0x18], R22 ;  /* 0x0000181601007387 */ /* 0x000fe60000100a00 */
[----:B0-----:R-:W-:Y:S01]  /*693d0*/  STL [R1+0x2cdc], R18 ;  /* 0x002cdc1201007387 */ /* 0x001fe20000100800 */
[----:B-1----:R-:W-:Y:S02]  /*693e0*/  STL.64 [R1], R12 ;  /* 0x0000000c01007387 */ /* 0x002fe40000100a00 */
[----:B------:R-:W-:Y:S02]  /*693f0*/  STL.64 [R1+0x8], R14 ;  /* 0x0000080e01007387 */ /* 0x000fe40000100a00 */
[----:B------:R-:W0:Y:S04]  /*69400*/  LDSM.16.M88.4 R12, [R9+0x1e080] ;  /* 0x01e08000090c783b */ /* 0x000e280000000200 */
[----:B------:R-:W-:Y:S01]  /*69410*/  STL [R1+0x2cd8], R19 ;  /* 0x002cd81301007387 */ /* 0x000fe20000100800 */
[----:B------:R-:W-:Y:S03]  /*69420*/  STL.64 [R1+0x3648], R16 ;  /* 0x0036481001007387 */ /* 0x000fe60000100a00 */
[----:B------:R-:W1:Y:S04]  /*69430*/  LDSM.16.M88.4 R8, [R9+0x1f080] ;  /* 0x01f080000908783b */ /* 0x000e680000000200 */
[----:B0-----:R-:W-:Y:S01]  /*69440*/  STL [R1+0x3578], R12 ;  /* 0x0035780c01007387 */ /* 0x001fe20000100800 */
[----:B------:R-:W-:Y:S02]  /*69450*/  STL [R1+0x3574], R13 ;  /* 0x0035740d01007387 */ /* 0x000fe40000100800 */
[----:B------:R-:W-:Y:S02]  /*69460*/  STL [R1+0x2c54], R14 ;  /* 0x002c540e01007387 */ /* 0x000fe40000100800 */
[----:B------:R-:W-:Y:S01]  /*69470*/  STL [R1+0x2c50], R15 ;  /* 0x002c500f01007387 */ /* 0x000fe20000100800 */
[----:B------:R-:W2:Y:S01]  /*69480*/  LDL.LU R20, [R1+0x8b0] ;  /* 0x0008b00001147983 */ /* 0x000ea20000300800 */
[----:B------:R-:W2:Y:S02]  /*69490*/  LDL.LU R21, [R1+0x8b4] ;  /* 0x0008b40001157983 */ /* 0x000ea40000300800 */
[----:B------:R-:W3:Y:S02]  /*694a0*/  LDL.LU R22, [R1+0x8b8] ;  /* 0x0008b80001167983 */ /* 0x000ee40000300800 */
[----:B------:R-:W3:Y:S02]  /*694b0*/  LDL.LU R23, [R1+0x8bc] ;  /* 0x0008bc0001177983 */ /* 0x000ee40000300800 */
[----:B---3--:R0:W-:Y:S01]  /*694c0*/  STL.64 [R1+0x3680], R22 ;  /* 0x0036801601007387 */ /* 0x0081e20000100a00 */
[----:B--2---:R-:W-:Y:S02]  /*694d0*/  STL.64 [R1+0x3678], R20 ;  /* 0x0036781401007387 */ /* 0x004fe40000100a00 */
[----:B0-----:R-:W-:-:S02]  /*694e0*/  IMAD.MOV.U32 R22, RZ, RZ, R7 ;  /* 0x000000ffff167224 */ /* 0x001fc400078e0007 */
[----:B------:R-:W-:Y:S01]  /*694f0*/  IMAD.MOV.U32 R23, RZ, RZ, R6 ;  /* 0x000000ffff177224 */ /* 0x000fe200078e0006 */
[----:B------:R-:W2:Y:S01]  /*69500*/  LDL.LU R7, [R1+0x3750] ;  /* 0x0037500001077983 */ /* 0x000ea20000300800 */
[----:B------:R-:W3:Y:S03]  /*69510*/  LDL.LU R6, [R1+0x374c] ;  /* 0x00374c0001067983 */ /* 0x000ee60000300800 */
[----:B------:R0:W-:Y:S02]  /*69520*/  STL.64 [R1+0x3698], R22 ;  /* 0x0036981601007387 */ /* 0x0001e40000100a00 */
[----:B0-----:R-:W-:Y:S02]  /*69530*/  IMAD.MOV.U32 R22, RZ, RZ, R5 ;  /* 0x000000ffff167224 */ /* 0x001fe400078e0005 */
[----:B------:R-:W-:Y:S01]  /*69540*/  IMAD.MOV.U32 R23, RZ, RZ, R4 ;  /* 0x000000ffff177224 */ /* 0x000fe200078e0004 */
[----:B------:R-:W4:Y:S01]  /*69550*/  LDL.LU R5, [R1+0x3748] ;  /* 0x0037480001057983 */ /* 0x000f220000300800 */
[----:B------:R-:W2:Y:S03]  /*69560*/  LDL.LU R4, [R1+0x3744] ;  /* 0x0037440001047983 */ /* 0x000ea60000300800 */
[----:B------:R-:W-:Y:S01]  /*69570*/  STL.64 [R1+0x36b0], R22 ;  /* 0x0036b01601007387 */ /* 0x000fe20000100a00 */
[----:B-1----:R-:W-:Y:S02]  /*69580*/  STL [R1+0x2ce4], R10 ;  /* 0x002ce40a01007387 */ /* 0x002fe40000100800 */
[----:B------:R-:W-:Y:S02]  /*69590*/  STL [R1+0x2ce0], R11 ;  /* 0x002ce00b01007387 */ /* 0x000fe40000100800 */
[----:B------:R0:W-:Y:S02]  /*695a0*/  STL.64 [R1+0x3640], R8 ;  /* 0x0036400801007387 */ /* 0x0001e40000100a00 */
[----:B0-----:R-:W3:Y:S01]  /*695b0*/  LDL.64 R8, [R1+0xb0] ;  /* 0x0000b00001087983 */ /* 0x001ee20000100a00 */
[----:B------:R-:W-:-:S02]  /*695c0*/  IMAD.MOV.U32 R22, RZ, RZ, R29 ;  /* 0x000000ffff167224 */ /* 0x000fc400078e001d */
[----:B------:R-:W-:Y:S02]  /*695d0*/  IMAD.MOV.U32 R23, RZ, RZ, R28 ;  /* 0x000000ffff177224 */ /* 0x000fe400078e001c */
[----:B----4-:R-:W-:Y:S02]  /*695e0*/  IMAD.MOV.U32 R19, RZ, RZ, R5 ;  /* 0x000000ffff137224 */ /* 0x010fe400078e0005 */
[----:B--2---:R-:W-:Y:S01]  /*695f0*/  IMAD.MOV.U32 R18, RZ, RZ, R4 ;  /* 0x000000ffff127224 */ /* 0x004fe200078e0004 */
[----:B---3--:R0:W-:Y:S04]  /*69600*/  STL.64 [R1+0x3650], R8 ;  /* 0x0036500801007387 */ /* 0x0081e80000100a00 */
[----:B0-----:R-:W2:Y:S01]  /*69610*/  LDL.LU R8, [R1+0x8a0] ;  /* 0x0008a00001087983 */ /* 0x001ea20000300800 */
[----:B------:R-:W2:Y:S02]  /*69620*/  LDL.LU R9, [R1+0x8a4] ;  /* 0x0008a40001097983 */ /* 0x000ea40000300800 */
[----:B------:R-:W3:Y:S02]  /*69630*/  LDL.LU R10, [R1+0x8a8] ;  /* 0x0008a800010a7983 */ /* 0x000ee40000300800 */
[----:B------:R-:W3:Y:S01]  /*69640*/  LDL.LU R11, [R1+0x8ac] ;  /* 0x0008ac00010b7983 */ /* 0x000ee20000300800 */
[----:B------:R-:W4:Y:S01]  /*69650*/  LDL.LU R29, [R1+0x3740] ;  /* 0x00374000011d7983 */ /* 0x000f220000300800 */
[----:B------:R-:W2:Y:S02]  /*69660*/  LDL.LU R28, [R1+0x373c] ;  /* 0x00373c00011c7983 */ /* 0x000ea40000300800 */
[----:B------:R0:W-:Y:S02]  /*69670*/  STL.64 [R1+0x36c8], R22 ;  /* 0x0036c81601007387 */ /* 0x0001e40000100a00 */
[----:B0-----:R-:W-:-:S02]  /*69680*/  IMAD.MOV.U32 R22, RZ, RZ, R6 ;  /* 0x000000ffff167224 */ /* 0x001fc400078e0006 */
[----:B------:R-:W-:Y:S01]  /*69690*/  IMAD.MOV.U32 R23, RZ, RZ, R7 ;  /* 0x000000ffff177224 */ /* 0x000fe200078e0007 */
[----:B------:R-:W3:Y:S01]  /*696a0*/  LDL.LU R6, [R1+0x3738] ;  /* 0x0037380001067983 */ /* 0x000ee20000300800 */
[----:B------:R-:W3:Y:S03]  /*696b0*/  LDL.LU R7, [R1+0x3734] ;  /* 0x0037340001077983 */ /* 0x000ee60000300800 */
[----:B------:R4:W-:Y:S01]  /*696c0*/  STL.64 [R1+0x36e0], R22 ;  /* 0x0036e01601007387 */ /* 0x0009e20000100a00 */
[----:B------:R-:W3:Y:S02]  /*696d0*/  LDL.LU R4, [R1+0x3730] ;  /* 0x0037300001047983 */ /* 0x000ee40000300800 */
[----:B------:R-:W3:Y:S02]  /*696e0*/  LDL.LU R5, [R1+0x372c] ;  /* 0x00372c0001057983 */ /* 0x000ee40000300800 */
[----:B------:R0:W-:Y:S01]  /*696f0*/  STL.64 [R1+0x36e8], R18 ;  /* 0x0036e81201007387 */ /* 0x0001e20000100a00 */
[----:B------:R-:W3:Y:S01]  /*69700*/  LDL.LU R12, [R1+0xc50] ;  /* 0x000c5000010c7983 */ /* 0x000ee20000300800 */
[----:B------:R-:W3:Y:S02]  /*69710*/  LDL.LU R13, [R1+0xc54] ;  /* 0x000c5400010d7983 */ /* 0x000ee40000300800 */
[----:B------:R-:W3:Y:S02]  /*69720*/  LDL.LU R14, [R1+0xc58] ;  /* 0x000c5800010e7983 */ /* 0x000ee40000300800 */
[----:B------:R-:W3:Y:S02]  /*69730*/  LDL.LU R15, [R1+0xc5c] ;  /* 0x000c5c00010f7983 */ /* 0x000ee40000300800 */
[----:B----4-:R-:W-:-:S02]  /*69740*/  IMAD.MOV.U32 R23, RZ, RZ, R29 ;  /* 0x000000ffff177224 */ /* 0x010fc400078e001d */
[----:B--2---:R-:W-:Y:S01]  /*69750*/  IMAD.MOV.U32 R22, RZ, RZ, R28 ;  /* 0x000000ffff167224 */ /* 0x004fe200078e001c */
[----:B---3--:R1:W-:Y:S01]  /*69760*/  STL.64 [R1+0x36f8], R14 ;  /* 0x0036f80e01007387 */ /* 0x0083e20000100a00 */
[----:B------:R2:W-:Y:S02]  /*69770*/  STL.64 [R1+0x36f0], R12 ;  /* 0x0036f00c01007387 */ /* 0x0005e40000100a00 */
[----:B------:R-:W3:Y:S02]  /*69780*/  LDL.LU R28, [R1+0x3728] ;  /* 0x00372800011c7983 */ /* 0x000ee40000300800 */
[----:B------:R-:W4:Y:S01]  /*69790*/  LDL.LU R29, [R1+0x3724] ;  /* 0x00372400011d7983 */ /* 0x000f220000300800 */
[----:B------:R-:W-:Y:S01]  /*697a0*/  STL.64 [R1+0x3700], R22 ;  /* 0x0037001601007387 */ /* 0x000fe20000100a00 */
[----:B------:R-:W2:Y:S02]  /*697b0*/  LDL.LU R16, [R1+0xc60] ;  /* 0x000c600001107983 */ /* 0x000ea40000300800 */
[----:B------:R-:W2:Y:S02]  /*697c0*/  LDL.LU R17, [R1+0xc64] ;  /* 0x000c640001117983 */ /* 0x000ea40000300800 */
[----:B0-----:R-:W2:Y:S01]  /*697d0*/  LDL.LU R18, [R1+0xc68] ;  /* 0x000c680001127983 */ /* 0x001ea20000300800 */
[----:B------:R-:W2:Y:S01]  /*697e0*/  LDL.LU R19, [R1+0xc6c] ;  /* 0x000c6c0001137983 */ /* 0x000ea20000300800 */
[----:B-1----:R-:W-:-:S02]  /*697f0*/  IMAD.MOV.U32 R14, RZ, RZ, R7 ;  /* 0x000000ffff0e7224 */ /* 0x002fc400078e0007 */
[----:B------:R-:W-:Y:S01]  /*69800*/  IMAD.MOV.U32 R15, RZ, RZ, R6 ;  /* 0x000000ffff0f7224 */ /* 0x000fe200078e0006 */
[----:B--2---:R-:W-:Y:S01]  /*69810*/  STL.64 [R1+0x3710], R18 ;  /* 0x0037101201007387 */ /* 0x004fe20000100a00 */
[----:B------:R-:W-:Y:S03]  /*69820*/  STL.64 [R1+0x3708], R16 ;  /* 0x0037081001007387 */ /* 0x000fe60000100a00 */
[----:B------:R0:W-:Y:S02]  /*69830*/  STL.64 [R1+0x3718], R14 ;  /* 0x0037180e01007387 */ /* 0x0001e40000100a00 */
[----:B------:R-:W2:Y:S01]  /*69840*/  LDL.LU R12, [R1+0xc80] ;  /* 0x000c8000010c7983 */ /* 0x000ea20000300800 */
[----:B------:R-:W2:Y:S04]  /*69850*/  LDL.LU R13, [R1+0xc84] ;  /* 0x000c8400010d7983 */ /* 0x000ea80000300800 */
[----:B0-----:R-:W2:Y:S01]  /*69860*/  LDL.LU R14, [R1+0xc88] ;  /* 0x000c8800010e7983 */ /* 0x001ea20000300800 */
[----:B------:R-:W2:Y:S02]  /*69870*/  LDL.LU R15, [R1+0xc8c] ;  /* 0x000c8c00010f7983 */ /* 0x000ea40000300800 */
[----:B------:R-:W2:Y:S02]  /*69880*/  LDL.LU R20, [R1+0xc70] ;  /* 0x000c700001147983 */ /* 0x000ea40000300800 */
[----:B------:R-:W2:Y:S01]  /*69890*/  LDL.LU R21, [R1+0xc74] ;  /* 0x000c740001157983 */ /* 0x000ea20000300800 */
[----:B------:R-:W2:Y:S01]  /*698a0*/  LDL.LU R22, [R1+0xc78] ;  /* 0x000c780001167983 */ /* 0x000ea20000300800 */
[----:B------:R-:W2:Y:S02]  /*698b0*/  LDL.LU R23, [R1+0xc7c] ;  /* 0x000c7c0001177983 */ /* 0x000ea40000300800 */
        /* <DEDUP_REMOVED lines=14> */
[----:B------:R-:W0:Y:S04]  /*699a0*/  LDSM.16.MT88.4 R4, [R2+0xc080] ;  /* 0x00c080000204783b */ /* 0x000e280000004200 */
[----:B--2---:R-:W-:Y:S01]  /*699b0*/  STL.64 [R1+0x36c0], R10 ;  /* 0x0036c00a01007387 */ /* 0x004fe20000100a00 */
[----:B------:R1:W-:Y:S03]  /*699c0*/  STL.64 [R1+0x36b8], R8 ;  /* 0x0036b80801007387 */ /* 0x0003e60000100a00 */
[----:B-1----:R-:W2:Y:S01]  /*699d0*/  LDL.LU R8, [R1+0xc30] ;  /* 0x000c300001087983 */ /* 0x002ea20000300800 */
[----:B------:R-:W2:Y:S02]  /*699e0*/  LDL.LU R9, [R1+0xc34] ;  /* 0x000c340001097983 */ /* 0x000ea40000300800 */
[----:B------:R-:W2:Y:S02]  /*699f0*/  LDL.LU R10, [R1+0xc38] ;  /* 0x000c3800010a7983 */ /* 0x000ea40000300800 */
[----:B------:R-:W2:Y:S01]  /*69a00*/  LDL.LU R11, [R1+0xc3c] ;  /* 0x000c3c00010b7983 */ /* 0x000ea20000300800 */
[----:B------:R-:W-:Y:S01]  /*69a10*/  HMMA.16816.F32.BF16 R16, R24, R18, R12 ;  /* 0x000000121810723c */ /* 0x000fe2000004180c */
[----:B--2---:R-:W-:Y:S01]  /*69a20*/  STL.64 [R1+0x36d8], R10 ;  /* 0x0036d80a01007387 */ /* 0x004fe20000100a00 */
[----:B------:R1:W-:Y:S03]  /*69a30*/  STL.64 [R1+0x36d0], R8 ;  /* 0x0036d00801007387 */ /* 0x0003e60000100a00 */
[----:B-1----:R-:W2:Y:S01]  /*69a40*/  LDL.LU R8, [R1+0xc40] ;  /* 0x000c400001087983 */ /* 0x002ea20000300800 */
[----:B------:R-:W2:Y:S02]  /*69a50*/  LDL.LU R9, [R1+0xc44] ;  /* 0x000c440001097983 */ /* 0x000ea40000300800 */
[----:B------:R-:W2:Y:S02]  /*69a60*/  LDL.LU R10, [R1+0xc48] ;  /* 0x000c4800010a7983 */ /* 0x000ea40000300800 */
[----:B------:R-:W2:Y:S01]  /*69a70*/  LDL.LU R11, [R1+0xc4c] ;  /* 0x000c4c00010b7983 */ /* 0x000ea20000300800 */
[----:B0-----:R0:W-:Y:S01]  /*69a80*/  STL.64 [R1+0x3560], R6 ;  /* 0x0035600601007387 */ /* 0x0011e20000100a00 */
[----:B------:R-:W-:Y:S02]  /*69a90*/  STL.64 [R1+0x3558], R4 ;  /* 0x0035580401007387 */ /* 0x000fe40000100a00 */
[----:B0-----:R-:W-:-:S02]  /*69aa0*/  IMAD.MOV.U32 R6, RZ, RZ, R0 ;  /* 0x000000ffff067224 */ /* 0x001fc400078e0000 */
[----:B------:R-:W2:Y:S01]  /*69ab0*/  LDL.LU R0, [R1+0x3720] ;  /* 0x0037200001007983 */ /* 0x000ea20000300800 */
[----:B------:R-:W2:Y:S06]  /*69ac0*/  LDL.LU.64 R14, [R1+0x3718] ;  /* 0x00371800010e7983 */ /* 0x000eac0000300a00 */
[----:B------:R-:W-:Y:S02]  /*69ad0*/  STL.64 [R1+0x150], R16 ;  /* 0x0001501001007387 */ /* 0x000fe40000100a00 */
[----:B------:R0:W-:Y:S02]  /*69ae0*/  STL.64 [R1+0x158], R18 ;  /* 0x0001581201007387 */ /* 0x0001e40000100a00 */
[----:B0-----:R-:W3:Y:S01]  /*69af0*/  LDL.LU.64 R18, [R1+0x3710] ;  /* 0x0037100001127983 */ /* 0x001ee20000300a00 */
[----:B------:R-:W3:Y:S01]  /*69b00*/  LDL.LU.64 R16, [R1+0x3708] ;  /* 0x0037080001107983 */ /* 0x000ee20000300a00 */
[C---:B--2---:R-:W-:Y:S02]  /*69b10*/  HMMA.16816.F32.BF16 R12, R24.reuse, R14, R20 ;  /* 0x0000000e180c723c */ /* 0x044fe40000041814 */
[----:B------:R-:W3:Y:S11]  /*69b20*/  LDL.LU.64 R22, [R1+0x3700] ;  /* 0x0037000001167983 */ /* 0x000ef60000300a00 */
[----:B------:R-:W-:Y:S10]  /*69b30*/  @!UPT UIADD3 URZ, URZ, URZ, URZ ;  /* 0x0000003f3f3ff290 */ /* 0x000ff4000fffe03f */
[----:B------:R-:W-:Y:S01]  /*69b40*/  STL.64 [R1+0x140], R12 ;  /* 0x0001400c01007387 */ /* 0x000fe20000100a00 */
[----:B------:R0:W-:Y:S03]  /*69b50*/  STL.64 [R1+0x148], R14 ;  /* 0x0001480e01007387 */ /* 0x0001e60000100a00 */
[----:B0-----:R-:W2:Y:S01]  /*69b60*/  LDL.LU.64 R14, [R1+0x36f8] ;  /* 0x0036f800010e7983 */ /* 0x001ea20000300a00 */
[----:B------:R-:W2:Y:S01]  /*69b70*/  LDL.LU.64 R12, [R1+0x36f0] ;  /* 0x0036f000010c7983 */ /* 0x000ea20000300a00 */
[C---:B---3--:R-:W-:Y:S02]  /*69b80*/  HMMA.16816.F32.BF16 R20, R24.reuse, R22, R16 ;  /* 0x000000161814723c */ /* 0x048fe40000041810 */
[----:B------:R-:W2:Y:S11]  /*69b90*/  LDL.LU.64 R18, [R1+0x36e8] ;  /* 0x0036e80001127983 */ /* 0x000eb60000300a00 */
[----:B------:R-:W-:Y:S10]  /*69ba0*/  @!UPT UIADD3 URZ, URZ, URZ, URZ ;  /* 0x0000003f3f3ff290 */ /* 0x000ff4000fffe03f */
[----:B------:R-:W-:Y:S01]  /*69bb0*/  STL.64 [R1+0x130], R20 ;  /* 0x0001301401007387 */ /* 0x000fe20000100a00 */
[----:B------:R0:W-:Y:S03]  /*69bc0*/  STL.64 [R1+0x138], R22 ;  /* 0x0001381601007387 */ /* 0x0001e60000100a00 */
[----:B0-----:R-:W3:Y:S01]  /*69bd0*/  LDL.LU.64 R22, [R1+0x36e0] ;  /* 0x0036e00001167983 */ /* 0x001ee20000300a00 */
[C---:B--2---:R-:W-:Y:S03]  /*69be0*/  HMMA.16816.F32.BF16 R16, R24.reuse, R18, R12 ;  /* 0x000000121810723c */ /* 0x044fe6000004180c */
[----:B------:R-:W2:Y:S11]  /*69bf0*/  LDL.LU R12, [R1+0x870] ;  /* 0x00087000010c7983 */ /* 0x000eb60000300800 */
[----:B------:R-:W-:Y:S09]  /*69c00*/  @!UPT UIADD3 URZ, URZ, URZ, URZ ;  /* 0x0000003f3f3ff290 */ /* 0x000ff2000fffe03f */
[----:B------:R0:W-:Y:S01]  /*69c10*/  STL.64 [R1+0x120], R16 ;  /* 0x0001201001007387 */ /* 0x0001e20000100a00 */
[----:B------:R-:W-:Y:S02]  /*69c20*/  STL.64 [R1+0x128], R18 ;  /* 0x0001281201007387 */ /* 0x000fe40000100a00 */
[----:B------:R-:W2:Y:S02]  /*69c30*/  LDL.LU R13, [R1+0x874] ;  /* 0x00087400010d7983 */ /* 0x000ea40000300800 */
[----:B------:R-:W2:Y:S01]  /*69c40*/  LDL.LU R14, [R1+0x878] ;  /* 0x00087800010e7983 */ /* 0x000ea20000300800 */
[----:B------:R-:W2:Y:S01]  /*69c50*/  LDL.LU R15, [R1+0x87c] ;  /* 0x00087c00010f7983 */ /* 0x000ea20000300800 */
[C---:B---3--:R-:W-:Y:S03]  /*69c60*/  HMMA.16816.F32.BF16 R20, R24.reuse, R22, R8 ;  /* 0x000000161814723c */ /* 0x048fe60000041808 */
[----:B--2---:R-:W-:Y:S01]  /*69c70*/  STL.64 [R1+0x3660], R14 ;  /* 0x0036600e01007387 */ /* 0x004fe20000100a00 */
[----:B------:R1:W-:Y:S02]  /*69c80*/  STL.64 [R1+0x3658], R12 ;  /* 0x0036580c01007387 */ /* 0x0003e40000100a00 */
[----:B0-----:R-:W2:Y:S01]  /*69c90*/  LDL.64 R16, [R1+0xa0] ;  /* 0x0000a00001107983 */ /* 0x001ea20000100a00 */
[----:B-1----:R-:W3:Y:S01]  /*69ca0*/  LDL.64 R12, [R1+0xc0] ;  /* 0x0000c000010c7983 */ /* 0x002ee20000100a00 */
[----:B------:R-:W2:Y:S02]  /*69cb0*/  LDL.LU.64 R10, [R1+0x36d8] ;  /* 0x0036d800010a7983 */ /* 0x000ea40000300a00 */
[----:B------:R-:W2:Y:S11]  /*69cc0*/  LDL.LU.64 R8, [R1+0x36d0] ;  /* 0x0036d00001087983 */ /* 0x000eb60000300a00 */
[----:B------:R-:W-:Y:S02]  /*69cd0*/  @!UPT UIADD3 URZ, URZ, URZ, URZ ;  /* 0x0000003f3f3ff290 */ /* 0x000fe4000fffe03f */
[----:B------:R-:W-:Y:S01]  /*69ce0*/  STL.64 [R1+0x110], R20 ;  /* 0x0001101401007387 */ /* 0x000fe20000100a00 */
[----:B------:R0:W-:Y:S04]  /*69cf0*/  STL.64 [R1+0x118], R22 ;  /* 0x0001181601007387 */ /* 0x0001e80000100a00 */
        /* <DEDUP_REMOVED lines=17> */
[----:B------:R-:W2:Y:S11]  /*69e10*/  LDL.LU.64 R8, [R1+0x3688] ;  /* 0x0036880001087983 */ /* 0x000eb60000300a00 */
[----:B------:R-:W-:Y:S09]  /*69e20*/  @!UPT UIADD3 URZ, URZ, URZ, URZ ;  /* 0x0000003f3f3ff290 */ /* 0x000ff2000fffe03f */
[----:B------:R-:W-:Y:S01]  /*69e30*/  STL.64 [R1+0x5a0], R20 ;  /* 0x0005a01401007387 */ /* 0x000fe20000100a00 */
[----:B------:R0:W-:Y:S03]  /*69e40*/  STL.64 [R1+0x5a8], R22 ;  /* 0x0005a81601007387 */ /* 0x0001e60000100a00 */
[----:B0-----:R-:W2:Y:S01]  /*69e50*/  LDL.LU.64 R22, [R1+0x3680] ;  /* 0x0036800001167983 */ /* 0x001ea20000300a00 */
[----:B------:R-:W2:Y:S02]  /*69e60*/  LDL.LU.64 R20, [R1+0x3678] ;  /* 0x0036780001147983 */ /* 0x000ea40000300a00 */
[----:B------:R-:W-:-:S07]  /*69e70*/  IMAD.MOV.U32 R7, RZ, RZ, R3 ;  /* 0x000000ffff077224 */ /* 0x000fce00078e0003 */
[----:B--2---:R-:W-:Y:S01]  /*69e80*/  HMMA.16816.F32.BF16 R4, R24, R6, R20 ;  /* 0x000000061804723c */ /* 0x004fe20000041814 */
[----:B------:R-:W2:Y:S01]  /*69e90*/  LDL.LU.64 R22, [R1+0x3670] ;  /* 0x0036700001167983 */ /* 0x000ea20000300a00 */
[----:B------:R-:W2:Y:S02]  /*69ea0*/  LDL.LU.64 R20, [R1+0x3668] ;  /* 0x0036680001147983 */ /* 0x000ea40000300a00 */
[----:B------:R-:W4:Y:S11]  /*69eb0*/  LDL.LU R24, [R1+0x880] ;  /* 0x0008800001187983 */ /* 0x000f360000300800 */
[----:B------:R-:W-:Y:S08]  /*69ec0*/  @!UPT UIADD3 URZ, URZ, URZ, URZ ;  /* 0x0000003f3f3ff290 */ /* 0x000ff0000fffe03f */
[----:B------:R3:W-:Y:S01]  /*69ed0*/  STL.64 [R1+0xd0], R4 ;  /* 0x0000d00401007387 */ /* 0x0007e20000100a00 */
[----:B------:R-:W-:Y:S02]  /*69ee0*/  STL.64 [R1+0xd8], R6 ;  /* 0x0000d80601007387 */ /* 0x000fe40000100a00 */
[----:B------:R-:W4:Y:S02]  /*69ef0*/  LDL.LU R25, [R1+0x884] ;  /* 0x0008840001197983 */ /* 0x000f240000300800 */
[----:B------:R-:W4:Y:S01]  /*69f00*/  LDL.LU R26, [R1+0x888] ;  /* 0x00088800011a7983 */ /* 0x000f220000300800 */
[----:B------:R-:W4:Y:S01]  /*69f10*/  LDL.LU.64 R14, [R1+0x3660] ;  /* 0x00366000010e7983 */ /* 0x000f220000300a00 */
[----:B---3--:R-:W-:Y:S02]  /*69f20*/  IMAD.MOV.U32 R5, RZ, RZ, R12 ;  /* 0x000000ffff057224 */ /* 0x008fe400078e000c */
[----:B------:R-:W-:Y:S01]  /*69f30*/  IMAD.MOV.U32 R4, RZ, RZ, R13 ;  /* 0x000000ffff047224 */ /* 0x000fe200078e000d */
[C---:B--2---:R-:W-:Y:S01]  /*69f40*/  HMMA.16816.F32.BF16 R8, R20.reuse, R12, R8 ;  /* 0x0000000c1408723c */ /* 0x044fe20000041808 */
[----:B------:R-:W2:Y:S11]  /*69f50*/  LDL.LU.64 R12, [R1+0x3658] ;  /* 0x00365800010c7983 */ /* 0x000eb60000300a00 */
[----:B------:R-:W-:Y:S11]  /*69f60*/  @!UPT UIADD3 URZ, URZ, URZ, URZ ;  /* 0x0000003f3f3ff290 */ /* 0x000ff6000fffe03f */
[----:B------:R0:W-:Y:S01]  /*69f70*/  STL.64 [R1+0x590], R8 ;  /* 0x0005900801007387 */ /* 0x0001e20000100a00 */
[----:B------:R-:W-:Y:S03]  /*69f80*/  STL [R1+0x598], R10 ;  /* 0x0005980a01007387 */ /* 0x000fe60000100800 */
[----:B0-----:R-:W4:Y:S01]  /*69f90*/  LDL.LU.64 R8, [R1+0x3650] ;  /* 0x0036500001087983 */ /* 0x001f220000300a00 */
[----:B------:R-:W-:Y:S02]  /*69fa0*/  IMAD.MOV.U32 R27, RZ, RZ, R0 ;  /* 0x000000ffff1b7224 */ /* 0x000fe400078e0000 */
[----:B------:R-:W-:Y:S02]  /*69fb0*/  IMAD.MOV.U32 R0, RZ, RZ, R11 ;  /* 0x000000ffff007224 */ /* 0x000fe400078e000b */
[----:B------:R-:W-:Y:S01]  /*69fc0*/  STL [R1+0x3580], R4 ;  /* 0x0035800401007387 */ /* 0x000fe20000100800 */
[----:B------:R-:W-:Y:S02]  /*69fd0*/  STL [R1+0x357c], R5 ;  /* 0x00357c0501007387 */ /* 0x000fe40000100800 */
[----:B------:R-:W-:Y:S01]  /*69fe0*/  STL [R1+0x2d18], R0 ;  /* 0x002d180001007387 */ /* 0x000fe20000100800 */
[C---:B----4-:R-:W-:Y:S11]  /*69ff0*/  HMMA.16816.F32.BF16 R24, R20.reuse, R8, R24 ;  /* 0x000000081418723c */ /* 0x050ff60000041818 */
[----:B------:R-:W-:Y:S11]  /*6a000*/  @!UPT UIADD3 URZ, URZ, URZ, URZ ;  /* 0x0000003f3f3ff290 */ /* 0x000ff6000fffe03f */
[----:B------:R-:W-:Y:S01]  /*6a010*/  @!UPT UIADD3 URZ, URZ, URZ, URZ ;  /* 0x0000003f3f3ff290 */ /* 0x000fe2000fffe03f */
[----:B------:R0:W-:Y:S01]  /*6a020*/  STL.64 [R1+0x580], R24 ;  /* 0x0005801801007387 */ /* 0x0001e20000100a00 */
[----:B------:R-:W-:Y:S03]  /*6a030*/  STL.64 [R1+0x588], R26 ;  /* 0x0005881a01007387 */ /* 0x000fe60000100a00 */
[----:B0-----:R-:W3:Y:S01]  /*6a040*/  LDL.64 R24, [R1+0x70] ;  /* 0x0000700001187983 */ /* 0x001ee20000100a00 */
[----:B------:R-:W-:Y:S02]  /*6a050*/  IMAD.MOV.U32 R7, RZ, RZ, R8 ;  /* 0x000000ffff077224 */ /* 0x000fe400078e0008 */
[----:B------:R-:W-:Y:S02]  /*6a060*/  IMAD.MOV.U32 R6, RZ, RZ, R9 ;  /* 0x000000ffff067224 */ /* 0x000fe400078e0009 */
[----:B------:R-:W4:Y:S04]  /*6a070*/  LDL.64 R8, [R1+0x90] ;  /* 0x0000900001087983 */ /* 0x000f280000100a00 */
[----:B---3--:R0:W-:Y:S04]  /*6a080*/  STL.64 [R1+0x3618], R24 ;  /* 0x0036181801007387 */ /* 0x0081e80000100a00 */
        /* <DEDUP_REMOVED lines=8> */
[----:B------:R-:W-:Y:S02]  /*6a110*/  STL [R1+0x3588], R6 ;  /* 0x0035880601007387 */ /* 0x000fe40000100800 */
[----:B------:R0:W-:Y:S02]  /*6a120*/  STL [R1+0x3584], R7 ;  /* 0x0035840701007387 */ /* 0x0001e40000100800 */
[----:B0-----:R-:W-:Y:S07]  /*6a130*/  HMMA.16816.F32.BF16 R4, R20, R16, R12 ;  /* 0x000000101404723c */ /* 0x001fee000004180c */
[----:B------:R-:W-:-:S02]  /*6a140*/  IMAD.MOV.U32 R13, RZ, RZ, R17 ;  /* 0x000000ffff0d7224 */ /* 0x000fc400078e0011 */
[----:B------:R-:W-:Y:S02]  /*6a150*/  IMAD.MOV.U32 R12, RZ, RZ, R16 ;  /* 0x000000ffff0c7224 */ /* 0x000fe400078e0010 */
[----:B------:R-:W3:Y:S01]  /*6a160*/  LDL.LU.64 R16, [R1+0x3648] ;  /* 0x0036480001107983 */ /* 0x000ee20000300a00 */
[----:B------:R-:W-:Y:S02]  /*6a170*/  STL [R1+0x3590], R13 ;  /* 0x0035900d01007387 */ /* 0x000fe40000100800 */
[----:B------:R0:W-:Y:S02]  /*6a180*/  STL [R1+0x358c], R12 ;  /* 0x00358c0c01007387 */ /* 0x0001e40000100800 */
[----:B0-----:R-:W3:Y:S01]  /*6a190*/  LDL.LU R12, [R1+0x840] ;  /* 0x00084000010c7983 */ /* 0x001ee20000300800 */
[----:B------:R-:W3:Y:S02]  /*6a1a0*/  LDL.LU R13, [R1+0x844] ;  /* 0x00084400010d7983 */ /* 0x000ee40000300800 */
[----:B------:R-:W3:Y:S02]  /*6a1b0*/  LDL.LU R14, [R1+0x848] ;  /* 0x00084800010e7983 */ /* 0x000ee40000300800 */
[----:B------:R-:W3:Y:S02]  /*6a1c0*/  LDL.LU R15, [R1+0x84c] ;  /* 0x00084c00010f7983 */ /* 0x000ee40000300800 */
[----:B------:R-:W-:-:S02]  /*6a1d0*/  IMAD.MOV.U32 R26, RZ, RZ, R29 ;  /* 0x000000ffff1a7224 */ /* 0x000fc400078e001d */
[----:B------:R-:W-:Y:S02]  /*6a1e0*/  IMAD.MOV.U32 R27, RZ, RZ, R28 ;  /* 0x000000ffff1b7224 */ /* 0x000fe400078e001c */
[----:B------:R-:W-:Y:S02]  /*6a1f0*/  IMAD.MOV.U32 R28, RZ, RZ, R7 ;  /* 0x000000ffff1c7224 */ /* 0x000fe400078e0007 */
[----:B------:R-:W-:Y:S02]  /*6a200*/  IMAD.MOV.U32 R29, RZ, RZ, R6 ;  /* 0x000000ffff1d7224 */ /* 0x000fe400078e0006 */
[----:B------:R-:W-:Y:S02]  /*6a210*/  IMAD.MOV.U32 R19, RZ, RZ, R5 ;  /* 0x000000ffff137224 */ /* 0x000fe400078e0005 */
[----:B------:R-:W-:Y:S02]  /*6a220*/  IMAD.MOV.U32 R18, RZ, RZ, R4 ;  /* 0x000000ffff127224 */ /* 0x000fe400078e0004 */
[----:B----4-:R-:W-:-:S02]  /*6a230*/  IMAD.MOV.U32 R4, RZ, RZ, R8 ;  /* 0x000000ffff047224 */ /* 0x010fc400078e0008 */
[----:B------:R-:W-:Y:S01]  /*6a240*/  IMAD.MOV.U32 R5, RZ, RZ, R9 ;  /* 0x000000ffff057224 */ /* 0x000fe200078e0009 */
[C---:B--2---:R-:W-:Y:S11]  /*6a250*/  HMMA.16816.F32.BF16 R24, R20.reuse, R8, R24 ;  /* 0x000000081418723c */ /* 0x044ff60000041818 */
[----:B------:R-:W-:Y:S11]  /*6a260*/  @!UPT UIADD3 URZ, URZ, URZ, URZ ;  /* 0x0000003f3f3ff290 */ /* 0x000ff6000fffe03f */
[----:B------:R-:W-:Y:S02]  /*6a270*/  @!UPT UIADD3 URZ, URZ, URZ, URZ ;  /* 0x0000003f3f3ff290 */ /* 0x000fe4000fffe03f */
[----:B------:R-:W-:Y:S02]  /*6a280*/  IMAD.MOV.U32 R10, RZ, RZ, R26 ;  /* 0x000000ffff0a7224 */ /* 0x000fe400078e001a */
[----:B------:R-:W-:Y:S01]  /*6a290*/  IMAD.MOV.U32 R11, RZ, RZ, R27 ;  /* 0x000000ffff0b7224 */ /* 0x000fe200078e001b */
[----:B---3--:R-:W-:Y:S01]  /*6a2a0*/  STL.64 [R1+0x3628], R14 ;  /* 0x0036280e01007387 */ /* 0x008fe20000100a00 */
[----:B------:R0:W-:Y:S03]  /*6a2b0*/  STL.64 [R1+0x3620], R12 ;  /* 0x0036200c01007387 */ /* 0x0001e60000100a00 */
[----:B0-----:R-:W2:Y:S01]  /*6a2c0*/  LDL.64 R12, [R1+0x80] ;  /* 0x00008000010c7983 */ /* 0x001ea20000100a00 */
[----:B------:R-:W-:Y:S02]  /*6a2d0*/  STL [R1+0x2cf4], R28 ;  /* 0x002cf41c01007387 */ /* 0x000fe40000100800 */
[----:B------:R-:W-:Y:S02]  /*6a2e0*/  STL [R1+0x2cf0], R29 ;  /* 0x002cf01d01007387 */ /* 0x000fe40000100800 */
[----:B------:R-:W-:Y:S01]  /*6a2f0*/  STL [R1+0x2cec], R19 ;  /* 0x002cec1301007387 */ /* 0x000fe20000100800 */
[----:B------:R-:W-:Y:S01]  /*6a300*/  STL [R1+0x2ce8], R18 ;  /* 0x002ce81201007387 */ /* 0x000fe20000100800 */
[----:B------:R-:W3:Y:S02]  /*6a310*/  LDL.LU.64 R8, [R1+0x3640] ;  /* 0x0036400001087983 */ /* 0x000ee40000300a00 */
[----:B------:R0:W-:Y:S02]  /*6a320*/  STL.64 [R1+0x560], R24 ;  /* 0x0005601801007387 */ /* 0x0001e40000100a00 */
[----:B------:R-:W2:Y:S01]  /*6a330*/  LDL.LU.64 R26, [R1+0x3638] ;  /* 0x00363800011a7983 */ /* 0x000ea20000300a00 */
[----:B0-----:R-:W2:Y:S01]  /*6a340*/  LDL.LU.64 R24, [R1+0x3630] ;  /* 0x0036300001187983 */ /* 0x001ea20000300a00 */
[----:B------:R-:W-:Y:S02]  /*6a350*/  STL [R1+0x3598], R5 ;  /* 0x0035980501007387 */ /* 0x000fe40000100800 */
[----:B------:R-:W-:Y:S02]  /*6a360*/  STL [R1+0x3594], R4 ;  /* 0x0035940401007387 */ /* 0x000fe40000100800 */
[----:B------:R0:W-:Y:S01]  /*6a370*/  STL [R1+0x3304], R11 ;  /* 0x0033040b01007387 */ /* 0x0001e20000100800 */
[----:B------:R-:W-:Y:S01]  /*6a380*/  STL [R1+0x3300], R10 ;  /* 0x0033000a01007387 */ /* 0x000fe20000100800 */
[----:B------:R-:W4:Y:S01]  /*6a390*/  LDL.LU.64 R14, [R1+0x3628] ;  /* 0x00362800010e7983 */ /* 0x000f220000300a00 */
[----:B--2---:R-:W-:Y:S01]  /*6a3a0*/  HMMA.16816.F32.BF16 R24, R20, R12, R24 ;  /* 0x0000000c1418723c */ /* 0x004fe20000041818 */
[----:B------:R-:W-:-:S02]  /*6a3b0*/  IMAD.MOV.U32 R7, RZ, RZ, R12 ;  /* 0x000000ffff077224 */ /* 0x000fc400078e000c */
[----:B0-----:R-:W-:Y:S02]  /*6a3c0*/  IMAD.MOV.U32 R11, RZ, RZ, R13 ;  /* 0x000000ffff0b7224 */ /* 0x001fe400078e000d */
[----:B------:R-:W4:Y:S11]  /*6a3d0*/  LDL.LU.64 R12, [R1+0x3620] ;  /* 0x00362000010c7983 */ /* 0x000f360000300a00 */
[----:B------:R-:W-:Y:S07]  /*6a3e0*/  @!UPT UIADD3 URZ, URZ, URZ, URZ ;  /* 0x0000003f3f3ff290 */ /* 0x000fee000fffe03f */
[----:B------:R0:W-:Y:S01]  /*6a3f0*/  STL.64 [R1+0x550], R24 ;  /* 0x0005501801007387 */ /* 0x0001e20000100a00 */
[----:B------:R-:W-:Y:S03]  /*6a400*/  STL [R1+0x558], R26 ;  /* 0x0005581a01007387 */ /* 0x000fe60000100800 */
[----:B0-----:R-:W4:Y:S01]  /*6a410*/  LDL.LU.64 R24, [R1+0x3618] ;  /* 0x0036180001187983 */ /* 0x001f220000300a00 */
[----:B------:R-:W-:Y:S02]  /*6a420*/  IMAD.MOV.U32 R0, RZ, RZ, R27 ;  /* 0x000000ffff007224 */ /* 0x000fe400078e001b */
[----:B------:R-:W-:Y:S02]  /*6a430*/  STL [R1+0x35a0], R11 ;  /* 0x0035a00b01007387 */ /* 0x000fe40000100800 */
[----:B------:R-:W-:Y:S01]  /*6a440*/  STL [R1+0x359c], R7 ;  /* 0x00359c0701007387 */ /* 0x000fe20000100800 */
[----:B------:R-:W2:Y:S01]  /*6a450*/  LDL.64 R4, [R1+0x60] ;  /* 0x0000600001047983 */ /* 0x000ea20000100a00 */
[----:B------:R-:W-:Y:S01]  /*6a460*/  STL [R1+0x2e48], R0 ;  /* 0x002e480001007387 */ /* 0x000fe20000100800 */
[----:B----4-:R-:W-:Y:S01]  /*6a470*/  HMMA.16816.F32.BF16 R12, R20, R24, R12 ;  /* 0x00000018140c723c */ /* 0x010fe2000004180c */
[----:B------:R-:W-:Y:S11]  /*6a480*/  IMAD.MOV.U32 R10, RZ, RZ, R24 ;  /* 0x000000ffff0a7224 */ /* 0x000ff600078e0018 */
[----:B------:R-:W-:Y:S11]  /*6a490*/  @!UPT UIADD3 URZ, URZ, URZ, URZ ;  /* 0x0000003f3f3ff290 */ /* 0x000ff6000fffe03f */
[----:B------:R-:W-:Y:S01]  /*6a4a0*/  @!UPT UIADD3 URZ, URZ, URZ, URZ ;  /* 0x0000003f3f3ff290 */ /* 0x000fe2000fffe03f */
[----:B------:R-:W-:Y:S02]  /*6a4b0*/  IMAD.MOV.U32 R28, RZ, RZ, R12 ;  /* 0x000000ffff1c7224 */ /* 0x000fe400078e000c */
[----:B------:R-:W-:Y:S02]  /*6a4c0*/  IMAD.MOV.U32 R29, RZ, RZ, R13 ;  /* 0x000000ffff1d7224 */ /* 0x000fe400078e000d */
[----:B------:R-:W4:Y:S01]  /*6a4d0*/  LDL.64 R12, [R1+0x50] ;  /* 0x00005000010c7983 */ /* 0x000f220000100a00 */
[----:B------:R-:W-:Y:S02]  /*6a4e0*/  STL [R1+0x3570], R10 ;  /* 0x0035700a01007387 */ /* 0x000fe40000100800 */
[----:B---3--:R0:W-:Y:S02]  /*6a4f0*/  STL.64 [R1+0x3568], R8 ;  /* 0x0035680801007387 */ /* 0x0081e40000100a00 */
[----:B0-----:R-:W2:Y:S01]  /*6a500*/  LDL.LU R8, [R1+0x8e0] ;  /* 0x0008e00001087983 */ /* 0x001ea20000300800 */
[----:B------:R-:W2:Y:S02]  /*6a510*/  LDL.LU R9, [R1+0x8e4] ;  /* 0x0008e40001097983 */ /* 0x000ea40000300800 */
[----:B------:R-:W2:Y:S02]  /*6a520*/  LDL.LU R10, [R1+0x8e8] ;  /* 0x0008e800010a7983 */ /* 0x000ea40000300800 */
[----:B------:R-:W2:Y:S02]  /*6a530*/  LDL.LU R11, [R1+0x8ec] ;  /* 0x0008ec00010b7983 */ /* 0x000ea40000300800 */
[----:B------:R-:W-:-:S02]  /*6a540*/  IMAD.MOV.U32 R3, RZ, RZ, R25 ;  /* 0x000000ffff037224 */ /* 0x000fc400078e0019 */
[----:B------:R-:W0:Y:S01]  /*6a550*/  LDSM.16.MT88.4 R24, [R2+0xc100] ;  /* 0x00c100000218783b */ /* 0x000e220000004200 */
[----:B------:R-:W-:Y:S02]  /*6a560*/  IMAD.MOV.U32 R18, RZ, RZ, R15 ;  /* 0x000000ffff127224 */ /* 0x000fe400078e000f */
[----:B------:R-:W-:-:S03]  /*6a570*/  IMAD.MOV.U32 R19, RZ, RZ, R14 ;  /* 0x000000ffff137224 */ /* 0x000fc600078e000e */
[----:B------:R-:W-:Y:S02]  /*6a580*/  STL [R1+0x2eac], R18 ;  /* 0x002eac1201007387 */ /* 0x000fe40000100800 */
[----:B------:R-:W-:Y:S02]  /*6a590*/  STL [R1+0x2ea8], R19 ;  /* 0x002ea81301007387 */ /* 0x000fe40000100800 */
[----:B------:R-:W-:Y:S02]  /*6a5a0*/  STL [R1+0x2e70], R29 ;  /* 0x002e701d01007387 */ /* 0x000fe40000100800 */
[----:B------:R-:W-:Y:S01]  /*6a5b0*/  STL [R1+0x2e4c], R28 ;  /* 0x002e4c1c01007387 */ /* 0x000fe20000100800 */
[----:B0-----:R-:W-:Y:S01]  /*6a5c0*/  STL.64 [R1+0x3400], R26 ;  /* 0x0034001a01007387 */ /* 0x001fe20000100a00 */
[----:B------:R2:W-:Y:S02]  /*6a5d0*/  STL.64 [R1+0x33f8], R24 ;  /* 0x0033f81801007387 */ /* 0x0005e40000100a00 */
[----:B--2---:R-:W-:Y:S07]  /*6a5e0*/  HMMA.16816.F32.BF16 R24, R20, R4, R8 ;  /* 0x000000041418723c */ /* 0x004fee0000041808 */
[----:B------:R-:W-:-:S02]  /*6a5f0*/  IMAD.MOV.U32 R9, RZ, RZ, R4 ;  /* 0x000000ffff097224 */ /* 0x000fc400078e0004 */
[----:B------:R-:W-:Y:S11]  /*6a600*/  IMAD.MOV.U32 R8, RZ, RZ, R5 ;  /* 0x000000ffff087224 */ /* 0x000ff600078e0005 */
[----:B------:R-:W-:Y:S03]  /*6a610*/  @!UPT UIADD3 URZ, URZ, URZ, URZ ;  /* 0x0000003f3f3ff290 */ /* 0x000fe6000fffe03f */
[----:B------:R0:W-:Y:S01]  /*6a620*/  STL.64 [R1+0x8e0], R24 ;  /* 0x0008e01801007387 */ /* 0x0001e20000100a00 */
[----:B------:R1:W-:Y:S03]  /*6a630*/  STL.64 [R1+0x8e8], R26 ;  /* 0x0008e81a01007387 */ /* 0x0003e60000100a00 */
[----:B0-----:R-:W2:Y:S01]  /*6a640*/  LDL.LU R24, [R1+0xbc0] ;  /* 0x000bc00001187983 */ /* 0x001ea20000300800 */
[----:B------:R-:W2:Y:S02]  /*6a650*/  LDL.LU R25, [R1+0xbc4] ;  /* 0x000bc40001197983 */ /* 0x000ea40000300800 */
[----:B-1----:R-:W3:Y:S02]  /*6a660*/  LDL.LU R26, [R1+0xbc8] ;  /* 0x000bc800011a7983 */ /* 0x002ee40000300800 */
[----:B------:R-:W3:Y:S01]  /*6a670*/  LDL.LU R27, [R1+0xbcc] ;  /* 0x000bcc00011b7983 */ /* 0x000ee20000300800 */
        /* <DEDUP_REMOVED lines=12> */
[----:B0-----:R-:W4:Y:S01]  /*6a740*/  LDL.LU R4, [R1+0x8d0] ;  /* 0x0008d00001047983 */ /* 0x001f220000300800 */
[----:B------:R-:W4:Y:S02]  /*6a750*/  LDL.LU R5, [R1+0x8d4] ;  /* 0x0008d40001057983 */ /* 0x000f240000300800 */
[----:B------:R-:W4:Y:S02]  /*6a760*/  LDL.LU R6, [R1+0x8d8] ;  /* 0x0008d80001067983 */ /* 0x000f240000300800 */
[----:B------:R-:W4:Y:S01]  /*6a770*/  LDL.LU R7, [R1+0x8dc] ;  /* 0x0008dc0001077983 */ /* 0x000f220000300800 */
[----:B---3--:R-:W-:Y:S01]  /*6a780*/  STL.64 [R1+0x35b0], R26 ;  /* 0x0035b01a01007387 */ /* 0x008fe20000100a00 */
[----:B------:R0:W-:Y:S03]  /*6a790*/  STL.64 [R1+0x35a8], R24 ;  /* 0x0035a81801007387 */ /* 0x0001e60000100a00 */
[----:B0-----:R-:W2:Y:S01]  /*6a7a0*/  LDL.LU R24, [R1+0xbd0] ;  /* 0x000bd00001187983 */ /* 0x001ea20000300800 */
[----:B------:R-:W2:Y:S02]  /*6a7b0*/  LDL.LU R25, [R1+0xbd4] ;  /* 0x000bd40001197983 */ /* 0x000ea40000300800 */
[----:B------:R-:W3:Y:S02]  /*6a7c0*/  LDL.LU R26, [R1+0xbd8] ;  /* 0x000bd800011a7983 */ /* 0x000ee40000300800 */
[----:B------:R-:W3:Y:S02]  /*6a7d0*/  LDL.LU R27, [R1+0xbdc] ;  /* 0x000bdc00011b7983 */ /* 0x000ee40000300800 */
[----:B---3--:R-:W-:Y:S01]  /*6a7e0*/  STL.64 [R1+0x35d0], R26 ;  /* 0x0035d01a01007387 */ /* 0x008fe20000100a00 */
[----:B--2---:R0:W-:Y:S03]  /*6a7f0*/  STL.64 [R1+0x35c8], R24 ;  /* 0x0035c81801007387 */ /* 0x0041e60000100a00 */
[----:B0-----:R-:W2:Y:S01]  /*6a800*/  LDL.64 R24, [R1+0x10] ;  /* 0x0000100001187983 */ /* 0x001ea20000100a00 */
[----:B----4-:R-:W-:Y:S03]  /*6a810*/  HMMA.16816.F32.BF16 R4, R20, R12, R4 ;  /* 0x0000000c1404723c */ /* 0x010fe60000041804 */
[----:B--2---:R0:W-:Y:S04]  /*6a820*/  STL.64 [R1+0x35e8], R24 ;  /* 0x0035e81801007387 */ /* 0x0041e80000100a00 */
[----:B0-----:R-:W2:Y:S11]  /*6a830*/  LDL.64 R24, [R1+0x20] ;  /* 0x0000200001187983 */ /* 0x001eb60000100a00 */
[----:B------:R-:W-:Y:S06]  /*6a840*/  @!UPT UIADD3 URZ, URZ, URZ, URZ ;  /* 0x0000003f3f3ff290 */ /* 0x000fec000fffe03f */
[----:B------:R-:W-:Y:S02]  /*6a850*/  IMAD.MOV.U32 R14, RZ, RZ, R6 ;  /* 0x000000ffff0e7224 */ /* 0x000fe400078e0006 */
[----:B------:R-:W-:Y:S01]  /*6a860*/  IMAD.MOV.U32 R15, RZ, RZ, R7 ;  /* 0x000000ffff0f7224 */ /* 0x000fe200078e0007 */
[----:B--2---:R0:W-:Y:S04]  /*6a870*/  STL.64 [R1+0x35f0], R24 ;  /* 0x0035f01801007387 */ /* 0x0041e80000100a00 */
[----:B0-----:R-:W2:Y:S01]  /*6a880*/  LDL.64 R24, [R1+0x40] ;  /* 0x0000400001187983 */ /* 0x001ea20000100a00 */
[----:B------:R0:W-:Y:S02]  /*6a890*/  STL.64 [R1+0x8d0], R4 ;  /* 0x0008d00401007387 */ /* 0x0001e40000100a00 */
[----:B------:R-:W2:Y:S01]  /*6a8a0*/  LDL.LU.64 R6, [R1+0x3610] ;  /* 0x0036100001067983 */ /* 0x000ea20000300a00 */
[----:B0-----:R-:W2:Y:S01]  /*6a8b0*/  LDL.LU.64 R4, [R1+0x3608] ;  /* 0x0036080001047983 */ /* 0x001ea20000300a00 */
[----:B------:R-:W-:-:S05]  /*6a8c0*/  IMAD.MOV.U32 R10, RZ, RZ, R13 ;  /* 0x000000ffff0a7224 */ /* 0x000fca00078e000d */
[----:B------:R-:W-:Y:S01]  /*6a8d0*/  STL [R1+0x35e0], R10 ;  /* 0x0035e00a01007387 */ /* 0x000fe20000100800 */
[----:B------:R0:W-:Y:S02]  /*6a8e0*/  STL.64 [R1+0x35d8], R8 ;  /* 0x0035d80801007387 */ /* 0x0001e40000100a00 */
[----:B------:R-:W-:Y:S01]  /*6a8f0*/  IMAD.MOV.U32 R18, RZ, RZ, R12 ;  /* 0x000000ffff127224 */ /* 0x000fe200078e000c */
[----:B0-----:R-:W3:Y:S01]  /*6a900*/  LDL.LU R8, [R1+0xbe0] ;  /* 0x000be00001087983 */ /* 0x001ee20000300800 */
[----:B------:R-:W3:Y:S02]  /*6a910*/  LDL.LU R9, [R1+0xbe4] ;  /* 0x000be40001097983 */ /* 0x000ee40000300800 */
[----:B------:R-:W3:Y:S02]  /*6a920*/  LDL.LU R10, [R1+0xbe8] ;  /* 0x000be800010a7983 */ /* 0x000ee40000300800 */
[----:B------:R-:W3:Y:S01]  /*6a930*/  LDL.LU R11, [R1+0xbec] ;  /* 0x000bec00010b7983 */ /* 0x000ee20000300800 */
[----:B------:R-:W-:Y:S01]  /*6a940*/  STL [R1+0x2c5c], R15 ;  /* 0x002c5c0f01007387 */ /* 0x000fe20000100800 */
[----:B------:R-:W-:Y:S02]  /*6a950*/  STL [R1+0x2c58], R14 ;  /* 0x002c580e01007387 */ /* 0x000fe40000100800 */
[----:B------:R-:W4:Y:S01]  /*6a960*/  LDL.64 R12, [R1+0x30] ;  /* 0x00003000010c7983 */ /* 0x000f220000100a00 */
[----:B--2---:R-:W-:Y:S11]  /*6a970*/  HMMA.16816.F32.BF16 R4, R20, R24, R4 ;  /* 0x000000181404723c */ /* 0x004ff60000041804 */
[----:B------:R-:W-:Y:S11]  /*6a980*/  @!UPT UIADD3 URZ, URZ, URZ, URZ ;  /* 0x0000003f3f3ff290 */ /* 0x000ff6000fffe03f */
[----:B------:R-:W-:Y:S01]  /*6a990*/  @!UPT UIADD3 URZ, URZ, URZ, URZ ;  /* 0x0000003f3f3ff290 */ /* 0x000fe2000fffe03f */
[----:B------:R-:W-:Y:S01]  /*6a9a0*/  STL.64 [R1+0x8c0], R4 ;  /* 0x0008c00401007387 */ /* 0x000fe20000100a00 */
[----:B------:R0:W-:Y:S03]  /*6a9b0*/  STL.64 [R1+0x8c8], R6 ;  /* 0x0008c80601007387 */ /* 0x0001e60000100a00 */
[----:B0-----:R-:W2:Y:S01]  /*6a9c0*/  LDL.LU.64 R6, [R1+0x3600] ;  /* 0x0036000001067983 */ /* 0x001ea20000300a00 */
[----:B------:R-:W2:Y:S02]  /*6a9d0*/  LDL.LU.64 R4, [R1+0x35f8] ;  /* 0x0035f80001047983 */ /* 0x000ea40000300a00 */
[----:B------:R-:W-:Y:S02]  /*6a9e0*/  IMAD.MOV.U32 R28, RZ, RZ, R24 ;  /* 0x000000ffff1c7224 */ /* 0x000fe400078e0018 */
[----:B------:R-:W-:-:S05]  /*6a9f0*/  IMAD.MOV.U32 R19, RZ, RZ, R25 ;  /* 0x000000ffff137224 */ /* 0x000fca00078e0019 */
[----:B------:R-:W-:Y:S01]  /*6aa00*/  STL.64 [R1+0x35c0], R18 ;  /* 0x0035c01201007387 */ /* 0x000fe20000100a00 */
[----:B------:R0:W-:Y:S02]  /*6aa10*/  STL.64 [R1+0x35b8], R16 ;  /* 0x0035b81001007387 */ /* 0x0001e40000100a00 */
[----:B----4-:R-:W-:Y:S01]  /*6aa20*/  IMAD.MOV.U32 R29, RZ, RZ, R13 ;  /* 0x000000ffff1d7224 */ /* 0x010fe200078e000d */
[----:B0-----:R-:W4:Y:S01]  /*6aa30*/  LDL.64 R16, [R1] ;  /* 0x0000000001107983 */ /* 0x001f220000100a00 */
[C---:B--2---:R-:W-:Y:S07]  /*6aa40*/  HMMA.16816.F32.BF16 R24, R20.reuse, R12, R4 ;  /* 0x0000000c1418723c */ /* 0x044fee0000041804 */
[----:B------:R-:W-:Y:S11]  /*6aa50*/  IMAD.MOV.U32 R6, RZ, RZ, R12 ;  /* 0x000000ffff067224 */ /* 0x000ff600078e000c */
[----:B------:R-:W-:Y:S06]  /*6aa60*/  @!UPT UIADD3 URZ, URZ, URZ, URZ ;  /* 0x0000003f3f3ff290 */ /* 0x000fec000fffe03f */
[----:B------:R-:W-:Y:S02]  /*6aa70*/  IMAD.MOV.U32 R14, RZ, RZ, R27 ;  /* 0x000000ffff0e7224 */ /* 0x000fe400078e001b */
[----:B------:R-:W-:Y:S01]  /*6aa80*/  IMAD.MOV.U32 R15, RZ, RZ, R26 ;  /* 0x000000ffff0f7224 */ /* 0x000fe200078e001a */
[----:B------:R0:W-:Y:S04]  /*6aa90*/  STL.64 [R1+0x8b0], R24 ;  /* 0x0008b01801007387 */ /* 0x0001e80000100a00 */
[----:B0-----:R-:W2:Y:S01]  /*6aaa0*/  LDL.LU.64 R24, [R1+0x35f0] ;  /* 0x0035f00001187983 */ /* 0x001ea20000300a00 */
[----:B------:R0:W-:Y:S02]  /*6aab0*/  STL [R1+0x2c64], R14 ;  /* 0x002c640e01007387 */ /* 0x0001e40000100800 */
[----:B------:R1:W-:Y:S02]  /*6aac0*/  STL [R1+0x2c60], R15 ;  /* 0x002c600f01007387 */ /* 0x0003e40000100800 */
[----:B------:R-:W2:Y:S01]  /*6aad0*/  LDL.LU R12, [R1+0xbf0] ;  /* 0x000bf000010c7983 */ /* 0x000ea20000300800 */
[----:B------:R-:W2:Y:S04]  /*6aae0*/  LDL.LU R13, [R1+0xbf4] ;  /* 0x000bf400010d7983 */ /* 0x000ea80000300800 */
[----:B0-----:R-:W2:Y:S01]  /*6aaf0*/  LDL.LU R14, [R1+0xbf8] ;  /* 0x000bf800010e7983 */ /* 0x001ea20000300800 */
[----:B-1----:R-:W2:Y:S02]  /*6ab00*/  LDL.LU R15, [R1+0xbfc] ;  /* 0x000bfc00010f7983 */ /* 0x002ea40000300800 */
[C---:B--2---:R-:W-:Y:S11]  /*6ab10*/  HMMA.16816.F32.BF16 R12, R20.reuse, R24, R12 ;  /* 0x00000018140c723c */ /* 0x044ff6000004180c */
[----:B------:R-:W-:Y:S11]  /*6ab20*/  @!UPT UIADD3 URZ, URZ, URZ, URZ ;  /* 0x0000003f3f3ff290 */ /* 0x000ff6000fffe03f */
[----:B------:R-:W-:Y:S01]  /*6ab30*/  @!UPT UIADD3 URZ, URZ, URZ, URZ ;  /* 0x0000003f3f3ff290 */ /* 0x000fe2000fffe03f */
[----:B------:R0:W-:Y:S01]  /*6ab40*/  STL.64 [R1+0x8a0], R12 ;  /* 0x0008a00c01007387 */ /* 0x0001e20000100a00 */
[----:B------:R-:W-:Y:S02]  /*6ab50*/  STL.64 [R1+0x8a8], R14 ;  /* 0x0008a80e01007387 */ /* 0x000fe40000100a00 */
[----:B0-----:R-:W-:Y:S02]  /*6ab60*/  IMAD.MOV.U32 R13, RZ, RZ, R24 ;  /* 0x000000ffff0d7224 */ /* 0x001fe400078e0018 */
[----:B------:R-:W-:Y:S02]  /*6ab70*/  IMAD.MOV.U32 R12, RZ, RZ, R25 ;  /* 0x000000ffff0c7224 */ /* 0x000fe400078e0019 */
[----:B------:R-:W3:Y:S02]  /*6ab80*/  LDL.LU.64 R24, [R1+0x35e8] ;  /* 0x0035e80001187983 */ /* 0x000ee40000300a00 */
[----:B---3--:R-:W-:Y:S01]  /*6ab90*/  HMMA.16816.F32.BF16 R8, R20, R24, R8 ;  /* 0x000000181408723c */ /* 0x008fe20000041808 */
[----:B------:R-:W-:-:S02]  /*6aba0*/  IMAD.MOV.U32 R5, RZ, RZ, R24 ;  /* 0x000000ffff057224 */ /* 0x000fc400078e0018 */
[----:B------:R-:W-:Y:S11]  /*6abb0*/  IMAD.MOV.U32 R4, RZ, RZ, R25 ;  /* 0x000000ffff047224 */ /* 0x000ff600078e0019 */
[----:B------:R-:W-:Y:S09]  /*6abc0*/  @!UPT UIADD3 URZ, URZ, URZ, URZ ;  /* 0x0000003f3f3ff290 */ /* 0x000ff2000fffe03f */
[----:B------:R-:W-:Y:S01]  /*6abd0*/  STL.64 [R1+0x890], R8 ;  /* 0x0008900801007387 */ /* 0x000fe20000100a00 */
[----:B------:R0:W-:Y:S03]  /*6abe0*/  STL.64 [R1+0x898], R10 ;  /* 0x0008980a01007387 */ /* 0x0001e60000100a00 */
[----:B0-----:R-:W2:Y:S01]  /*6abf0*/  LDL.LU R10, [R1+0x35e0] ;  /* 0x0035e000010a7983 */ /* 0x001ea20000300800 */
[----:B------:R-:W3:Y:S02]  /*6ac00*/  LDL.LU.64 R8, [R1+0x35d8] ;  /* 0x0035d80001087983 */ /* 0x000ee40000300a00 */
[----:B------:R-:W2:Y:S02]  /*6ac10*/  LDL.LU.64 R26, [R1+0x35d0] ;  /* 0x0035d000011a7983 */ /* 0x000ea40000300a00 */
[----:B------:R-:W2:Y:S02]  /*6ac20*/  LDL.LU.64 R24, [R1+0x35c8] ;  /* 0x0035c80001187983 */ /* 0x000ea40000300a00 */
[----:B----4-:R-:W-:-:S02]  /*6ac30*/  IMAD.MOV.U32 R11, RZ, RZ, R16 ;  /* 0x000000ffff0b7224 */ /* 0x010fc400078e0010 */
[----:B------:R-:W-:Y:S01]  /*6ac40*/  IMAD.MOV.U32 R7, RZ, RZ, R17 ;  /* 0x000000ffff077224 */ /* 0x000fe200078e0011 */
[----:B------:R-:W4:Y:S01]  /*6ac50*/  LDL.LU.64 R18, [R1+0x35c0] ;  /* 0x0035c00001127983 */ /* 0x000f220000300a00 */
[C---:B--2---:R-:W-:Y:S03]  /*6ac60*/  HMMA.16816.F32.BF16 R24, R20.reuse, R16, R24 ;  /* 0x000000101418723c */ /* 0x044fe60000041818 */
[----:B------:R-:W2:Y:S11]  /*6ac70*/  LDL.LU.64 R16, [R1+0x35b8] ;  /* 0x0035b80001107983 */ /* 0x000eb60000300a00 */
[----:B------:R-:W-:Y:S09]  /*6ac80*/  @!UPT UIADD3 URZ, URZ, URZ, URZ ;  /* 0x0000003f3f3ff290 */ /* 0x000ff2000fffe03f */
[----:B------:R0:W-:Y:S01]  /*6ac90*/  STL.64 [R1+0x880], R24 ;  /* 0x0008801801007387 */ /* 0x0001e20000100a00 */
[----:B------:R-:W-:Y:S02]  /*6aca0*/  IMAD.MOV.U32 R14, RZ, RZ, R26 ;  /* 0x000000ffff0e7224 */ /* 0x000fe400078e001a */
[----:B------:R-:W-:Y:S02]  /*6acb0*/  IMAD.MOV.U32 R15, RZ, RZ, R27 ;  /* 0x000000ffff0f7224 */ /* 0x000fe400078e001b */
[----:B------:R-:W3:Y:S04]  /*6acc0*/  LDL.LU.64 R26, [R1+0x35b0] ;  /* 0x0035b000011a7983 */ /* 0x000ee80000300a00 */
[----:B0-----:R-:W3:Y:S01]  /*6acd0*/  LDL.LU.64 R24, [R1+0x35a8] ;  /* 0x0035a80001187983 */ /* 0x001ee20000300a00 */
[----:B------:R-:W4:Y:S02]  /*6ace0*/  LDL R0, [R1+0x1de0] ;  /* 0x001de00001007983 */ /* 0x000f240000100800 */
[----:B------:R-:W-:Y:S02]  /*6acf0*/  STL [R1+0x2c6c], R15 ;  /* 0x002c6c0f01007387 */ /* 0x000fe40000100800 */
[----:B------:R-:W-:Y:S01]  /*6ad00*/  STL [R1+0x2c68], R14 ;  /* 0x002c680e01007387 */ /* 0x000fe20000100800 */
[----:B--2---:R-:W-:Y:S01]  /*6ad10*/  STL.64 [R1+0x3428], R16 ;  /* 0x0034281001007387 */ /* 0x004fe20000100a00 */
[----:B---3--:R-:W-:Y:S11]  /*6ad20*/  HMMA.16816.F32.BF16 R24, R20, R16, R24 ;  /* 0x000000101418723c */ /* 0x008ff60000041818 */
[----:B------:R-:W-:Y:S11]  /*6ad30*/  @!UPT UIADD3 URZ, URZ, URZ, URZ ;  /* 0x0000003f3f3ff290 */ /* 0x000ff6000fffe03f */
[----:B------:R-:W-:Y:S01]  /*6ad40*/  @!UPT UIADD3 URZ, URZ, URZ, URZ ;  /* 0x0000003f3f3ff290 */ /* 0x000fe2000fffe03f */
[----:B------:R0:W-:Y:S01]  /*6ad50*/  STL.64 [R1+0x870], R24 ;  /* 0x0008701801007387 */ /* 0x0001e20000100a00 */
[----:B------:R1:W-:Y:S03]  /*6ad60*/  STL.64 [R1+0x878], R26 ;  /* 0x0008781a01007387 */ /* 0x0003e60000100a00 */
[----:B0-----:R-:W2:Y:S01]  /*6ad70*/  LDL.LU R24, [R1+0x3f0] ;  /* 0x0003f00001187983 */ /* 0x001ea20000300800 */
[----:B------:R-:W2:Y:S02]  /*6ad80*/  LDL.LU R25, [R1+0x3f4] ;  /* 0x0003f40001197983 */ /* 0x000ea40000300800 */
[----:B-1----:R-:W3:Y:S02]  /*6ad90*/  LDL.LU R26, [R1+0x3f8] ;  /* 0x0003f800011a7983 */ /* 0x002ee40000300800 */
[----:B------:R-:W3:Y:S02]  /*6ada0*/  LDL.LU R27, [R1+0x3fc] ;  /* 0x0003fc00011b7983 */ /* 0x000ee40000300800 */
[----:B------:R-:W-:-:S02]  /*6adb0*/  IMAD.MOV.U32 R16, RZ, RZ, R11 ;  /* 0x000000ffff107224 */ /* 0x000fc400078e000b */
[----:B------:R-:W-:Y:S01]  /*6adc0*/  IMAD.MOV.U32 R17, RZ, RZ, R7 ;  /* 0x000000ffff117224 */ /* 0x000fe200078e0007 */
        /* <DEDUP_REMOVED lines=33> */
[----:B------:R-:W4:Y:S04]  /*6afe0*/  LDL.LU R6, [R1+0x3588] ;  /* 0x0035880001067983 */ /* 0x000f280000300800 */
        /* <DEDUP_REMOVED lines=8> */
[----:B----4-:R-:W-:-:S05]  /*6b070*/  IMAD.MOV.U32 R17, RZ, RZ, R19 ;  /* 0x000000ffff117224 */ /* 0x010fca00078e0013 */
        /* <DEDUP_REMOVED lines=8> */
[----:B------:R-:W-:-:S05]  /*6b100*/  IMAD.MOV.U32 R17, RZ, RZ, R10 ;  /* 0x000000ffff117224 */ /* 0x000fca00078e000a */
[----:B------:R0:W-:Y:S02]  /*6b110*/  STL.64 [R1+0x34b8], R16 ;  /* 0x0034b81001007387 */ /* 0x0001e40000100a00 */
[----:B0-----:R-:W-:Y:S02]  /*6b120*/  IMAD.MOV.U32 R16, RZ, RZ, R9 ;  /* 0x000000ffff107224 */ /* 0x001fe400078e0009 */
        /* <DEDUP_REMOVED lines=14> */
[----:B0-----:R-:W-:-:S02]  /*6b210*/  IMAD.MOV.U32 R16, RZ, RZ, R7 ;  /* 0x000000ffff107224 */ /* 0x001fc400078e0007 */
[----:B------:R-:W-:Y:S01]  /*6b220*/  IMAD.MOV.U32 R17, RZ, RZ, R11 ;  /* 0x000000ffff117224 */ /* 0x000fe200078e000b */
[----:B------:R-:W2:Y:S04]  /*6b230*/  LDL.LU R7, [R1+0x3584] ;  /* 0x0035840001077983 */ /* 0x000ea80000300800 */
[----:B------:R0:W-:Y:S02]  /*6b240*/  STL.64 [R1+0x34f8], R16 ;  /* 0x0034f81001007387 */ /* 0x0001e40000100a00 */
[----:B0-----:R-:W-:Y:S02]  /*6b250*/  IMAD.MOV.U32 R16, RZ, RZ, R4 ;  /* 0x000000ffff107224 */ /* 0x001fe400078e0004 */
[----:B------:R-:W-:Y:S01]  /*6b260*/  IMAD.MOV.U32 R17, RZ, RZ, R5 ;  /* 0x000000ffff117224 */ /* 0x000fe200078e0005 */
[----:B------:R-:W4:Y:S01]  /*6b270*/  LDL.LU R4, [R1+0x3580] ;  /* 0x0035800001047983 */ /* 0x000f220000300800 */
[----:B------:R-:W2:Y:S03]  /*6b280*/  LDL.LU R5, [R1+0x357c] ;  /* 0x00357c0001057983 */ /* 0x000ea60000300800 */
        /* <DEDUP_REMOVED lines=9> */
[----:B------:R-:W4:Y:S01]  /*6b320*/  LDL.LU R12, [R1+0x3578] ;  /* 0x00357800010c7983 */ /* 0x000f220000300800 */
[----:B------:R-:W4:Y:S03]  /*6b330*/  LDL.LU R13, [R1+0x3574] ;  /* 0x00357400010d7983 */ /* 0x000f260000300800 */
[----:B------:R-:W-:Y:S04]  /*6b340*/  STL.64 [R1+0x3528], R16 ;  /* 0x0035281001007387 */ /* 0x000fe80000100a00 */
[----:B--2---:R-:W-:Y:S01]  /*6b350*/  STL.64 [R1+0x34b0], R26 ;  /* 0x0034b01a01007387 */ /* 0x004fe20000100a00 */
[----:B---3--:R0:W-:Y:S03]  /*6b360*/  STL.64 [R1+0x34a8], R24 ;  /* 0x0034a81801007387 */ /* 0x0081e60000100a00 */
        /* <DEDUP_REMOVED lines=47> */
[----:B------:R-:W3:Y:S11]  /*6b660*/  LDL.LU R27, [R1+0x49c] ;  /* 0x00049c00011b7983 */ /* 0x000ef60000300800 */
[----:B------:R-:W-:Y:S03]  /*6b670*/  @!UPT UIADD3 URZ, URZ, URZ, URZ ;  /* 0x0000003f3f3ff290 */ /* 0x000fe6000fffe03f */
[----:B------:R-:W-:Y:S01]  /*6b680*/  IMAD.MOV.U32 R15, RZ, RZ, R10 ;  /* 0x000000ffff0f7224 */ /* 0x000fe200078e000a */
[----:B---3--:R-:W-:Y:S01]  /*6b690*/  STL.64 [R1+0x3550], R26 ;  /* 0x0035501a01007387 */ /* 0x008fe20000100a00 */
[----:B--2---:R0:W-:Y:S03]  /*6b6a0*/  STL.64 [R1+0x3548], R24 ;  /* 0x0035481801007387 */ /* 0x0041e60000100a00 */
[----:B0-----:R-:W2:Y:S01]  /*6b6b0*/  LDL.LU R24, [R1+0x4a0] ;  /* 0x0004a00001187983 */ /* 0x001ea20000300800 */
[----:B------:R-:W2:Y:S02]  /*6b6c0*/  LDL.LU R25, [R1+0x4a4] ;  /* 0x0004a40001197983 */ /* 0x000ea40000300800 */
[----:B------:R-:W2:Y:S02]  /*6b6d0*/  LDL.LU R26, [R1+0x4a8] ;  /* 0x0004a800011a7983 */ /* 0x000ea40000300800 */
[----:B------:R-:W2:Y:S01]  /*6b6e0*/  LDL.LU R27, [R1+0x4ac] ;  /* 0x0004ac00011b7983 */ /* 0x000ea20000300800 */
[----:B------:R0:W-:Y:S01]  /*6b6f0*/  STL.64 [R1+0x860], R8 ;  /* 0x0008600801007387 */ /* 0x0001e20000100a00 */
[----:B------:R-:W3:Y:S03]  /*6b700*/  LDL.LU R10, [R1+0x3570] ;  /* 0x00357000010a7983 */ /* 0x000ee60000300800 */
[----:B0-----:R-:W4:Y:S01]  /*6b710*/  LDL.LU.64 R8, [R1+0x3568] ;  /* 0x0035680001087983 */ /* 0x001f220000300a00 */
[----:B------:R-:W-:-:S05]  /*6b720*/  IMAD.MOV.U32 R14, RZ, RZ, R11 ;  /* 0x000000ffff0e7224 */ /* 0x000fca00078e000b */
[----:B------:R-:W-:Y:S01]  /*6b730*/  STL [R1+0x2e78], R14 ;  /* 0x002e780e01007387 */ /* 0x000fe20000100800 */
[----:B------:R-:W-:Y:S01]  /*6b740*/  STL [R1+0x2e74], R15 ;  /* 0x002e740f01007387 */ /* 0x000fe20000100800 */
[----:B----4-:R-:W-:Y:S02]  /*6b750*/  HMMA.16816.F32.BF16 R20, R20, R8, R4 ;  /* 0x000000081414723c */ /* 0x010fe40000041804 */
[----:B------:R-:W2:Y:S01]  /*6b760*/  LDL.LU.64 R6, [R1+0x3560] ;  /* 0x0035600001067983 */ /* 0x000ea20000300a00 */
[----:B------:R-:W2:Y:S11]  /*6b770*/  LDL.LU.64 R4, [R1+0x3558] ;  /* 0x0035580001047983 */ /* 0x000eb60000300a00 */
[----:B------:R-:W-:Y:S09]  /*6b780*/  @!UPT UIADD3 URZ, URZ, URZ, URZ ;  /* 0x0000003f3f3ff290 */ /* 0x000ff2000fffe03f */
[----:B------:R-:W-:Y:S01]  /*6b790*/  STL.64 [R1+0x530], R20 ;  /* 0x0005301401007387 */ /* 0x000fe20000100a00 */
[----:B------:R-:W-:Y:S01]  /*6b7a0*/  STL.64 [R1+0x538], R22 ;  /* 0x0005381601007387 */ /* 0x000fe20000100a00 */
        /* <DEDUP_REMOVED lines=36> */
[----:B---3--:R-:W-:Y:S02]  /*6b9f0*/  IMAD.MOV.U32 R20, RZ, RZ, R10 ;  /* 0x000000ffff147224 */ /* 0x008fe400078e000a */
[----:B------:R-:W-:-:S07]  /*6ba00*/  IMAD.MOV.U32 R21, RZ, RZ, R3 ;  /* 0x000000ffff157224 */ /* 0x000fce00078e0003 */
[C---:B----4-:R-:W-:Y:S01]  /*6ba10*/  HMMA.16816.F32.BF16 R20, R4.reuse, R20, R16 ;  /* 0x000000140414723c */ /* 0x050fe20000041810 */
[----:B------:R-:W2:Y:S11]  /*6ba20*/  LDL.LU.64 R16, [R1+0x34d0] ;  /* 0x0034d00001107983 */ /* 0x000eb60000300a00 */
[----:B------:R-:W-:Y:S11]  /*6ba30*/  @!UPT UIADD3 URZ, URZ, URZ, URZ ;  /* 0x0000003f3f3ff290 */ /* 0x000ff6000fffe03f */
[----:B------:R-:W-:Y:S01]  /*6ba40*/  STL.64 [R1+0x450], R20 ;  /* 0x0004501401007387 */ /* 0x000fe20000100a00 */
[----:B------:R-:W-:Y:S02]  /*6ba50*/  STL.64 [R1+0x458], R22 ;  /* 0x0004581601007387 */ /* 0x000fe40000100a00 */
[----:B------:R-:W0:Y:S02]  /*6ba60*/  LDSM.16.MT88.4 R20, [R2+0xc180] ;  /* 0x00c180000214783b */ /* 0x000e240000004200 */
[----:B0-----:R-:W-:Y:S02]  /*6ba70*/  STL.64 [R1+0x32f8], R22 ;  /* 0x0032f81601007387 */ /* 0x001fe40000100a00 */
[----:B------:R0:W-:Y:S02]  /*6ba80*/  STL.64 [R1+0x32f0], R20 ;  /* 0x0032f01401007387 */ /* 0x0001e40000100a00 */
[----:B0-----:R-:W3:Y:S01]  /*6ba90*/  LDL.64 R20, [R1+0xc0] ;  /* 0x0000c00001147983 */ /* 0x001ee20000100a00 */
[----:B------:R-:W-:Y:S01]  /*6baa0*/  STL [R1+0x30bc], R2 ;  /* 0x0030bc0201007387 */ /* 0x000fe20000100800 */
        /* <DEDUP_REMOVED lines=66> */
[----:B0-----:R-:W2:Y:S01]  /*6bed0*/  LDL.LU.64 R26, [R1+0x3410] ;  /* 0x00341000011a7983 */ /* 0x001ea20000300a00 */
[----:B------:R-:W2:Y:S02]  /*6bee0*/  LDL.LU.64 R24, [R1+0x3408] ;  /* 0x0034080001187983 */ /* 0x000ea40000300a00 */
[----:B--2---:R-:W-:Y:S01]  /*6bef0*/  HMMA.16816.F32.BF16 R4, R4, R8, R24 ;  /* 0x000000080404723c */ /* 0x004fe20000041818 */
[----:B------:R-:W3:Y:S01]  /*6bf00*/  LDL.LU.64 R26, [R1+0x3400] ;  /* 0x00340000011a7983 */ /* 0x000ee20000300a00 */
[----:B------:R-:W3:Y:S11]  /*6bf10*/  LDL.LU.64 R24, [R1+0x33f8] ;  /* 0x0033f80001187983 */ /* 0x000ef60000300a00 */
[----:B------:R-:W-:Y:S10]  /*6bf20*/  @!UPT UIADD3 URZ, URZ, URZ, URZ ;  /* 0x0000003f3f3ff290 */ /* 0x000ff4000fffe03f */
[----:B------:R0:W-:Y:S01]  /*6bf30*/  STL.64 [R1+0x440], R4 ;  /* 0x0004400401007387 */ /* 0x0001e20000100a00 */
[----:B------:R-:W-:Y:S03]  /*6bf40*/  STL.64 [R1+0x448], R6 ;  /* 0x0004480601007387 */ /* 0x000fe60000100a00 */
[----:B0-----:R-:W2:Y:S04]  /*6bf50*/  LDL.64 R4, [R1+0x70] ;  /* 0x0000700001047983 */ /* 0x001ea80000100a00 */
[----:B--2---:R3:W-:Y:S02]  /*6bf60*/  STL.64 [R1+0x33c8], R4 ;  /* 0x0033c80401007387 */ /* 0x0047e40000100a00 */
[C---:B---3--:R-:W-:Y:S02]  /*6bf70*/  HMMA.16816.F32.BF16 R4, R24.reuse, R20, R16 ;  /* 0x000000141804723c */ /* 0x048fe40000041810 */
[----:B------:R0:W-:Y:S01]  /*6bf80*/  STL [R1+0x330c], R8 ;  /* 0x00330c0801007387 */ /* 0x0001e20000100800 */
[----:B------:R1:W-:Y:S11]  /*6bf90*/  STL [R1+0x3308], R9 ;  /* 0x0033080901007387 */ /* 0x0003f60000100800 */
[----:B------:R-:W-:Y:S09]  /*6bfa0*/  @!UPT UIADD3 URZ, URZ, URZ, URZ ;  /* 0x0000003f3f3ff290 */ /* 0x000ff2000fffe03f */
[----:B------:R-:W-:Y:S01]  /*6bfb0*/  STL.64 [R1+0x420], R4 ;  /* 0x0004200401007387 */ /* 0x000fe20000100a00 */
[----:B------:R-:W-:Y:S02]  /*6bfc0*/  STL.64 [R1+0x428], R6 ;  /* 0x0004280601007387 */ /* 0x000fe40000100a00 */
[----:B0-----:R-:W2:Y:S02]  /*6bfd0*/  LDL.LU R8, [R1+0x3a0] ;  /* 0x0003a00001087983 */ /* 0x001ea40000300800 */
[----:B-1----:R-:W2:Y:S01]  /*6bfe0*/  LDL.LU R9, [R1+0x3a4] ;  /* 0x0003a40001097983 */ /* 0x002ea20000300800 */
[----:B------:R-:W3:Y:S01]  /*6bff0*/  LDL.LU R10, [R1+0x3a8] ;  /* 0x0003a800010a7983 */ /* 0x000ee20000300800 */
[----:B------:R-:W3:Y:S02]  /*6c000*/  LDL.LU R11, [R1+0x3ac] ;  /* 0x0003ac00010b7983 */ /* 0x000ee40000300800 */
[----:B------:R-:W-:Y:S02]  /*6c010*/  IMAD.MOV.U32 R15, RZ, RZ, R20 ;  /* 0x000000ffff0f7224 */ /* 0x000fe400078e0014 */
[----:B------:R-:W-:Y:S01]  /*6c020*/  IMAD.MOV.U32 R14, RZ, RZ, R21 ;  /* 0x000000ffff0e7224 */ /* 0x000fe200078e0015 */
[----:B------:R-:W4:Y:S01]  /*6c030*/  LDL.LU R20, [R1+0x3d0] ;  /* 0x0003d00001147983 */ /* 0x000f220000300800 */
[----:B------:R-:W4:Y:S02]  /*6c040*/  LDL.LU R21, [R1+0x3d4] ;  /* 0x0003d40001157983 */ /* 0x000f240000300800 */
[----:B------:R-:W4:Y:S02]  /*6c050*/  LDL.LU R22, [R1+0x3d8] ;  /* 0x0003d80001167983 */ /* 0x000f240000300800 */
[----:B------:R-:W4:Y:S01]  /*6c060*/  LDL.LU R23, [R1+0x3dc] ;  /* 0x0003dc0001177983 */ /* 0x000f220000300800 */
[----:B---3--:R-:W-:Y:S01]  /*6c070*/  STL.64 [R1+0x33d8], R10 ;  /* 0x0033d80a01007387 */ /* 0x008fe20000100a00 */
[----:B--2---:R0:W-:Y:S03]  /*6c080*/  STL.64 [R1+0x33d0], R8 ;  /* 0x0033d00801007387 */ /* 0x0041e60000100a00 */
[----:B0-----:R-:W2:Y:S04]  /*6c090*/  LDL.64 R8, [R1+0x90] ;  /* 0x0000900001087983 */ /* 0x001ea80000100a00 */
[----:B--2---:R0:W-:Y:S04]  /*6c0a0*/  STL.64 [R1+0x33e8], R8 ;  /* 0x0033e80801007387 */ /* 0x0041e80000100a00 */
[----:B0-----:R-:W2:Y:S04]  /*6c0b0*/  LDL.64 R8, [R1+0xa0] ;  /* 0x0000a00001087983 */ /* 0x001ea80000100a00 */
[----:B--2---:R0:W-:Y:S01]  /*6c0c0*/  STL.64 [R1+0x33f0], R8 ;  /* 0x0033f00801007387 */ /* 0x0041e20000100a00 */
[----:B------:R-:W2:Y:S03]  /*6c0d0*/  LDL.64 R4, [R1+0x80] ;  /* 0x0000800001047983 */ /* 0x000ea60000100a00 */
[----:B0-----:R-:W4:Y:S04]  /*6c0e0*/  LDL.64 R8, [R1+0xb0] ;  /* 0x0000b00001087983 */ /* 0x001f280000100a00 */
[----:B--2---:R0:W-:Y:S04]  /*6c0f0*/  STL.64 [R1+0x33e0], R4 ;  /* 0x0033e00401007387 */ /* 0x0041e80000100a00 */
[----:B0-----:R-:W2:Y:S01]  /*6c100*/  LDL.LU R4, [R1+0x3b0] ;  /* 0x0003b00001047983 */ /* 0x001ea20000300800 */
[----:B------:R-:W2:Y:S02]  /*6c110*/  LDL.LU R5, [R1+0x3b4] ;  /* 0x0003b40001057983 */ /* 0x000ea40000300800 */
[----:B------:R-:W2:Y:S02]  /*6c120*/  LDL.LU R6, [R1+0x3b8] ;  /* 0x0003b80001067983 */ /* 0x000ea40000300800 */
[----:B------:R-:W2:Y:S01]  /*6c130*/  LDL.LU R7, [R1+0x3bc] ;  /* 0x0003bc0001077983 */ /* 0x000ea20000300800 */
[----:B------:R-:W3:Y:S01]  /*6c140*/  LDL.64 R16, [R1+0x50] ;  /* 0x0000500001107983 */ /* 0x000ee20000100a00 */
[----:B----4-:R-:W-:Y:S03]  /*6c150*/  HMMA.16816.F32.BF16 R20, R24, R8, R20 ;  /* 0x000000081814723c */ /* 0x010fe60000041814 */
        /* <DEDUP_REMOVED lines=12> */
[----:B------:R-:W-:Y:S02]  /*6c220*/  STL [R1+0x3310], R15 ;  /* 0x0033100f01007387 */ /* 0x000fe40000100800 */
[----:B------:R0:W-:Y:S02]  /*6c230*/  STL.64 [R1+0x33a8], R12 ;  /* 0x0033a80c01007387 */ /* 0x0001e40000100a00 */
[----:B0-----:R-:W4:Y:S01]  /*6c240*/  LDL.LU R12, [R1+0xa20] ;  /* 0x000a2000010c7983 */ /* 0x001f220000300800 */
[----:B------:R-:W4:Y:S02]  /*6c250*/  LDL.LU R13, [R1+0xa24] ;  /* 0x000a2400010d7983 */ /* 0x000f240000300800 */
[----:B------:R-:W4:Y:S02]  /*6c260*/  LDL.LU R14, [R1+0xa28] ;  /* 0x000a2800010e7983 */ /* 0x000f240000300800 */
[----:B------:R-:W4:Y:S01]  /*6c270*/  LDL.LU R15, [R1+0xa2c] ;  /* 0x000a2c00010f7983 */ /* 0x000f220000300800 */
[----:B------:R0:W-:Y:S01]  /*6c280*/  STL.64 [R1+0x410], R20 ;  /* 0x0004101401007387 */ /* 0x0001e20000100a00 */
[----:B------:R-:W-:Y:S02]  /*6c290*/  STL.64 [R1+0x418], R22 ;  /* 0x0004181601007387 */ /* 0x000fe40000100a00 */
[----:B0-----:R-:W-:-:S02]  /*6c2a0*/  IMAD.MOV.U32 R20, RZ, RZ, R9 ;  /* 0x000000ffff147224 */ /* 0x001fc400078e0009 */
        /* <DEDUP_REMOVED lines=16> */
[----:B------:R-:W-:Y:S02]  /*6c3b0*/  STL.64 [R1+0x3390], R22 ;  /* 0x0033901601007387 */ /* 0x000fe40000100a00 */
[----:B------:R-:W3:Y:S01]  /*6c3c0*/  LDL.64 R20, [R1+0x60] ;  /* 0x0000600001147983 */ /* 0x000ee20000100a00 */
        /* <DEDUP_REMOVED lines=26> */
[----:B------:R-:W0:Y:S04]  /*6c570*/  LDSM.16.MT88.4 R4, [R0+0xc000] ;  /* 0x00c000000004783b */ /* 0x000e280000004200 */
[----:B0-----:R-:W-:Y:S01]  /*6c580*/  STL.64 [R1+0x31c0], R6 ;  /* 0x0031c00601007387 */ /* 0x001fe20000100a00 */
[----:B------:R0:W-:Y:S03]  /*6c590*/  STL.64 [R1+0x31b8], R4 ;  /* 0x0031b80401007387 */ /* 0x0001e60000100a00 */
[----:B0-----:R-:W3:Y:S04]  /*6c5a0*/  LDL R4, [R1+0x10] ;  /* 0x0000100001047983 */ /* 0x001ee80000100800 */
[----:B------:R-:W3:Y:S01]  /*6c5b0*/  LDL R5, [R1+0x14] ;  /* 0x0000140001057983 */ /* 0x000ee20000100800 */
[----:B--2---:R-:W-:Y:S11]  /*6c5c0*/  HMMA.16816.F32.BF16 R16, R24, R20, R16 ;  /* 0x000000141810723c */ /* 0x004ff60000041810 */
[----:B------:R-:W-:Y:S11]  /*6c5d0*/  @!UPT UIADD3 URZ, URZ, URZ, URZ ;  /* 0x0000003f3f3ff290 */ /* 0x000ff6000fffe03f */
[----:B------:R-:W-:Y:S01]  /*6c5e0*/  @!UPT UIADD3 URZ, URZ, URZ, URZ ;  /* 0x0000003f3f3ff290 */ /* 0x000fe2000fffe03f */
[----:B------:R0:W-:Y:S01]  /*6c5f0*/  STL.64 [R1+0x650], R16 ;  /* 0x0006501001007387 */ /* 0x0001e20000100a00 */
[----:B------:R-:W-:Y:S03]  /*6c600*/  STL.64 [R1+0x658], R18 ;  /* 0x0006581201007387 */ /* 0x000fe60000100a00 */
[----:B0-----:R-:W4:Y:S01]  /*6c610*/  LDL.LU.64 R16, [R1+0x33b0] ;  /* 0x0033b00001107983 */ /* 0x001f220000300a00 */
[----:B------:R-:W-:Y:S02]  /*6c620*/  IMAD.MOV.U32 R7, RZ, RZ, R20 ;  /* 0x000000ffff077224 */ /* 0x000fe400078e0014 */
[----:B------:R-:W-:-:S05]  /*6c630*/  IMAD.MOV.U32 R6, RZ, RZ, R21 ;  /* 0x000000ffff067224 */ /* 0x000fca00078e0015 */
[----:B------:R-:W-:Y:S04]  /*6c640*/  STL.64 [R1+0x3370], R6 ;  /* 0x0033700601007387 */ /* 0x000fe80000100a00 */
[----:B---3--:R4:W-:Y:S02]  /*6c650*/  STL.64 [R1+0x3368], R4 ;  /* 0x0033680401007387 */ /* 0x0089e40000100a00 */
[C---:B----4-:R-:W-:Y:S01]  /*6c660*/  HMMA.16816.F32.BF16 R4, R24.reuse, R16, R12 ;  /* 0x000000101804723c */ /* 0x050fe2000004180c */
        /* <DEDUP_REMOVED lines=8> */
[----:B------:R-:W3:Y:S02]  /*6c6f0*/  LDL.LU R19, [R1+0x9fc] ;  /* 0x0009fc0001137983 */ /* 0x000ee40000300800 */
[----:B------:R-:W4:Y:S02]  /*6c700*/  LDL.LU R12, [R1+0xa10] ;  /* 0x000a1000010c7983 */ /* 0x000f240000300800 */
[----:B------:R-:W4:Y:S01]  /*6c710*/  LDL.LU R13, [R1+0xa14] ;  /* 0x000a1400010d7983 */ /* 0x000f220000300800 */
[----:B------:R-:W4:Y:S01]  /*6c720*/  LDL.LU R14, [R1+0xa18] ;  /* 0x000a1800010e7983 */ /* 0x000f220000300800 */
[----:B------:R-:W4:Y:S02]  /*6c730*/  LDL.LU R15, [R1+0xa1c] ;  /* 0x000a1c00010f7983 */ /* 0x000f240000300800 */
[----:B------:R-:W2:Y:S02]  /*6c740*/  LDL.LU R20, [R1+0xa00] ;  /* 0x000a000001147983 */ /* 0x000ea40000300800 */
[----:B------:R-:W2:Y:S01]  /*6c750*/  LDL.LU R21, [R1+0xa04] ;  /* 0x000a040001157983 */ /* 0x000ea20000300800 */
[----:B------:R-:W2:Y:S01]  /*6c760*/  LDL.LU R22, [R1+0xa08] ;  /* 0x000a080001167983 */ /* 0x000ea20000300800 */
[----:B------:R-:W2:Y:S03]  /*6c770*/  LDL.LU R23, [R1+0xa0c] ;  /* 0x000a0c0001177983 */ /* 0x000ea60000300800 */
[----:B--2---:R-:W-:Y:S01]  /*6c780*/  STL.64 [R1+0x33a0], R22 ;  /* 0x0033a01601007387 */ /* 0x004fe20000100a00 */
[----:B------:R0:W-:Y:S03]  /*6c790*/  STL.64 [R1+0x3398], R20 ;  /* 0x0033981401007387 */ /* 0x0001e60000100a00 */
[----:B0-----:R-:W4:Y:S01]  /*6c7a0*/  LDL.64 R20, [R1+0x40] ;  /* 0x0000400001147983 */ /* 0x001f220000100a00 */
[----:B---3--:R-:W-:Y:S02]  /*6c7b0*/  STL.64 [R1+0x3388], R18 ;  /* 0x0033881201007387 */ /* 0x008fe40000100a00 */
[----:B------:R0:W-:Y:S02]  /*6c7c0*/  STL.64 [R1+0x3380], R16 ;  /* 0x0033801001007387 */ /* 0x0001e40000100a00 */
[----:B------:R-:W2:Y:S01]  /*6c7d0*/  LDL.64 R4, [R1+0x20] ;  /* 0x0000200001047983 */ /* 0x000ea20000100a00 */
[----:B0-----:R-:W3:Y:S01]  /*6c7e0*/  LDL.64 R16, [R1+0x30] ;  /* 0x0000300001107983 */ /* 0x001ee20000100a00 */
        /* <DEDUP_REMOVED lines=12> */
[----:B----4-:R-:W-:Y:S01]  /*6c8b0*/  HMMA.16816.F32.BF16 R12, R24, R20, R12 ;  /* 0x00000014180c723c */ /* 0x010fe2000004180c */
[----:B--2---:R-:W-:Y:S01]  /*6c8c0*/  STL.64 [R1+0x3348], R10 ;  /* 0x0033480a01007387 */ /* 0x004fe20000100a00 */
[----:B------:R0:W-:Y:S03]  /*6c8d0*/  STL.64 [R1+0x3340], R8 ;  /* 0x0033400801007387 */ /* 0x0001e60000100a00 */
[----:B0-----:R-:W2:Y:S04]  /*6c8e0*/  LDL R8, [R1] ;  /* 0x0000000001087983 */ /* 0x001ea80000100800 */
[----:B------:R-:W2:Y:S04]  /*6c8f0*/  LDL R9, [R1+0x4] ;  /* 0x0000040001097983 */ /* 0x000ea80000100800 */
[----:B--2---:R0:W-:Y:S04]  /*6c900*/  STL.64 [R1+0x3360], R8 ;  /* 0x0033600801007387 */ /* 0x0041e80000100a00 */
        /* <DEDUP_REMOVED lines=8> */
[----:B------:R-:W-:Y:S02]  /*6c990*/  IMAD.MOV.U32 R15, RZ, RZ, R21 ;  /* 0x000000ffff0f7224 */ /* 0x000fe400078e0015 */
[----:B------:R-:W3:Y:S01]  /*6c9a0*/  LDL.LU.64 R22, [R1+0x33a0] ;  /* 0x0033a00001167983 */ /* 0x000ee20000300a00 */
[----:B------:R-:W3:Y:S02]  /*6c9b0*/  LDL.LU.64 R20, [R1+0x3398] ;  /* 0x0033980001147983 */ /* 0x000ee40000300a00 */
[----:B------:R-:W-:Y:S01]  /*6c9c0*/  STL.64 [R1+0x3358], R14 ;  /* 0x0033580e01007387 */ /* 0x000fe20000100a00 */
[C---:B---3--:R-:W-:Y:S01]  /*6c9d0*/  HMMA.16816.F32.BF16 R20, R24.reuse, R16, R20 ;  /* 0x000000101814723c */ /* 0x048fe20000041814 */
[----:B----4-:R0:W-:Y:S04]  /*6c9e0*/  STL.64 [R1+0x3350], R12 ;  /* 0x0033500c01007387 */ /* 0x0101e80000100a00 */
[----:B0-----:R-:W3:Y:S01]  /*6c9f0*/  LDL.LU R12, [R1+0x830] ;  /* 0x00083000010c7983 */ /* 0x001ee20000300800 */
[----:B------:R-:W3:Y:S02]  /*6ca00*/  LDL.LU R13, [R1+0x834] ;  /* 0x00083400010d7983 */ /* 0x000ee40000300800 */
[----:B------:R-:W3:Y:S02]  /*6ca10*/  LDL.LU R14, [R1+0x838] ;  /* 0x00083800010e7983 */ /* 0x000ee40000300800 */
[----:B------:R-:W3:Y:S11]  /*6ca20*/  LDL.LU R15, [R1+0x83c] ;  /* 0x00083c00010f7983 */ /* 0x000ef60000300800 */
[----:B------:R-:W-:Y:S02]  /*6ca30*/  @!UPT UIADD3 URZ, URZ, URZ, URZ ;  /* 0x0000003f3f3ff290 */ /* 0x000fe4000fffe03f */
[----:B------:R0:W-:Y:S01]  /*6ca40*/  STL.64 [R1+0x620], R20 ;  /* 0x0006201401007387 */ /* 0x0001e20000100a00 */
[----:B------:R1:W-:Y:S02]  /*6ca50*/  STL.64 [R1+0x628], R22 ;  /* 0x0006281601007387 */ /* 0x0003e40000100a00 */
[----:B0-----:R-:W-:Y:S01]  /*6ca60*/  IMAD.MOV.U32 R20, RZ, RZ, R16 ;  /* 0x000000ffff147224 */ /* 0x001fe200078e0010 */
[----:B-1----:R-:W4:Y:S01]  /*6ca70*/  LDL.LU.64 R22, [R1+0x3390] ;  /* 0x0033900001167983 */ /* 0x002f220000300a00 */
[----:B------:R-:W-:Y:S02]  /*6ca80*/  IMAD.MOV.U32 R21, RZ, RZ, R17 ;  /* 0x000000ffff157224 */ /* 0x000fe400078e0011 */
        /* <DEDUP_REMOVED lines=12> */
[C---:B--2---:R-:W-:Y:S11]  /*6cb50*/  HMMA.16816.F32.BF16 R8, R24.reuse, R4, R8 ;  /* 0x000000041808723c */ /* 0x044ff60000041808 */
[----:B------:R-:W-:Y:S11]  /*6cb60*/  @!UPT UIADD3 URZ, URZ, URZ, URZ ;  /* 0x0000003f3f3ff290 */ /* 0x000ff6000fffe03f */
[----:B------:R-:W-:Y:S01]  /*6cb70*/  @!UPT UIADD3 URZ, URZ, URZ, URZ ;  /* 0x0000003f3f3ff290 */ /* 0x000fe2000fffe03f */
[----:B------:R0:W-:Y:S01]  /*6cb80*/  STL.64 [R1+0x600], R8 ;  /* 0x0006000801007387 */ /* 0x0001e20000100a00 */
[----:B------:R3:W-:Y:S03]  /*6cb90*/  STL.64 [R1+0x608], R10 ;  /* 0x0006080a01007387 */ /* 0x0007e60000100a00 */
[----:B0-----:R-:W3:Y:S01]  /*6cba0*/  LDL.LU.64 R8, [R1+0x3360] ;  /* 0x0033600001087983 */ /* 0x001ee20000300a00 */
[----:B------:R-:W-:Y:S01]  /*6cbb0*/  STL.64 [R1+0x31f0], R4 ;  /* 0x0031f00401007387 */ /* 0x000fe20000100a00 */
[C---:B---3--:R-:W-:Y:S02]  /*6cbc0*/  HMMA.16816.F32.BF16 R8, R24.reuse, R8, R12 ;  /* 0x000000081808723c */ /* 0x048fe4000004180c */
[----:B------:R-:W2:Y:S01]  /*6cbd0*/  LDL.LU.64 R14, [R1+0x3358] ;  /* 0x00335800010e7983 */ /* 0x000ea20000300a00 */
[----:B------:R-:W3:Y:S11]  /*6cbe0*/  LDL.LU.64 R12, [R1+0x3350] ;  /* 0x00335000010c7983 */ /* 0x000ef60000300a00 */
[----:B------:R-:W-:Y:S09]  /*6cbf0*/  @!UPT UIADD3 URZ, URZ, URZ, URZ ;  /* 0x0000003f3f3ff290 */ /* 0x000ff2000fffe03f */
[----:B------:R-:W-:Y:S01]  /*6cc00*/  STL.64 [R1+0x5f0], R8 ;  /* 0x0005f00801007387 */ /* 0x000fe20000100a00 */
[----:B------:R0:W-:Y:S03]  /*6cc10*/  STL.64 [R1+0x5f8], R10 ;  /* 0x0005f80a01007387 */ /* 0x0001e60000100a00 */
[----:B0-----:R-:W2:Y:S01]  /*6cc20*/  LDL.LU.64 R10, [R1+0x3348] ;  /* 0x00334800010a7983 */ /* 0x001ea20000300a00 */
[----:B------:R-:W2:Y:S02]  /*6cc30*/  LDL.LU.64 R8, [R1+0x3340] ;  /* 0x0033400001087983 */ /* 0x000ea40000300a00 */
[----:B--2---:R-:W-:Y:S11]  /*6cc40*/  HMMA.16816.F32.BF16 R8, R24, R16, R8 ;  /* 0x000000101808723c */ /* 0x004ff60000041808 */
[----:B------:R-:W-:Y:S11]  /*6cc50*/  @!UPT UIADD3 URZ, URZ, URZ, URZ ;  /* 0x0000003f3f3ff290 */ /* 0x000ff6000fffe03f */
[----:B------:R-:W-:Y:S01]  /*6cc60*/  @!UPT UIADD3 URZ, URZ, URZ, URZ ;  /* 0x0000003f3f3ff290 */ /* 0x000fe2000fffe03f */
[----:B------:R-:W-:Y:S01]  /*6cc70*/  STL.64 [R1+0x5e0], R8 ;  /* 0x0005e00801007387 */ /* 0x000fe20000100a00 */
[----:B------:R0:W-:Y:S03]  /*6cc80*/  STL.64 [R1+0x5e8], R10 ;  /* 0x0005e80a01007387 */ /* 0x0001e60000100a00 */
[----:B0-----:R-:W3:Y:S01]  /*6cc90*/  LDL.LU.64 R10, [R1+0x3338] ;  /* 0x00333800010a7983 */ /* 0x001ee20000300a00 */
[----:B------:R-:W3:Y:S02]  /*6cca0*/  LDL.LU.64 R8, [R1+0x3330] ;  /* 0x0033300001087983 */ /* 0x000ee40000300a00 */
[----:B------:R0:W-:Y:S02]  /*6ccb0*/  STL.64 [R1+0x31d0], R16 ;  /* 0x0031d01001007387 */ /* 0x0001e40000100a00 */
[----:B0-----:R-:W2:Y:S01]  /*6ccc0*/  LDL.64 R16, [R1] ;  /* 0x0000000001107983 */ /* 0x001ea20000100a00 */
[----:B------:R-:W-:-:S02]  /*6ccd0*/  IMAD.MOV.U32 R4, RZ, RZ, R19 ;  /* 0x000000ffff047224 */ /* 0x000fc400078e0013 */
[----:B------:R-:W-:Y:S01]  /*6cce0*/  IMAD.MOV.U32 R5, RZ, RZ, R18 ;  /* 0x000000ffff057224 */ /* 0x000fe200078e0012 */
[----:B---3--:R-:W-:Y:S01]  /*6ccf0*/  HMMA.16816.F32.BF16 R8, R24, R12, R8 ;  /* 0x0000000c1808723c */ /* 0x008fe20000041808 */
[----:B--2---:R-:W-:Y:S11]  /*6cd00*/  STL.64 [R1+0x31e8], R16 ;  /* 0x0031e81001007387 */ /* 0x004ff60000100a00 */
[----:B------:R-:W-:Y:S11]  /*6cd10*/  @!UPT UIADD3 URZ, URZ, URZ, URZ ;  /* 0x0000003f3f3ff290 */ /* 0x000ff6000fffe03f */
[----:B------:R-:W-:Y:S01]  /*6cd20*/  STL.64 [R1+0x5d0], R8 ;  /* 0x0005d00801007387 */ /* 0x000fe20000100a00 */
[----:B------:R0:W-:Y:S03]  /*6cd30*/  STL.64 [R1+0x5d8], R10 ;  /* 0x0005d80a01007387 */ /* 0x0001e60000100a00 */
[----:B0-----:R-:W2:Y:S01]  /*6cd40*/  LDL.LU.64 R10, [R1+0x3328] ;  /* 0x00332800010a7983 */ /* 0x001ea20000300a00 */
[----:B------:R-:W3:Y:S02]  /*6cd50*/  LDL.LU.64 R8, [R1+0x3320] ;  /* 0x0033200001087983 */ /* 0x000ee40000300a00 */
        /* <DEDUP_REMOVED lines=31> */
[----:B------:R0:W-:Y:S02]  /*6cf50*/  STL.64 [R1+0x3250], R4 ;  /* 0x0032500401007387 */ /* 0x0001e40000100a00 */
[----:B0-----:R-:W-:Y:S02]  /*6cf60*/  IMAD.MOV.U32 R4, RZ, RZ, R7 ;  /* 0x000000ffff047224 */ /* 0x001fe400078e0007 */
[----:B------:R-:W-:Y:S01]  /*6cf70*/  IMAD.MOV.U32 R5, RZ, RZ, R6 ;  /* 0x000000ffff057224 */ /* 0x000fe200078e0006 */
[----:B--2---:R-:W-:Y:S01]  /*6cf80*/  STL.64 [R1+0x3230], R18 ;  /* 0x0032301201007387 */ /* 0x004fe20000100a00 */
[----:B------:R0:W-:Y:S03]  /*6cf90*/  STL.64 [R1+0x3228], R16 ;  /* 0x0032281001007387 */ /* 0x0001e60000100a00 */
[----:B0-----:R-:W2:Y:S01]  /*6cfa0*/  LDL.LU R16, [R1+0x7e0] ;  /* 0x0007e00001107983 */ /* 0x001ea20000300800 */
[----:B------:R-:W2:Y:S02]  /*6cfb0*/  LDL.LU R17, [R1+0x7e4] ;  /* 0x0007e40001117983 */ /* 0x000ea40000300800 */
        /* <DEDUP_REMOVED lines=16> */
[----:B------:R-:W-:Y:S01]  /*6d0c0*/  STL.64 [R1+0x32a8], R4 ;  /* 0x0032a80401007387 */ /* 0x000fe20000100a00 */
[----:B------:R-:W-:Y:S02]  /*6d0d0*/  STL.64 [R1+0x3248], R18 ;  /* 0x0032481201007387 */ /* 0x000fe40000100a00 */
[----:B------:R0:W-:Y:S02]  /*6d0e0*/  STL.64 [R1+0x3240], R16 ;  /* 0x0032401001007387 */ /* 0x0001e40000100a00 */
[----:B0-----:R-:W2:Y:S01]  /*6d0f0*/  LDL.LU R16, [R1+0x7f0] ;  /* 0x0007f00001107983 */ /* 0x001ea20000300800 */
[----:B------:R-:W2:Y:S02]  /*6d100*/  LDL.LU R17, [R1+0x7f4] ;  /* 0x0007f40001117983 */ /* 0x000ea40000300800 */
[----:B------:R-:W2:Y:S02]  /*6d110*/  LDL.LU R18, [R1+0x7f8] ;  /* 0x0007f80001127983 */ /* 0x000ea40000300800 */
[----:B------:R-:W2:Y:S02]  /*6d120*/  LDL.LU R19, [R1+0x7fc] ;  /* 0x0007fc0001137983 */ /* 0x000ea40000300800 */
[----:B----4-:R-:W-:-:S02]  /*6d130*/  IMAD.MOV.U32 R4, RZ, RZ, R23 ;  /* 0x000000ffff047224 */ /* 0x010fc400078e0017 */
[----:B------:R-:W-:-:S05]  /*6d140*/  IMAD.MOV.U32 R5, RZ, RZ, R22 ;  /* 0x000000ffff057224 */ /* 0x000fca00078e0016 */
        /* <DEDUP_REMOVED lines=15> */
[----:B------:R-:W4:Y:S01]  /*6d240*/  LDL.LU R19, [R1+0x20c] ;  /* 0x00020c0001137983 */ /* 0x000f220000300800 */
[----:B------:R-:W3:Y:S01]  /*6d250*/  LDL.LU R20, [R1+0x370] ;  /* 0x0003700001147983 */ /* 0x000ee20000300800 */
[----:B------:R-:W3:Y:S02]  /*6d260*/  LDL.LU R21, [R1+0x374] ;  /* 0x0003740001157983 */ /* 0x000ee40000300800 */
[----:B------:R-:W3:Y:S02]  /*6d270*/  LDL.LU R22, [R1+0x378] ;  /* 0x0003780001167983 */ /* 0x000ee40000300800 */
[----:B------:R-:W3:Y:S01]  /*6d280*/  LDL.LU R23, [R1+0x37c] ;  /* 0x00037c0001177983 */ /* 0x000ee20000300800 */
        /* <DEDUP_REMOVED lines=26> */
[----:B------:R0:W-:Y:S04]  /*6d430*/  STL.64 [R1+0x31c8], R12 ;  /* 0x0031c80c01007387 */ /* 0x0001e80000100a00 */
[----:B0-----:R-:W4:Y:S01]  /*6d440*/  LDL.LU R12, [R1+0x6e0] ;  /* 0x0006e000010c7983 */ /* 0x001f220000300800 */
[----:B------:R-:W4:Y:S02]  /*6d450*/  LDL.LU R13, [R1+0x6e4] ;  /* 0x0006e400010d7983 */ /* 0x000f240000300800 */
[----:B------:R-:W2:Y:S02]  /*6d460*/  LDL.LU R14, [R1+0x6e8] ;  /* 0x0006e800010e7983 */ /* 0x000ea40000300800 */
[----:B------:R-:W2:Y:S01]  /*6d470*/  LDL.LU R15, [R1+0x6ec] ;  /* 0x0006ec00010f7983 */ /* 0x000ea20000300800 */
[----:B---3--:R-:W-:Y:S01]  /*6d480*/  HMMA.16816.F32.BF16 R24, R24, R8, R20 ;  /* 0x000000081818723c */ /* 0x008fe20000041814 */
[----:B--2---:R-:W-:Y:S01]  /*6d490*/  STL.64 [R1+0x31e0], R14 ;  /* 0x0031e00e01007387 */ /* 0x004fe20000100a00 */
[----:B----4-:R0:W-:Y:S03]  /*6d4a0*/  STL.64 [R1+0x31d8], R12 ;  /* 0x0031d80c01007387 */ /* 0x0101e60000100a00 */
[----:B0-----:R-:W2:Y:S01]  /*6d4b0*/  LDL.LU R12, [R1+0x6f0] ;  /* 0x0006f000010c7983 */ /* 0x001ea20000300800 */
[----:B------:R-:W2:Y:S02]  /*6d4c0*/  LDL.LU R13, [R1+0x6f4] ;  /* 0x0006f400010d7983 */ /* 0x000ea40000300800 */
[----:B------:R-:W2:Y:S02]  /*6d4d0*/  LDL.LU R14, [R1+0x6f8] ;  /* 0x0006f800010e7983 */ /* 0x000ea40000300800 */
[----:B------:R-:W2:Y:S01]  /*6d4e0*/  LDL.LU R15, [R1+0x6fc] ;  /* 0x0006fc00010f7983 */ /* 0x000ea20000300800 */
[----:B------:R-:W3:Y:S01]  /*6d4f0*/  LDL.LU.64 R22, [R1+0x32f8] ;  /* 0x0032f80001167983 */ /* 0x000ee20000300a00 */
[----:B------:R-:W3:Y:S11]  /*6d500*/  LDL.LU.64 R20, [R1+0x32f0] ;  /* 0x0032f00001147983 */ /* 0x000ef60000300a00 */
[----:B------:R-:W-:Y:S02]  /*6d510*/  STL.64 [R1+0x3c0], R24 ;  /* 0x0003c01801007387 */ /* 0x000fe40000100a00 */
[----:B------:R-:W-:Y:S01]  /*6d520*/  STL.64 [R1+0x3c8], R26 ;  /* 0x0003c81a01007387 */ /* 0x000fe20000100a00 */
        /* <DEDUP_REMOVED lines=42> */
[----:B------:R-:W-:Y:S02]  /*6d7d0*/  STL.64 [R1+0x278], R26 ;  /* 0x0002781a01007387 */ /* 0x000fe40000100a00 */
[----:B------:R-:W0:Y:S02]  /*6d7e0*/  LDSM.16.MT88.4 R24, [R0+0xc080] ;  /* 0x00c080000018783b */ /* 0x000e240000004200 */
[----:B0-----:R-:W-:Y:S02]  /*6d7f0*/  STL.64 [R1+0x30a0], R26 ;  /* 0x0030a01a01007387 */ /* 0x001fe40000100a00 */
[----:B------:R0:W-:Y:S02]  /*6d800*/  STL.64 [R1+0x3098], R24 ;  /* 0x0030981801007387 */ /* 0x0001e40000100a00 */
[----:B0-----:R-:W4:Y:S01]  /*6d810*/  LDL.LU R24, [R1+0x6d0] ;  /* 0x0006d00001187983 */ /* 0x001f220000300800 */
[----:B------:R-:W4:Y:S02]  /*6d820*/  LDL.LU R25, [R1+0x6d4] ;  /* 0x0006d40001197983 */ /* 0x000f240000300800 */
[----:B------:R-:W4:Y:S02]  /*6d830*/  LDL.LU R26, [R1+0x6d8] ;  /* 0x0006d800011a7983 */ /* 0x000f240000300800 */
[----:B------:R-:W4:Y:S01]  /*6d840*/  LDL.LU R27, [R1+0x6dc] ;  /* 0x0006dc00011b7983 */ /* 0x000f220000300800 */
        /* <DEDUP_REMOVED lines=57> */
[----:B------:R-:W-:Y:S03]  /*6dbe0*/  STL.64 [R1+0x1f8], R14 ;  /* 0x0001f80e01007387 */ /* 0x000fe60000100a00 */
[----:B0-----:R-:W4:Y:S01]  /*6dbf0*/  LDL.LU.64 R12, [R1+0x31c8] ;  /* 0x0031c800010c7983 */ /* 0x001f220000300a00 */
[----:B------:R0:W-:Y:S03]  /*6dc00*/  STL.64 [R1+0x3120], R16 ;  /* 0x0031201001007387 */ /* 0x0001e60000100a00 */
[----:B0-----:R-:W2:Y:S04]  /*6dc10*/  LDL.64 R16, [R1+0x70] ;  /* 0x0000700001107983 */ /* 0x001ea80000100a00 */
[----:B--2---:R0:W-:Y:S04]  /*6dc20*/  STL.64 [R1+0x3180], R16 ;  /* 0x0031801001007387 */ /* 0x0041e80000100a00 */
[----:B0-----:R-:W2:Y:S04]  /*6dc30*/  LDL.64 R16, [R1+0x90] ;  /* 0x0000900001107983 */ /* 0x001ea80000100a00 */
[----:B--2---:R4:W-:Y:S02]  /*6dc40*/  STL.64 [R1+0x3198], R16 ;  /* 0x0031981001007387 */ /* 0x0049e40000100a00 */
[C---:B----4-:R-:W-:Y:S02]  /*6dc50*/  HMMA.16816.F32.BF16 R16, R20.reuse, R12, R24 ;  /* 0x0000000c1410723c */ /* 0x050fe40000041818 */
[----:B------:R-:W2:Y:S11]  /*6dc60*/  LDL.LU R24, [R1+0x500] ;  /* 0x0005000001187983 */ /* 0x000eb60000300800 */
[----:B------:R-:W-:Y:S10]  /*6dc70*/  @!UPT UIADD3 URZ, URZ, URZ, URZ ;  /* 0x0000003f3f3ff290 */ /* 0x000ff4000fffe03f */
[----:B------:R-:W-:Y:S01]  /*6dc80*/  STL.64 [R1+0x5c0], R16 ;  /* 0x0005c01001007387 */ /* 0x000fe20000100a00 */
[----:B------:R-:W-:Y:S02]  /*6dc90*/  STL.64 [R1+0x5c8], R18 ;  /* 0x0005c81201007387 */ /* 0x000fe40000100a00 */
[----:B------:R-:W2:Y:S02]  /*6dca0*/  LDL.LU R25, [R1+0x504] ;  /* 0x0005040001197983 */ /* 0x000ea40000300800 */
[----:B------:R-:W4:Y:S01]  /*6dcb0*/  LDL.LU R26, [R1+0x508] ;  /* 0x00050800011a7983 */ /* 0x000f220000300800 */
[----:B------:R-:W4:Y:S04]  /*6dcc0*/  LDL.LU R27, [R1+0x50c] ;  /* 0x00050c00011b7983 */ /* 0x000f280000300800 */
[----:B----4-:R-:W-:Y:S01]  /*6dcd0*/  STL.64 [R1+0x31a8], R26 ;  /* 0x0031a81a01007387 */ /* 0x010fe20000100a00 */
[----:B--2---:R0:W-:Y:S03]  /*6dce0*/  STL.64 [R1+0x31a0], R24 ;  /* 0x0031a01801007387 */ /* 0x0041e60000100a00 */
[----:B0-----:R-:W2:Y:S01]  /*6dcf0*/  LDL.64 R24, [R1+0xb0] ;  /* 0x0000b00001187983 */ /* 0x001ea20000100a00 */
[----:B---3--:R-:W-:Y:S03]  /*6dd00*/  HMMA.16816.F32.BF16 R20, R20, R8, R4 ;  /* 0x000000081414723c */ /* 0x008fe60000041804 */
[----:B--2---:R0:W-:Y:S01]  /*6dd10*/  STL.64 [R1+0x31b0], R24 ;  /* 0x0031b01801007387 */ /* 0x0041e20000100a00 */
[----:B------:R-:W2:Y:S03]  /*6dd20*/  LDL.64 R16, [R1+0xa0] ;  /* 0x0000a00001107983 */ /* 0x000ea60000100a00 */
[----:B0-----:R-:W3:Y:S01]  /*6dd30*/  LDL.64 R24, [R1+0xc0] ;  /* 0x0000c00001187983 */ /* 0x001ee20000100a00 */
[----:B------:R0:W-:Y:S02]  /*6dd40*/  STL [R1+0x30c4], R12 ;  /* 0x0030c40c01007387 */ /* 0x0001e40000100800 */
[----:B------:R1:W-:Y:S01]  /*6dd50*/  STL [R1+0x30c0], R13 ;  /* 0x0030c00d01007387 */ /* 0x0003e20000100800 */
[----:B0-----:R-:W4:Y:S01]  /*6dd60*/  LDL.LU R12, [R1+0x6c0] ;  /* 0x0006c000010c7983 */ /* 0x001f220000300800 */
[----:B-1----:R-:W4:Y:S02]  /*6dd70*/  LDL.LU R13, [R1+0x6c4] ;  /* 0x0006c400010d7983 */ /* 0x002f240000300800 */
        /* <DEDUP_REMOVED lines=8> */
[----:B------:R-:W3:Y:S01]  /*6de00*/  LDL.LU.64 R6, [R1+0x31c0] ;  /* 0x0031c00001067983 */ /* 0x000ee20000300a00 */
[----:B------:R-:W3:Y:S02]  /*6de10*/  LDL.LU.64 R4, [R1+0x31b8] ;  /* 0x0031b80001047983 */ /* 0x000ee40000300a00 */
[----:B------:R0:W-:Y:S02]  /*6de20*/  STL.64 [R1+0x1e0], R20 ;  /* 0x0001e01401007387 */ /* 0x0001e40000100a00 */
[----:B------:R-:W-:Y:S01]  /*6de30*/  STL.64 [R1+0x1e8], R22 ;  /* 0x0001e81601007387 */ /* 0x000fe20000100a00 */
[----:B0-----:R-:W4:Y:S01]  /*6de40*/  LDL.64 R20, [R1+0x80] ;  /* 0x0000800001147983 */ /* 0x001f220000100a00 */
[----:B------:R-:W-:Y:S02]  /*6de50*/  STL.64 [R1+0x30b0], R10 ;  /* 0x0030b00a01007387 */ /* 0x000fe40000100a00 */
[----:B------:R0:W-:Y:S02]  /*6de60*/  STL.64 [R1+0x30a8], R8 ;  /* 0x0030a80801007387 */ /* 0x0001e40000100a00 */
[----:B0-----:R-:W3:Y:S01]  /*6de70*/  LDL.LU R8, [R1+0x520] ;  /* 0x0005200001087983 */ /* 0x001ee20000300800 */
[----:B------:R-:W3:Y:S02]  /*6de80*/  LDL.LU R9, [R1+0x524] ;  /* 0x0005240001097983 */ /* 0x000ee40000300800 */
[----:B------:R-:W3:Y:S02]  /*6de90*/  LDL.LU R10, [R1+0x528] ;  /* 0x00052800010a7983 */ /* 0x000ee40000300800 */
[----:B------:R-:W3:Y:S02]  /*6dea0*/  LDL.LU R11, [R1+0x52c] ;  /* 0x00052c00010b7983 */ /* 0x000ee40000300800 */
        /* <DEDUP_REMOVED lines=8> */
[----:B------:R0:W-:Y:S02]  /*6df30*/  STL [R1+0x30cc], R8 ;  /* 0x0030cc0801007387 */ /* 0x0001e40000100800 */
[----:B------:R1:W-:Y:S01]  /*6df40*/  STL [R1+0x30c8], R9 ;  /* 0x0030c80901007387 */ /* 0x0003e20000100800 */
[----:B0-----:R-:W3:Y:S01]  /*6df50*/  LDL.LU R8, [R1+0x510] ;  /* 0x0005100001087983 */ /* 0x001ee20000300800 */
[----:B-1----:R-:W3:Y:S02]  /*6df60*/  LDL.LU R9, [R1+0x514] ;  /* 0x0005140001097983 */ /* 0x002ee40000300800 */
[----:B------:R-:W3:Y:S02]  /*6df70*/  LDL.LU R10, [R1+0x518] ;  /* 0x00051800010a7983 */ /* 0x000ee40000300800 */
[----:B------:R-:W3:Y:S02]  /*6df80*/  LDL.LU R11, [R1+0x51c] ;  /* 0x00051c00010b7983 */ /* 0x000ee40000300800 */
[C---:B---3--:R-:W-:Y:S11]  /*6df90*/  HMMA.16816.F32.BF16 R8, R4.reuse, R24, R8 ;  /* 0x000000180408723c */ /* 0x048ff60000041808 */
[----:B------:R-:W-:Y:S11]  /*6dfa0*/  @!UPT UIADD3 URZ, URZ, URZ, URZ ;  /* 0x0000003f3f3ff290 */ /* 0x000ff6000fffe03f */
[----:B------:R-:W-:Y:S01]  /*6dfb0*/  @!UPT UIADD3 URZ, URZ, URZ, URZ ;  /* 0x0000003f3f3ff290 */ /* 0x000fe2000fffe03f */
[----:B------:R-:W-:Y:S01]  /*6dfc0*/  STL.64 [R1+0x510], R8 ;  /* 0x0005100801007387 */ /* 0x000fe20000100a00 */
[----:B------:R0:W-:Y:S02]  /*6dfd0*/  STL.64 [R1+0x518], R10 ;  /* 0x0005180a01007387 */ /* 0x0001e40000100a00 */
[----:B------:R-:W3:Y:S02]  /*6dfe0*/  LDL.LU.64 R26, [R1+0x31a8] ;  /* 0x0031a800011a7983 */ /* 0x000ee40000300a00 */
[----:B0-----:R-:W-:Y:S02]  /*6dff0*/  IMAD.MOV.U32 R11, RZ, RZ, R24 ;  /* 0x000000ffff0b7224 */ /* 0x001fe400078e0018 */
[----:B------:R-:W-:Y:S02]  /*6e000*/  IMAD.MOV.U32 R10, RZ, RZ, R25 ;  /* 0x000000ffff0a7224 */ /* 0x000fe400078e0019 */
[----:B------:R-:W3:Y:S03]  /*6e010*/  LDL.LU.64 R24, [R1+0x31a0] ;  /* 0x0031a00001187983 */ /* 0x000ee60000300a00 */
[----:B------:R0:W-:Y:S02]  /*6e020*/  STL [R1+0x30e4], R10 ;  /* 0x0030e40a01007387 */ /* 0x0001e40000100800 */
[----:B------:R1:W-:Y:S02]  /*6e030*/  STL [R1+0x30e0], R11 ;  /* 0x0030e00b01007387 */ /* 0x0003e40000100800 */
[----:B------:R-:W4:Y:S01]  /*6e040*/  LDL.LU R8, [R1+0x4e0] ;  /* 0x0004e00001087983 */ /* 0x000f220000300800 */
[----:B------:R-:W4:Y:S04]  /*6e050*/  LDL.LU R9, [R1+0x4e4] ;  /* 0x0004e40001097983 */ /* 0x000f280000300800 */
[----:B0-----:R-:W4:Y:S01]  /*6e060*/  LDL.LU R10, [R1+0x4e8] ;  /* 0x0004e800010a7983 */ /* 0x001f220000300800 */
[----:B-1----:R-:W4:Y:S01]  /*6e070*/  LDL.LU R11, [R1+0x4ec] ;  /* 0x0004ec00010b7983 */ /* 0x002f220000300800 */
        /* <DEDUP_REMOVED lines=16> */
[----:B------:R-:W2:Y:S01]  /*6e180*/  LDL.LU.64 R16, [R1+0x3180] ;  /* 0x0031800001107983 */ /* 0x000ea20000300a00 */
[C---:B----4-:R-:W-:Y:S01]  /*6e190*/  HMMA.16816.F32.BF16 R8, R4.reuse, R20, R8 ;  /* 0x000000140408723c */ /* 0x050fe20000041808 */
[----:B------:R-:W-:Y:S01]  /*6e1a0*/  STL.64 [R1+0x30d8], R26 ;  /* 0x0030d81a01007387 */ /* 0x000fe20000100a00 */
[----:B------:R-:W-:Y:S11]  /*6e1b0*/  STL.64 [R1+0x30d0], R24 ;  /* 0x0030d01801007387 */ /* 0x000ff60000100a00 */
[----:B------:R-:W-:Y:S10]  /*6e1c0*/  @!UPT UIADD3 URZ, URZ, URZ, URZ ;  /* 0x0000003f3f3ff290 */ /* 0x000ff4000fffe03f */
[----:B------:R-:W-:Y:S01]  /*6e1d0*/  STL.64 [R1+0x4e0], R8 ;  /* 0x0004e00801007387 */ /* 0x000fe20000100a00 */
[----:B------:R2:W-:Y:S02]  /*6e1e0*/  STL.64 [R1+0x4e8], R10 ;  /* 0x0004e80a01007387 */ /* 0x0005e40000100a00 */
[----:B--2---:R-:W-:Y:S07]  /*6e1f0*/  HMMA.16816.F32.BF16 R8, R4, R16, R12 ;  /* 0x000000100408723c */ /* 0x004fee000004180c */
[----:B------:R-:W-:-:S02]  /*6e200*/  IMAD.MOV.U32 R15, RZ, RZ, R16 ;  /* 0x000000ffff0f7224 */ /* 0x000fc400078e0010 */
[----:B------:R-:W-:Y:S11]  /*6e210*/  IMAD.MOV.U32 R14, RZ, RZ, R17 ;  /* 0x000000ffff0e7224 */ /* 0x000ff600078e0011 */
[----:B------:R-:W-:Y:S03]  /*6e220*/  @!UPT UIADD3 URZ, URZ, URZ, URZ ;  /* 0x0000003f3f3ff290 */ /* 0x000fe6000fffe03f */
[----:B------:R-:W-:Y:S01]  /*6e230*/  STL.64 [R1+0x4d0], R8 ;  /* 0x0004d00801007387 */ /* 0x000fe20000100a00 */
[----:B------:R-:W-:Y:S02]  /*6e240*/  STL.64 [R1+0x4d8], R10 ;  /* 0x0004d80a01007387 */ /* 0x000fe40000100a00 */
[----:B------:R-:W-:Y:S02]  /*6e250*/  STL.64 [R1+0x3148], R14 ;  /* 0x0031480e01007387 */ /* 0x000fe40000100a00 */
[----:B------:R-:W2:Y:S01]  /*6e260*/  LDL.LU R24, [R1+0x740] ;  /* 0x0007400001187983 */ /* 0x000ea20000300800 */
[----:B------:R-:W2:Y:S01]  /*6e270*/  LDL.LU R25, [R1+0x744] ;  /* 0x0007440001197983 */ /* 0x000ea20000300800 */
        /* <DEDUP_REMOVED lines=24> */
[----:B0-----:R-:W2:Y:S01]  /*6e400*/  LDL.64 R12, [R1+0x60] ;  /* 0x00006000010c7983 */ /* 0x001ea20000100a00 */
[----:B------:R-:W-:Y:S02]  /*6e410*/  STL.64 [R1+0x3140], R10 ;  /* 0x0031400a01007387 */ /* 0x000fe40000100a00 */
[----:B------:R0:W-:Y:S02]  /*6e420*/  STL.64 [R1+0x3138], R8 ;  /* 0x0031380801007387 */ /* 0x0001e40000100a00 */
[----:B0-----:R-:W2:Y:S04]  /*6e430*/  LDL.64 R8, [R1+0x40] ;  /* 0x0000400001087983 */ /* 0x001ea80000100a00 */
[----:B--2---:R0:W-:Y:S04]  /*6e440*/  STL.64 [R1+0x3160], R8 ;  /* 0x0031600801007387 */ /* 0x0041e80000100a00 */
        /* <DEDUP_REMOVED lines=13> */
[----:B------:R-:W-:Y:S01]  /*6e520*/  STL.64 [R1+0x3130], R18 ;  /* 0x0031301201007387 */ /* 0x000fe20000100a00 */
[----:B----4-:R1:W-:Y:S03]  /*6e530*/  STL.64 [R1+0x3128], R16 ;  /* 0x0031281001007387 */ /* 0x0103e60000100a00 */
[----:B-1----:R-:W4:Y:S01]  /*6e540*/  LDL.64 R16, [R1+0x30] ;  /* 0x0000300001107983 */ /* 0x002f220000100a00 */
[----:B---3--:R-:W-:Y:S02]  /*6e550*/  STL.64 [R1+0x3100], R26 ;  /* 0x0031001a01007387 */ /* 0x008fe40000100a00 */
[----:B------:R1:W-:Y:S02]  /*6e560*/  STL.64 [R1+0x30f8], R24 ;  /* 0x0030f81801007387 */ /* 0x0003e40000100a00 */
[----:B-1----:R-:W3:Y:S04]  /*6e570*/  LDL.64 R24, [R1+0x10] ;  /* 0x0000100001187983 */ /* 0x002ee80000100a00 */
[----:B---3--:R1:W-:Y:S04]  /*6e580*/  STL.64 [R1+0x3118], R24 ;  /* 0x0031181801007387 */ /* 0x0083e80000100a00 */
[----:B-1----:R-:W3:Y:S01]  /*6e590*/  LDL.64 R24, [R1+0x20] ;  /* 0x0000200001187983 */ /* 0x002ee20000100a00 */
[----:B0-----:R-:W-:Y:S02]  /*6e5a0*/  STL.64 [R1+0x2f60], R22 ;  /* 0x002f601601007387 */ /* 0x001fe40000100a00 */
[----:B------:R0:W-:Y:S02]  /*6e5b0*/  STL.64 [R1+0x2f58], R20 ;  /* 0x002f581401007387 */ /* 0x0001e40000100a00 */
[----:B0-----:R-:W3:Y:S01]  /*6e5c0*/  LDL.LU R20, [R1+0xa50] ;  /* 0x000a500001147983 */ /* 0x001ee20000300800 */
[----:B------:R-:W3:Y:S02]  /*6e5d0*/  LDL.LU R21, [R1+0xa54] ;  /* 0x000a540001157983 */ /* 0x000ee40000300800 */
[----:B------:R-:W3:Y:S02]  /*6e5e0*/  LDL.LU R22, [R1+0xa58] ;  /* 0x000a580001167983 */ /* 0x000ee40000300800 */
[----:B------:R-:W3:Y:S01]  /*6e5f0*/  LDL.LU R23, [R1+0xa5c] ;  /* 0x000a5c0001177983 */ /* 0x000ee20000300800 */
[----:B--2---:R-:W-:Y:S01]  /*6e600*/  HMMA.16816.F32.BF16 R8, R4, R12, R8 ;  /* 0x0000000c0408723c */ /* 0x004fe20000041808 */
[----:B---3--:R0:W-:Y:S01]  /*6e610*/  STL.64 [R1+0x2f70], R22 ;  /* 0x002f701601007387 */ /* 0x0081e20000100a00 */
[----:B------:R-:W-:Y:S11]  /*6e620*/  STL.64 [R1+0x2f68], R20 ;  /* 0x002f681401007387 */ /* 0x000ff60000100a00 */
[----:B------:R-:W-:Y:S10]  /*6e630*/  @!UPT UIADD3 URZ, URZ, URZ, URZ ;  /* 0x0000003f3f3ff290 */ /* 0x000ff4000fffe03f */
[----:B------:R-:W-:Y:S02]  /*6e640*/  STL.64 [R1+0x4c0], R8 ;  /* 0x0004c00801007387 */ /* 0x000fe40000100a00 */
[----:B------:R1:W-:Y:S02]  /*6e650*/  STL.64 [R1+0x4c8], R10 ;  /* 0x0004c80a01007387 */ /* 0x0003e40000100a00 */
[----:B0-----:R-:W-:Y:S02]  /*6e660*/  IMAD.MOV.U32 R23, RZ, RZ, R12 ;  /* 0x000000ffff177224 */ /* 0x001fe400078e000c */
[----:B------:R-:W-:Y:S01]  /*6e670*/  IMAD.MOV.U32 R22, RZ, RZ, R13 ;  /* 0x000000ffff167224 */ /* 0x000fe200078e000d */
[----:B-1----:R-:W2:Y:S01]  /*6e680*/  LDL.LU.64 R10, [R1+0x3178] ;  /* 0x00317800010a7983 */ /* 0x002ea20000300a00 */
[----:B------:R-:W2:Y:S02]  /*6e690*/  LDL.LU.64 R8, [R1+0x3170] ;  /* 0x0031700001087983 */ /* 0x000ea40000300a00 */
[----:B------:R-:W2:Y:S02]  /*6e6a0*/  LDL.LU.64 R12, [R1+0x3168] ;  /* 0x00316800010c7983 */ /* 0x000ea40000300a00 */
[----:B------:R-:W-:-:S02]  /*6e6b0*/  IMAD.MOV.U32 R20, RZ, RZ, R3 ;  /* 0x000000ffff147224 */ /* 0x000fc400078e0003 */
[----:B------:R-:W-:Y:S01]  /*6e6c0*/  IMAD.MOV.U32 R21, RZ, RZ, R2 ;  /* 0x000000ffff157224 */ /* 0x000fe200078e0002 */
[----:B------:R-:W-:Y:S04]  /*6e6d0*/  STL.64 [R1+0x3110], R22 ;  /* 0x0031101601007387 */ /* 0x000fe80000100a00 */
[----:B------:R0:W-:Y:S04]  /*6e6e0*/  STL.64 [R1+0x3108], R20 ;  /* 0x0031081401007387 */ /* 0x0001e80000100a00 */
[----:B0-----:R-:W3:Y:S01]  /*6e6f0*/  LDL.LU R20, [R1+0xb50] ;  /* 0x000b500001147983 */ /* 0x001ee20000300800 */
[----:B------:R-:W3:Y:S02]  /*6e700*/  LDL.LU R21, [R1+0xb54] ;  /* 0x000b540001157983 */ /* 0x000ee40000300800 */
[----:B------:R-:W3:Y:S02]  /*6e710*/  LDL.LU R22, [R1+0xb58] ;  /* 0x000b580001167983 */ /* 0x000ee40000300800 */
[----:B------:R-:W3:Y:S01]  /*6e720*/  LDL.LU R23, [R1+0xb5c] ;  /* 0x000b5c0001177983 */ /* 0x000ee20000300800 */
        /* <DEDUP_REMOVED lines=17> */
[----:B------:R-:W4:Y:S02]  /*6e840*/  LDL.LU.64 R10, [R1+0x3140] ;  /* 0x00314000010a7983 */ /* 0x000f240000300a00 */
[----:B------:R-:W4:Y:S02]  /*6e850*/  LDL.LU.64 R8, [R1+0x3138] ;  /* 0x0031380001087983 */ /* 0x000f240000300a00 */
[C---:B----4-:R-:W-:Y:S11]  /*6e860*/  HMMA.16816.F32.BF16 R8, R4.reuse, R16, R8 ;  /* 0x000000100408723c */ /* 0x050ff60000041808 */
[----:B------:R-:W-:Y:S11]  /*6e870*/  @!UPT UIADD3 URZ, URZ, URZ, URZ ;  /* 0x0000003f3f3ff290 */ /* 0x000ff6000fffe03f */
[----:B------:R-:W-:Y:S01]  /*6e880*/  @!UPT UIADD3 URZ, URZ, URZ, URZ ;  /* 0x0000003f3f3ff290 */ /* 0x000fe2000fffe03f */
[----:B------:R0:W-:Y:S01]  /*6e890*/  STL.64 [R1+0x830], R8 ;  /* 0x0008300801007387 */ /* 0x0001e20000100a00 */
[----:B------:R-:W-:Y:S02]  /*6e8a0*/  STL.64 [R1+0x838], R10 ;  /* 0x0008380a01007387 */ /* 0x000fe40000100a00 */
[----:B------:R-:W4:Y:S02]  /*6e8b0*/  LDL.LU.64 R18, [R1+0x3130] ;  /* 0x0031300001127983 */ /* 0x000f240000300a00 */
[----:B0-----:R-:W-:Y:S02]  /*6e8c0*/  IMAD.MOV.U32 R8, RZ, RZ, R16 ;  /* 0x000000ffff087224 */ /* 0x001fe400078e0010 */
[----:B------:R-:W-:Y:S02]  /*6e8d0*/  IMAD.MOV.U32 R9, RZ, RZ, R17 ;  /* 0x000000ffff097224 */ /* 0x000fe400078e0011 */
        /* <DEDUP_REMOVED lines=17> */
[----:B------:R-:W2:Y:S02]  /*6e9f0*/  LDL.LU.64 R20, [R1+0x3108] ;  /* 0x0031080001147983 */ /* 0x000ea40000300a00 */
[----:B------:R-:W2:Y:S02]  /*6ea00*/  LDL.LU.64 R26, [R1+0x3100] ;  /* 0x00310000011a7983 */ /* 0x000ea40000300a00 */
        /* <DEDUP_REMOVED lines=10> */
[----:B------:R-:W-:Y:S01]  /*6eab0*/  IMAD.MOV.U32 R21, RZ, RZ, R11 ;  /* 0x000000ffff157224 */ /* 0x000fe200078e000b */
[----:B------:R-:W2:Y:S01]  /*6eac0*/  LDL.LU R10, [R1+0x30e4] ;  /* 0x0030e400010a7983 */ /* 0x000ea20000300800 */
[----:B------:R-:W2:Y:S03]  /*6ead0*/  LDL.LU R11, [R1+0x30e0] ;  /* 0x0030e000010b7983 */ /* 0x000ea60000300800 */
[----:B------:R0:W-:Y:S02]  /*6eae0*/  STL.64 [R1+0x2f98], R20 ;  /* 0x002f981401007387 */ /* 0x0001e40000100a00 */
[----:B0-----:R-:W-:-:S02]  /*6eaf0*/  IMAD.MOV.U32 R20, RZ, RZ, R19 ;  /* 0x000000ffff147224 */ /* 0x001fc400078e0013 */
[----:B------:R-:W-:Y:S01]  /*6eb00*/  IMAD.MOV.U32 R21, RZ, RZ, R18 ;  /* 0x000000ffff157224 */ /* 0x000fe200078e0012 */
[----:B----4-:R-:W-:Y:S11]  /*6eb10*/  HMMA.16816.F32.BF16 R24, R4, R16, R24 ;  /* 0x000000100418723c */ /* 0x010ff60000041818 */
[----:B------:R-:W-:Y:S11]  /*6eb20*/  @!UPT UIADD3 URZ, URZ, URZ, URZ ;  /* 0x0000003f3f3ff290 */ /* 0x000ff6000fffe03f */
[----:B------:R-:W-:Y:S01]  /*6eb30*/  @!UPT UIADD3 URZ, URZ, URZ, URZ ;  /* 0x0000003f3f3ff290 */ /* 0x000fe2000fffe03f */
[----:B------:R-:W-:Y:S01]  /*6eb40*/  STL.64 [R1+0x7f0], R24 ;  /* 0x0007f01801007387 */ /* 0x000fe20000100a00 */
[----:B------:R0:W-:Y:S03]  /*6eb50*/  STL.64 [R1+0x7f8], R26 ;  /* 0x0007f81a01007387 */ /* 0x0001e60000100a00 */
[----:B0-----:R-:W4:Y:S01]  /*6eb60*/  LDL.LU.64 R26, [R1+0x30d8] ;  /* 0x0030d800011a7983 */ /* 0x001f220000300a00 */
[----:B------:R-:W2:Y:S02]  /*6eb70*/  LDL.LU.64 R24, [R1+0x30d0] ;  /* 0x0030d00001187983 */ /* 0x000ea40000300a00 */
[----:B------:R-:W-:Y:S02]  /*6eb80*/  STL.64 [R1+0x2fb0], R20 ;  /* 0x002fb01401007387 */ /* 0x000fe40000100a00 */
[----:B------:R0:W-:Y:S02]  /*6eb90*/  STL.64 [R1+0x2f78], R16 ;  /* 0x002f781001007387 */ /* 0x0001e40000100a00 */
        /* <DEDUP_REMOVED lines=8> */
[----:B------:R0:W-:Y:S02]  /*6ec20*/  STL.64 [R1+0x2fc8], R20 ;  /* 0x002fc81401007387 */ /* 0x0001e40000100a00 */
[----:B0-----:R-:W-:Y:S02]  /*6ec30*/  IMAD.MOV.U32 R20, RZ, RZ, R12 ;  /* 0x000000ffff147224 */ /* 0x001fe400078e000c */
        /* <DEDUP_REMOVED lines=13> */
[----:B------:R-:W4:Y:S03]  /*6ed10*/  LDL.LU R3, [R1+0x30b8] ;  /* 0x0030b80001037983 */ /* 0x000f260000300800 */
[----:B------:R3:W-:Y:S02]  /*6ed20*/  STL.64 [R1+0x2ff8], R20 ;  /* 0x002ff81401007387 */ /* 0x0007e40000100a00 */
[----:B---3--:R-:W-:Y:S02]  /*6ed30*/  IMAD.MOV.U32 R20, RZ, RZ, R23 ;  /* 0x000000ffff147224 */ /* 0x008fe400078e0017 */
[----:B------:R-:W-:Y:S01]  /*6ed40*/  IMAD.MOV.U32 R21, RZ, RZ, R22 ;  /* 0x000000ffff157224 */ /* 0x000fe200078e0016 */
[----:B--2---:R-:W-:Y:S01]  /*6ed50*/  STL.64 [R1+0x2fa8], R18 ;  /* 0x002fa81201007387 */ /* 0x004fe20000100a00 */
[----:B------:R0:W-:Y:S03]  /*6ed60*/  STL.64 [R1+0x2fa0], R16 ;  /* 0x002fa01001007387 */ /* 0x0001e60000100a00 */
[----:B0-----:R-:W2:Y:S01]  /*6ed70*/  LDL.LU R16, [R1+0xa80] ;  /* 0x000a800001107983 */ /* 0x001ea20000300800 */
[----:B------:R-:W2:Y:S02]  /*6ed80*/  LDL.LU R17, [R1+0xa84] ;  /* 0x000a840001117983 */ /* 0x000ea40000300800 */
[----:B------:R-:W3:Y:S02]  /*6ed90*/  LDL.LU R18, [R1+0xa88] ;  /* 0x000a880001127983 */ /* 0x000ee40000300800 */
[----:B------:R-:W3:Y:S01]  /*6eda0*/  LDL.LU R19, [R1+0xa8c] ;  /* 0x000a8c0001137983 */ /* 0x000ee20000300800 */
        /* <DEDUP_REMOVED lines=8> */
[----:B------:R-:W-:-:S05]  /*6ee30*/  IMAD.MOV.U32 R21, RZ, RZ, R28 ;  /* 0x000000ffff157224 */ /* 0x000fca00078e001c */
[----:B------:R-:W-:Y:S01]  /*6ee40*/  STL.64 [R1+0x3038], R20 ;  /* 0x0030381401007387 */ /* 0x000fe20000100a00 */
[----:B---3--:R-:W-:Y:S02]  /*6ee50*/  STL.64 [R1+0x2fc0], R18 ;  /* 0x002fc01201007387 */ /* 0x008fe40000100a00 */
[----:B------:R0:W-:Y:S02]  /*6ee60*/  STL.64 [R1+0x2fb8], R16 ;  /* 0x002fb81001007387 */ /* 0x0001e40000100a00 */
[----:B0-----:R-:W2:Y:S01]  /*6ee70*/  LDL.LU R16, [R1+0xa90] ;  /* 0x000a900001107983 */ /* 0x001ea20000300800 */
[----:B------:R-:W2:Y:S02]  /*6ee80*/  LDL.LU R17, [R1+0xa94] ;  /* 0x000a940001117983 */ /* 0x000ea40000300800 */
[----:B------:R-:W3:Y:S02]  /*6ee90*/  LDL.LU R18, [R1+0xa98] ;  /* 0x000a980001127983 */ /* 0x000ee40000300800 */
[----:B------:R-:W3:Y:S02]  /*6eea0*/  LDL.LU R19, [R1+0xa9c] ;  /* 0x000a9c0001137983 */ /* 0x000ee40000300800 */
[----:B----4-:R-:W-:-:S02]  /*6eeb0*/  IMAD.MOV.U32 R20, RZ, RZ, R27 ;  /* 0x000000ffff147224 */ /* 0x010fc400078e001b */
        /* <DEDUP_REMOVED lines=28> */
[----:B------:R-:W4:Y:S02]  /*6f080*/  LDL.LU R26, [R1+0x6b8] ;  /* 0x0006b800011a7983 */ /* 0x000f240000300800 */
[----:B------:R-:W-:Y:S01]  /*6f090*/  IMAD.MOV.U32 R21, RZ, RZ, R8 ;  /* 0x000000ffff157224 */ /* 0x000fe200078e0008 */
[----:B------:R-:W4:Y:S01]  /*6f0a0*/  LDL.LU R27, [R1+0x6bc] ;  /* 0x0006bc00011b7983 */ /* 0x000f220000300800 */
[----:B------:R-:W-:-:S02]  /*6f0b0*/  IMAD.MOV.U32 R20, RZ, RZ, R9 ;  /* 0x000000ffff147224 */ /* 0x000fc400078e0009 */
[----:B------:R-:W4:Y:S02]  /*6f0c0*/  LDL.LU R8, [R1+0x730] ;  /* 0x0007300001087983 */ /* 0x000f240000300800 */
[----:B------:R-:W4:Y:S01]  /*6f0d0*/  LDL.LU R9, [R1+0x734] ;  /* 0x0007340001097983 */ /* 0x000f220000300800 */
[----:B------:R-:W4:Y:S01]  /*6f0e0*/  LDL.LU R10, [R1+0x738] ;  /* 0x00073800010a7983 */ /* 0x000f220000300800 */
[----:B------:R-:W4:Y:S03]  /*6f0f0*/  LDL.LU R11, [R1+0x73c] ;  /* 0x00073c00010b7983 */ /* 0x000f260000300800 */
        /* <DEDUP_REMOVED lines=35> */
[----:B----4-:R-:W-:Y:S01]  /*6f330*/  HMMA.16816.F32.BF16 R4, R4, R8, R24 ;  /* 0x000000080404723c */ /* 0x010fe20000041818 */
[----:B------:R-:W2:Y:S01]  /*6f340*/  LDL.LU.64 R26, [R1+0x30a0] ;  /* 0x0030a000011a7983 */ /* 0x000ea20000300a00 */
[----:B------:R-:W2:Y:S11]  /*6f350*/  LDL.LU.64 R24, [R1+0x3098] ;  /* 0x0030980001187983 */ /* 0x000eb60000300a00 */
[----:B------:R-:W-:Y:S10]  /*6f360*/  @!UPT UIADD3 URZ, URZ, URZ, URZ ;  /* 0x0000003f3f3ff290 */ /* 0x000ff4000fffe03f */
        /* <DEDUP_REMOVED lines=109> */
[----:B0-----:R-:W2:Y:S01]  /*6fa40*/  LDL.LU R16, [R1+0xa40] ;  /* 0x000a400001107983 */ /* 0x001ea20000300800 */
[----:B------:R-:W2:Y:S02]  /*6fa50*/  LDL.LU R17, [R1+0xa44] ;  /* 0x000a440001117983 */ /* 0x000ea40000300800 */
[----:B------:R-:W2:Y:S02]  /*6fa60*/  LDL.LU R18, [R1+0xa48] ;  /* 0x000a480001127983 */ /* 0x000ea40000300800 */
[----:B------:R-:W2:Y:S01]  /*6fa70*/  LDL.LU R19, [R1+0xa4c] ;  /* 0x000a4c0001137983 */ /* 0x000ea20000300800 */
[C---:B----4-:R-:W-:Y:S01]  /*6fa80*/  HMMA.16816.F32.BF16 R4, R24.reuse, R8, R4 ;  /* 0x000000081804723c */ /* 0x050fe20000041804 */
[----:B------:R0:W-:Y:S01]  /*6fa90*/  STL [R1+0x2e80], R12 ;  /* 0x002e800c01007387 */ /* 0x0001e20000100800 */
[----:B------:R1:W-:Y:S06]  /*6faa0*/  STL [R1+0x2e7c], R13 ;  /* 0x002e7c0d01007387 */ /* 0x0003ec0000100800 */
[----:B--2---:R-:W-:Y:S11]  /*6fab0*/  HMMA.16816.F32.BF16 R16, R24, R12, R16 ;  /* 0x0000000c1810723c */ /* 0x004ff60000041810 */
[----:B------:R-:W-:Y:S11]  /*6fac0*/  @!UPT UIADD3 URZ, URZ, URZ, URZ ;  /* 0x0000003f3f3ff290 */ /* 0x000ff6000fffe03f */
[----:B------:R-:W-:Y:S01]  /*6fad0*/  @!UPT UIADD3 URZ, URZ, URZ, URZ ;  /* 0x0000003f3f3ff290 */ /* 0x000fe2000fffe03f */
[----:B------:R-:W-:Y:S01]  /*6fae0*/  STL.64 [R1+0x660], R16 ;  /* 0x0006601001007387 */ /* 0x000fe20000100a00 */
[----:B------:R-:W-:Y:S02]  /*6faf0*/  STL.64 [R1+0x668], R18 ;  /* 0x0006681201007387 */ /* 0x000fe40000100a00 */
[----:B0-----:R-:W2:Y:S02]  /*6fb00*/  LDL.LU R12, [R1+0x2f0] ;  /* 0x0002f000010c7983 */ /* 0x001ea40000300800 */
[----:B------:R0:W-:Y:S01]  /*6fb10*/  STL.64 [R1+0x430], R4 ;  /* 0x0004300401007387 */ /* 0x0001e20000100a00 */
[----:B------:R4:W-:Y:S01]  /*6fb20*/  STL.64 [R1+0x438], R6 ;  /* 0x0004380601007387 */ /* 0x0009e20000100a00 */
[----:B-1----:R-:W2:Y:S02]  /*6fb30*/  LDL.LU R13, [R1+0x2f4] ;  /* 0x0002f400010d7983 */ /* 0x002ea40000300800 */
[----:B------:R-:W2:Y:S02]  /*6fb40*/  LDL.LU R14, [R1+0x2f8] ;  /* 0x0002f800010e7983 */ /* 0x000ea40000300800 */
[----:B------:R-:W2:Y:S01]  /*6fb50*/  LDL.LU R15, [R1+0x2fc] ;  /* 0x0002fc00010f7983 */ /* 0x000ea20000300800 */
[----:B0-----:R-:W3:Y:S01]  /*6fb60*/  LDL.LU R4, [R1+0x360] ;  /* 0x0003600001047983 */ /* 0x001ee20000300800 */
[----:B------:R-:W3:Y:S02]  /*6fb70*/  LDL.LU R5, [R1+0x364] ;  /* 0x0003640001057983 */ /* 0x000ee40000300800 */
[----:B----4-:R-:W3:Y:S02]  /*6fb80*/  LDL.LU R6, [R1+0x368] ;  /* 0x0003680001067983 */ /* 0x010ee40000300800 */
[----:B------:R-:W3:Y:S01]  /*6fb90*/  LDL.LU R7, [R1+0x36c] ;  /* 0x00036c0001077983 */ /* 0x000ee20000300800 */
[----:B--2---:R-:W-:Y:S01]  /*6fba0*/  STL.64 [R1+0x2f30], R14 ;  /* 0x002f300e01007387 */ /* 0x004fe20000100a00 */
[----:B------:R0:W-:Y:S03]  /*6fbb0*/  STL.64 [R1+0x2f28], R12 ;  /* 0x002f280c01007387 */ /* 0x0001e60000100a00 */
[----:B0-----:R-:W2:Y:S04]  /*6fbc0*/  LDL.LU.64 R12, [R1+0x90] ;  /* 0x00009000010c7983 */ /* 0x001ea80000300a00 */
[----:B--2---:R0:W-:Y:S04]  /*6fbd0*/  STL.64 [R1+0x2f40], R12 ;  /* 0x002f400c01007387 */ /* 0x0041e80000100a00 */
[----:B0-----:R-:W2:Y:S04]  /*6fbe0*/  LDL.LU.64 R12, [R1+0xa0] ;  /* 0x0000a000010c7983 */ /* 0x001ea80000300a00 */
[----:B--2---:R0:W-:Y:S04]  /*6fbf0*/  STL.64 [R1+0x2f48], R12 ;  /* 0x002f480c01007387 */ /* 0x0041e80000100a00 */
[----:B0-----:R-:W2:Y:S04]  /*6fc00*/  LDL.LU.64 R12, [R1+0xb0] ;  /* 0x0000b000010c7983 */ /* 0x001ea80000300a00 */
[----:B--2---:R0:W-:Y:S04]  /*6fc10*/  STL.64 [R1+0x2f50], R12 ;  /* 0x002f500c01007387 */ /* 0x0041e80000100a00 */
[----:B0-----:R-:W3:Y:S01]  /*6fc20*/  LDL.LU.64 R12, [R1+0xc0] ;  /* 0x0000c000010c7983 */ /* 0x001ee20000300a00 */
[----:B------:R-:W2:Y:S03]  /*6fc30*/  LDL.LU.64 R24, [R1+0x60] ;  /* 0x0000600001187983 */ /* 0x000ea60000300a00 */
[----:B--2---:R0:W-:Y:S04]  /*6fc40*/  STL.64 [R1+0x2f10], R24 ;  /* 0x002f101801007387 */ /* 0x0041e80000100a00 */
[----:B0-----:R-:W2:Y:S04]  /*6fc50*/  LDL.LU.64 R24, [R1+0x70] ;  /* 0x0000700001187983 */ /* 0x001ea80000300a00 */
[----:B--2---:R0:W-:Y:S04]  /*6fc60*/  STL.64 [R1+0x2f20], R24 ;  /* 0x002f201801007387 */ /* 0x0041e80000100a00 */
[----:B0-----:R-:W2:Y:S01]  /*6fc70*/  LDL.LU.64 R24, [R1+0x80] ;  /* 0x0000800001187983 */ /* 0x001ea20000300a00 */
[----:B---3--:R-:W-:Y:S03]  /*6fc80*/  HMMA.16816.F32.BF16 R4, R20, R12, R4 ;  /* 0x0000000c1404723c */ /* 0x008fe60000041804 */
[----:B--2---:R0:W-:Y:S04]  /*6fc90*/  STL.64 [R1+0x2f38], R24 ;  /* 0x002f381801007387 */ /* 0x0041e80000100a00 */
[----:B0-----:R-:W2:Y:S01]  /*6fca0*/  LDL.LU R24, [R1+0x300] ;  /* 0x0003000001187983 */ /* 0x001ea20000300800 */
[----:B------:R-:W2:Y:S02]  /*6fcb0*/  LDL.LU R25, [R1+0x304] ;  /* 0x0003040001197983 */ /* 0x000ea40000300800 */
[----:B------:R-:W2:Y:S02]  /*6fcc0*/  LDL.LU R26, [R1+0x308] ;  /* 0x00030800011a7983 */ /* 0x000ea40000300800 */
[----:B------:R-:W2:Y:S01]  /*6fcd0*/  LDL.LU R27, [R1+0x30c] ;  /* 0x00030c00011b7983 */ /* 0x000ea20000300800 */
[----:B------:R-:W3:Y:S04]  /*6fce0*/  LDL.LU.64 R16, [R1+0x50] ;  /* 0x0000500001107983 */ /* 0x000ee80000300a00 */
[----:B---3--:R0:W-:Y:S04]  /*6fcf0*/  STL.64 [R1+0x2f18], R16 ;  /* 0x002f181001007387 */ /* 0x0081e80000100a00 */
[----:B0-----:R-:W3:Y:S01]  /*6fd00*/  LDL.LU R16, [R1+0x2e0] ;  /* 0x0002e00001107983 */ /* 0x001ee20000300800 */
[----:B------:R-:W3:Y:S02]  /*6fd10*/  LDL.LU R17, [R1+0x2e4] ;  /* 0x0002e40001117983 */ /* 0x000ee40000300800 */
[----:B------:R-:W3:Y:S02]  /*6fd20*/  LDL.LU R18, [R1+0x2e8] ;  /* 0x0002e80001127983 */ /* 0x000ee40000300800 */
[----:B------:R-:W3:Y:S01]  /*6fd30*/  LDL.LU R19, [R1+0x2ec] ;  /* 0x0002ec0001137983 */ /* 0x000ee20000300800 */
[----:B------:R-:W-:Y:S01]  /*6fd40*/  STL.64 [R1+0x2e68], R10 ;  /* 0x002e680a01007387 */ /* 0x000fe20000100a00 */
[----:B------:R0:W-:Y:S03]  /*6fd50*/  STL.64 [R1+0x2e60], R8 ;  /* 0x002e600801007387 */ /* 0x0001e60000100a00 */
        /* <DEDUP_REMOVED lines=23> */
[----:B------:R0:W-:Y:S02]  /*6fed0*/  STL [R1+0x2e90], R6 ;  /* 0x002e900601007387 */ /* 0x0001e40000100800 */
[----:B------:R1:W-:Y:S02]  /*6fee0*/  STL [R1+0x2e8c], R7 ;  /* 0x002e8c0701007387 */ /* 0x0003e40000100800 */
[----:B------:R-:W2:Y:S01]  /*6fef0*/  LDL.LU R4, [R1+0x9d0] ;  /* 0x0009d00001047983 */ /* 0x000ea20000300800 */
[----:B------:R-:W2:Y:S04]  /*6ff00*/  LDL.LU R5, [R1+0x9d4] ;  /* 0x0009d40001057983 */ /* 0x000ea80000300800 */
[----:B0-----:R-:W2:Y:S01]  /*6ff10*/  LDL.LU R6, [R1+0x9d8] ;  /* 0x0009d80001067983 */ /* 0x001ea20000300800 */
[----:B-1----:R-:W2:Y:S01]  /*6ff20*/  LDL.LU R7, [R1+0x9dc] ;  /* 0x0009dc0001077983 */ /* 0x002ea20000300800 */
        /* <DEDUP_REMOVED lines=12> */
[----:B------:R0:W-:Y:S01]  /*6fff0*/  STL.64 [R1+0x380], R24 ;  /* 0x0003801801007387 */ /* 0x0001e20000100a00 */
[----:B------:R-:W-:Y:S03]  /*70000*/  STL.64 [R1+0x388], R26 ;  /* 0x0003881a01007387 */ /* 0x000fe60000100a00 */
[----:B0-----:R-:W4:Y:S01]  /*70010*/  LDL.LU.64 R24, [R1+0x2f38] ;  /* 0x002f380001187983 */ /* 0x001f220000300a00 */
[----:B------:R-:W4:Y:S02]  /*70020*/  LDL.LU.64 R14, [R1+0x2f30] ;  /* 0x002f3000010e7983 */ /* 0x000f240000300a00 */
[----:B------:R-:W4:Y:S02]  /*70030*/  LDL.LU.64 R12, [R1+0x2f28] ;  /* 0x002f2800010c7983 */ /* 0x000f240000300a00 */
[----:B------:R-:W-:Y:S01]  /*70040*/  STL.64 [R1+0x2ea0], R10 ;  /* 0x002ea00a01007387 */ /* 0x000fe20000100a00 */
[----:B------:R0:W-:Y:S04]  /*70050*/  STL.64 [R1+0x2e98], R8 ;  /* 0x002e980801007387 */ /* 0x0001e80000100a00 */
[----:B0-----:R-:W2:Y:S01]  /*70060*/  LDL.LU R8, [R1+0x2d0] ;  /* 0x0002d00001087983 */ /* 0x001ea20000300800 */
[----:B------:R-:W2:Y:S02]  /*70070*/  LDL.LU R9, [R1+0x2d4] ;  /* 0x0002d40001097983 */ /* 0x000ea40000300800 */
[----:B------:R-:W2:Y:S01]  /*70080*/  LDL.LU R10, [R1+0x2d8] ;  /* 0x0002d800010a7983 */ /* 0x000ea20000300800 */
[C---:B----4-:R-:W-:Y:S01]  /*70090*/  HMMA.16816.F32.BF16 R12, R20.reuse, R24, R12 ;  /* 0x00000018140c723c */ /* 0x050fe2000004180c */
[----:B------:R-:W-:Y:S11]  /*700a0*/  IMAD.MOV.U32 R29, RZ, RZ, R25 ;  /* 0x000000ffff1d7224 */ /* 0x000ff600078e0019 */
[----:B------:R-:W-:Y:S11]  /*700b0*/  @!UPT UIADD3 URZ, URZ, URZ, URZ ;  /* 0x0000003f3f3ff290 */ /* 0x000ff6000fffe03f */
[----:B------:R-:W-:Y:S01]  /*700c0*/  STL.64 [R1+0x370], R12 ;  /* 0x0003700c01007387 */ /* 0x000fe20000100a00 */
[----:B------:R0:W-:Y:S02]  /*700d0*/  STL.64 [R1+0x378], R14 ;  /* 0x0003780e01007387 */ /* 0x0001e40000100a00 */
[----:B0-----:R-:W-:Y:S02]  /*700e0*/  IMAD.MOV.U32 R15, RZ, RZ, R24 ;  /* 0x000000ffff0f7224 */ /* 0x001fe400078e0018 */
[----:B------:R-:W3:Y:S02]  /*700f0*/  LDL.LU.64 R24, [R1+0x2f20] ;  /* 0x002f200001187983 */ /* 0x000ee40000300a00 */
[----:B---3--:R-:W-:Y:S01]  /*70100*/  HMMA.16816.F32.BF16 R16, R20, R24, R16 ;  /* 0x000000181410723c */ /* 0x008fe20000041810 */
[----:B------:R-:W-:Y:S02]  /*70110*/  IMAD.MOV.U32 R13, RZ, RZ, R24 ;  /* 0x000000ffff0d7224 */ /* 0x000fe400078e0018 */
[----:B------:R-:W-:Y:S11]  /*70120*/  IMAD.MOV.U32 R14, RZ, RZ, R25 ;  /* 0x000000ffff0e7224 */ /* 0x000ff600078e0019 */
[----:B------:R-:W-:Y:S09]  /*70130*/  @!UPT UIADD3 URZ, URZ, URZ, URZ ;  /* 0x0000003f3f3ff290 */ /* 0x000ff2000fffe03f */
[----:B------:R0:W-:Y:S01]  /*70140*/  STL.64 [R1+0x360], R16 ;  /* 0x0003601001007387 */ /* 0x0001e20000100a00 */
[----:B------:R-:W-:Y:S03]  /*70150*/  STL.64 [R1+0x368], R18 ;  /* 0x0003681201007387 */ /* 0x000fe60000100a00 */
[----:B0-----:R-:W3:Y:S01]  /*70160*/  LDL.LU.64 R16, [R1+0x2f18] ;  /* 0x002f180001107983 */ /* 0x001ee20000300a00 */
[----:B------:R-:W2:Y:S02]  /*70170*/  LDL.LU.64 R24, [R1+0x2f10] ;  /* 0x002f100001187983 */ /* 0x000ea40000300a00 */
[----:B------:R-:W-:-:S07]  /*70180*/  IMAD.MOV.U32 R11, RZ, RZ, R3 ;  /* 0x000000ffff0b7224 */ /* 0x000fce00078e0003 */
[C---:B--2---:R-:W-:Y:S01]  /*70190*/  HMMA.16816.F32.BF16 R8, R20.reuse, R24, R8 ;  /* 0x000000181408723c */ /* 0x044fe20000041808 */
[----:B------:R-:W-:Y:S02]  /*701a0*/  IMAD.MOV.U32 R28, RZ, RZ, R24 ;  /* 0x000000ffff1c7224 */ /* 0x000fe400078e0018 */
[----:B------:R-:W-:Y:S02]  /*701b0*/  IMAD.MOV.U32 R0, RZ, RZ, R25 ;  /* 0x000000ffff007224 */ /* 0x000fe400078e0019 */
[----:B------:R-:W0:Y:S11]  /*701c0*/  LDSM.16.MT88.4 R24, [R2+0xe000] ;  /* 0x00e000000218783b */ /* 0x000e360000004200 */
[----:B------:R-:W-:Y:S07]  /*701d0*/  @!UPT UIADD3 URZ, URZ, URZ, URZ ;  /* 0x0000003f3f3ff290 */ /* 0x000fee000fffe03f */
[----:B------:R-:W-:Y:S01]  /*701e0*/  STL.64 [R1+0x350], R8 ;  /* 0x0003500801007387 */ /* 0x000fe20000100a00 */
[----:B------:R3:W-:Y:S02]  /*701f0*/  STL.64 [R1+0x358], R10 ;  /* 0x0003580a01007387 */ /* 0x0007e40000100a00 */
[----:B---3--:R-:W-:Y:S01]  /*70200*/  HMMA.16816.F32.BF16 R8, R20, R16, R4 ;  /* 0x000000101408723c */ /* 0x008fe20000041804 */
[----:B------:R-:W-:-:S06]  /*70210*/  IMAD.MOV.U32 R12, RZ, RZ, R17 ;  /* 0x000000ffff0c7224 */ /* 0x000fcc00078e0011 */
[----:B------:R-:W-:Y:S01]  /*70220*/  IMAD.MOV.U32 R5, RZ, RZ, R16 ;  /* 0x000000ffff057224 */ /* 0x000fe200078e0010 */
[----:B0-----:R-:W-:Y:S01]  /*70230*/  STL.64 [R1+0x2d00], R26 ;  /* 0x002d001a01007387 */ /* 0x001fe20000100a00 */
[----:B------:R-:W-:Y:S11]  /*70240*/  STL.64 [R1+0x2cf8], R24 ;  /* 0x002cf81801007387 */ /* 0x000ff60000100a00 */
[----:B------:R-:W-:Y:S03]  /*70250*/  @!UPT UIADD3 URZ, URZ, URZ, URZ ;  /* 0x0000003f3f3ff290 */ /* 0x000fe6000fffe03f */
[----:B------:R-:W-:Y:S01]  /*70260*/  STL.64 [R1+0x340], R8 ;  /* 0x0003400801007387 */ /* 0x000fe20000100a00 */
[----:B------:R-:W-:Y:S02]  /*70270*/  STL [R1+0x2f08], R5 ;  /* 0x002f080501007387 */ /* 0x000fe40000100800 */
[----:B------:R-:W-:Y:S02]  /*70280*/  STL.64 [R1+0x2eb8], R14 ;  /* 0x002eb80e01007387 */ /* 0x000fe40000100a00 */
[----:B------:R0:W-:Y:S02]  /*70290*/  STL.64 [R1+0x2eb0], R12 ;  /* 0x002eb00c01007387 */ /* 0x0001e40000100a00 */
[----:B0-----:R-:W2:Y:S01]  /*702a0*/  LDL.LU.64 R12, [R1] ;  /* 0x00000000010c7983 */ /* 0x001ea20000300a00 */
[----:B------:R-:W-:Y:S02]  /*702b0*/  IMAD.MOV.U32 R3, RZ, RZ, R10 ;  /* 0x000000ffff037224 */ /* 0x000fe400078e000a */
[----:B------:R-:W-:Y:S01]  /*702c0*/  IMAD.MOV.U32 R2, RZ, RZ, R11 ;  /* 0x000000ffff027224 */ /* 0x000fe200078e000b */
[----:B--2---:R0:W-:Y:S01]  /*702d0*/  STL.64 [R1+0x2ed0], R12 ;  /* 0x002ed00c01007387 */ /* 0x0041e20000100a00 */
[----:B------:R-:W2:Y:S02]  /*702e0*/  LDL.LU R8, [R1+0x960] ;  /* 0x0009600001087983 */ /* 0x000ea40000300800 */
[----:B------:R-:W2:Y:S02]  /*702f0*/  LDL.LU R9, [R1+0x964] ;  /* 0x0009640001097983 */ /* 0x000ea40000300800 */
[----:B------:R-:W3:Y:S01]  /*70300*/  LDL.LU R10, [R1+0x968] ;  /* 0x00096800010a7983 */ /* 0x000ee20000300800 */
[----:B------:R-:W3:Y:S04]  /*70310*/  LDL.LU R11, [R1+0x96c] ;  /* 0x00096c00010b7983 */ /* 0x000ee80000300800 */
[----:B0-----:R-:W4:Y:S01]  /*70320*/  LDL.LU R12, [R1+0x990] ;  /* 0x00099000010c7983 */ /* 0x001f220000300800 */
        /* <DEDUP_REMOVED lines=13> */
[----:B0-----:R-:W2:Y:S01]  /*70400*/  LDL.LU.64 R16, [R1+0x30] ;  /* 0x0000300001107983 */ /* 0x001ea20000300a00 */
[----:B------:R-:W-:Y:S02]  /*70410*/  STL.64 [R1+0x2ee0], R14 ;  /* 0x002ee00e01007387 */ /* 0x000fe40000100a00 */
[----:B----4-:R0:W-:Y:S02]  /*70420*/  STL.64 [R1+0x2ed8], R12 ;  /* 0x002ed80c01007387 */ /* 0x0101e40000100a00 */
[----:B0-----:R-:W4:Y:S04]  /*70430*/  LDL.LU.64 R12, [R1+0x20] ;  /* 0x00002000010c7983 */ /* 0x001f280000300a00 */
[----:B----4-:R0:W-:Y:S04]  /*70440*/  STL.64 [R1+0x2f00], R12 ;  /* 0x002f000c01007387 */ /* 0x0101e80000100a00 */
        /* <DEDUP_REMOVED lines=16> */
[----:B0-----:R-:W2:Y:S01]  /*70550*/  LDL.LU.64 R24, [R1+0x40] ;  /* 0x0000400001187983 */ /* 0x001ea20000300a00 */
[----:B------:R0:W-:Y:S03]  /*70560*/  STL [R1+0x2754], R2 ;  /* 0x0027540201007387 */ /* 0x0001e60000100800 */
[----:B0-----:R-:W4:Y:S01]  /*70570*/  LDL R2, [R1+0x974] ;  /* 0x0009740001027983 */ /* 0x001f220000100800 */
[----:B------:R-:W-:Y:S01]  /*70580*/  STL [R1+0x2750], R3 ;  /* 0x0027500301007387 */ /* 0x000fe20000100800 */
[C---:B--2---:R-:W-:Y:S11]  /*70590*/  HMMA.16816.F32.BF16 R4, R20.reuse, R24, R4 ;  /* 0x000000181404723c */ /* 0x044ff60000041804 */
[----:B------:R-:W-:Y:S11]  /*705a0*/  @!UPT UIADD3 URZ, URZ, URZ, URZ ;  /* 0x0000003f3f3ff290 */ /* 0x000ff6000fffe03f */
[----:B------:R-:W-:Y:S01]  /*705b0*/  @!UPT UIADD3 URZ, URZ, URZ, URZ ;  /* 0x0000003f3f3ff290 */ /* 0x000fe2000fffe03f */
[----:B------:R0:W-:Y:S01]  /*705c0*/  STL.64 [R1+0x330], R4 ;  /* 0x0003300401007387 */ /* 0x0001e20000100a00 */
[----:B------:R1:W-:Y:S03]  /*705d0*/  STL.64 [R1+0x338], R6 ;  /* 0x0003380601007387 */ /* 0x0003e60000100a00 */
[----:B0-----:R-:W2:Y:S01]  /*705e0*/  LDL.LU R5, [R1+0x2f08] ;  /* 0x002f080001057983 */ /* 0x001ea20000300800 */
[----:B-1----:R-:W-:Y:S02]  /*705f0*/  IMAD.MOV.U32 R7, RZ, RZ, R24 ;  /* 0x000000ffff077224 */ /* 0x002fe400078e0018 */
[----:B------:R-:W-:Y:S02]  /*70600*/  IMAD.MOV.U32 R4, RZ, RZ, R25 ;  /* 0x000000ffff047224 */ /* 0x000fe400078e0019 */
[----:B------:R-:W2:Y:S01]  /*70610*/  LDL.LU R24, [R1+0x100] ;  /* 0x0001000001187983 */ /* 0x000ea20000300800 */
[----:B------:R-:W2:Y:S01]  /*70620*/  LDL.LU R25, [R1+0x104] ;  /* 0x0001040001197983 */ /* 0x000ea20000300800 */
[----:B------:R-:W2:Y:S02]  /*70630*/  LDL.LU R26, [R1+0x108] ;  /* 0x00010800011a7983 */ /* 0x000ea40000300800 */
[----:B------:R-:W2:Y:S01]  /*70640*/  LDL.LU R27, [R1+0x10c] ;  /* 0x00010c00011b7983 */ /* 0x000ea20000300800 */
[C---:B------:R-:W-:Y:S01]  /*70650*/  HMMA.16816.F32.BF16 R12, R20.reuse, R16, R12 ;  /* 0x00000010140c723c */ /* 0x040fe2000004180c */
[----:B------:R-:W-:Y:S01]  /*70660*/  IMAD.MOV.U32 R6, RZ, RZ, R16 ;  /* 0x000000ffff067224 */ /* 0x000fe200078e0010 */
[----:B--2---:R-:W-:Y:S01]  /*70670*/  STL.64 [R1+0x2d38], R26 ;  /* 0x002d381a01007387 */ /* 0x004fe20000100a00 */
[----:B------:R0:W-:Y:S03]  /*70680*/  STL.64 [R1+0x2d30], R24 ;  /* 0x002d301801007387 */ /* 0x0001e60000100a00 */
[----:B0-----:R-:W2:Y:S01]  /*70690*/  LDL.LU R24, [R1+0x10] ;  /* 0x0000100001187983 */ /* 0x001ea20000300800 */
[----:B------:R-:W2:Y:S11]  /*706a0*/  LDL.LU R25, [R1+0x14] ;  /* 0x0000140001197983 */ /* 0x000eb60000300800 */
[----:B------:R-:W-:Y:S05]  /*706b0*/  @!UPT UIADD3 URZ, URZ, URZ, URZ ;  /* 0x0000003f3f3ff290 */ /* 0x000fea000fffe03f */
[----:B------:R0:W-:Y:S02]  /*706c0*/  STL.64 [R1+0x320], R12 ;  /* 0x0003200c01007387 */ /* 0x0001e40000100a00 */
[----:B------:R-:W-:Y:S02]  /*706d0*/  STL.64 [R1+0x328], R14 ;  /* 0x0003280e01007387 */ /* 0x000fe40000100a00 */
[----:B------:R-:W-:Y:S01]  /*706e0*/  IMAD.MOV.U32 R27, RZ, RZ, R17 ;  /* 0x000000ffff1b7224 */ /* 0x000fe200078e0011 */
        /* <DEDUP_REMOVED lines=17> */
[----:B------:R-:W-:Y:S03]  /*70800*/  STL.64 [R1+0x308], R14 ;  /* 0x0003080e01007387 */ /* 0x000fe60000100a00 */
[----:B0-----:R-:W3:Y:S01]  /*70810*/  LDL.LU.64 R12, [R1+0x2ed0] ;  /* 0x002ed000010c7983 */ /* 0x001ee20000300a00 */
[----:B------:R0:W-:Y:S02]  /*70820*/  STL.64 [R1+0x2d50], R24 ;  /* 0x002d501801007387 */ /* 0x0001e40000100a00 */
[----:B0-----:R-:W-:Y:S02]  /*70830*/  IMAD.MOV.U32 R24, RZ, RZ, R18 ;  /* 0x000000ffff187224 */ /* 0x001fe400078e0012 */
[----:B------:R-:W-:Y:S01]  /*70840*/  IMAD.MOV.U32 R25, RZ, RZ, R19 ;  /* 0x000000ffff197224 */ /* 0x000fe200078e0013 */
[----:B---3--:R-:W-:Y:S11]  /*70850*/  HMMA.16816.F32.BF16 R8, R20, R12, R8 ;  /* 0x0000000c1408723c */ /* 0x008ff60000041808 */
[----:B------:R-:W-:Y:S11]  /*70860*/  @!UPT UIADD3 URZ, URZ, URZ, URZ ;  /* 0x0000003f3f3ff290 */ /* 0x000ff6000fffe03f */
[----:B------:R-:W-:Y:S01]  /*70870*/  @!UPT UIADD3 URZ, URZ, URZ, URZ ;  /* 0x0000003f3f3ff290 */ /* 0x000fe2000fffe03f */
[----:B------:R-:W-:Y:S01]  /*70880*/  STL.64 [R1+0x2f0], R8 ;  /* 0x0002f00801007387 */ /* 0x000fe20000100a00 */
[----:B------:R0:W-:Y:S03]  /*70890*/  STL.64 [R1+0x2f8], R10 ;  /* 0x0002f80a01007387 */ /* 0x0001e60000100a00 */
[----:B0-----:R-:W2:Y:S01]  /*708a0*/  LDL.LU.64 R10, [R1+0x2ec8] ;  /* 0x002ec800010a7983 */ /* 0x001ea20000300a00 */
[----:B------:R-:W2:Y:S02]  /*708b0*/  LDL.LU.64 R8, [R1+0x2ec0] ;  /* 0x002ec00001087983 */ /* 0x000ea40000300a00 */
[----:B------:R-:W-:Y:S02]  /*708c0*/  IMAD.MOV.U32 R26, RZ, RZ, R12 ;  /* 0x000000ffff1a7224 */ /* 0x000fe400078e000c */
[----:B------:R-:W-:Y:S01]  /*708d0*/  IMAD.MOV.U32 R3, RZ, RZ, R13 ;  /* 0x000000ffff037224 */ /* 0x000fe200078e000d */
[----:B------:R-:W3:Y:S01]  /*708e0*/  LDL.LU.64 R14, [R1+0x2eb8] ;  /* 0x002eb800010e7983 */ /* 0x000ee20000300a00 */
[----:B------:R-:W3:Y:S02]  /*708f0*/  LDL.LU.64 R12, [R1+0x2eb0] ;  /* 0x002eb000010c7983 */ /* 0x000ee40000300a00 */
[----:B------:R-:W3:Y:S02]  /*70900*/  LDL.LU R18, [R1+0x2eac] ;  /* 0x002eac0001127983 */ /* 0x000ee40000300800 */
[----:B------:R-:W3:Y:S01]  /*70910*/  LDL.LU R19, [R1+0x2ea8] ;  /* 0x002ea80001137983 */ /* 0x000ee20000300800 */
[----:B------:R0:W-:Y:S02]  /*70920*/  STL.64 [R1+0x2d68], R24 ;  /* 0x002d681801007387 */ /* 0x0001e40000100a00 */
[----:B0-----:R-:W-:-:S02]  /*70930*/  IMAD.MOV.U32 R24, RZ, RZ, R6 ;  /* 0x000000ffff187224 */ /* 0x001fc400078e0006 */
        /* <DEDUP_REMOVED lines=8> */
[----:B------:R-:W2:Y:S02]  /*709c0*/  LDL.LU R6, [R1+0x2e90] ;  /* 0x002e900001067983 */ /* 0x000ea40000300800 */
[----:B------:R-:W-:Y:S01]  /*709d0*/  STL.64 [R1+0x2d80], R24 ;  /* 0x002d801801007387 */ /* 0x000fe20000100a00 */
[----:B---3--:R-:W-:Y:S01]  /*709e0*/  STL.64 [R1+0x2d48], R18 ;  /* 0x002d481201007387 */ /* 0x008fe20000100a00 */
[----:B------:R0:W-:Y:S03]  /*709f0*/  STL.64 [R1+0x2d40], R16 ;  /* 0x002d401001007387 */ /* 0x0001e60000100a00 */
        /* <DEDUP_REMOVED lines=16> */
[----:B------:R-:W-:Y:S01]  /*70b00*/  IMAD.MOV.U32 R25, RZ, RZ, R12 ;  /* 0x000000ffff197224 */ /* 0x000fe200078e000c */
[----:B------:R-:W4:Y:S01]  /*70b10*/  LDL.LU R5, [R1+0x2e84] ;  /* 0x002e840001057983 */ /* 0x000f220000300800 */
[----:B------:R-:W4:Y:S02]  /*70b20*/  LDL.LU R12, [R1+0x2e80] ;  /* 0x002e8000010c7983 */ /* 0x000f240000300800 */
[----:B------:R-:W-:Y:S01]  /*70b30*/  STL [R1+0x2db8], R26 ;  /* 0x002db81a01007387 */ /* 0x000fe20000100800 */
[----:B------:R0:W-:Y:S02]  /*70b40*/  STL.64 [R1+0x2db0], R24 ;  /* 0x002db01801007387 */ /* 0x0001e40000100a00 */
[----:B0-----:R-:W-:Y:S02]  /*70b50*/  IMAD.MOV.U32 R24, RZ, RZ, R13 ;  /* 0x000000ffff187224 */ /* 0x001fe400078e000d */
        /* <DEDUP_REMOVED lines=33> */
[----:B----4-:R-:W-:Y:S02]  /*70d70*/  IMAD.MOV.U32 R24, RZ, RZ, R7 ;  /* 0x000000ffff187224 */ /* 0x010fe400078e0007 */
        /* <DEDUP_REMOVED lines=57> */
[----:B------:R0:W-:Y:S01]  /*71110*/  STL.64 [R1+0x1d0], R20 ;  /* 0x0001d01401007387 */ /* 0x0001e20000100a00 */
[----:B------:R-:W-:Y:S02]  /*71120*/  STL.64 [R1+0x1d8], R22 ;  /* 0x0001d81601007387 */ /* 0x000fe40000100a00 */
[----:B0-----:R-:W-:Y:S02]  /*71130*/  IMAD.MOV.U32 R20, RZ, RZ, R28 ;  /* 0x000000ffff147224 */ /* 0x001fe400078e001c */
[----:B------:R-:W-:Y:S01]  /*71140*/  IMAD.MOV.U32 R21, RZ, RZ, R0 ;  /* 0x000000ffff157224 */ /* 0x000fe200078e0000 */
[----:B------:R-:W4:Y:S01]  /*71150*/  LDL.LU R28, [R1+0x2e4c] ;  /* 0x002e4c00011c7983 */ /* 0x000f220000300800 */
[----:B------:R-:W4:Y:S02]  /*71160*/  LDL.LU R0, [R1+0x2e48] ;  /* 0x002e480001007983 */ /* 0x000f240000300800 */
[----:B---3--:R-:W-:Y:S02]  /*71170*/  STL.64 [R1+0x2d10], R10 ;  /* 0x002d100a01007387 */ /* 0x008fe40000100a00 */
[----:B------:R0:W-:Y:S02]  /*71180*/  STL.64 [R1+0x2d08], R8 ;  /* 0x002d080801007387 */ /* 0x0001e40000100a00 */
        /* <DEDUP_REMOVED lines=38> */
[----:B0-----:R-:W2:Y:S01]  /*713f0*/  LDL.LU.64 R24, [R1+0x2dd0] ;  /* 0x002dd00001187983 */ /* 0x001ea20000300a00 */
[C---:B---3--:R-:W-:Y:S08]  /*71400*/  HMMA.16816.F32.BF16 R20, R4.reuse, R20, R8 ;  /* 0x000000140414723c */ /* 0x048ff00000041808 */
[----:B--2---:R-:W-:Y:S01]  /*71410*/  HMMA.16816.F32.BF16 R24, R4, R24, R16 ;  /* 0x000000180418723c */ /* 0x004fe20000041810 */
[----:B------:R-:W2:Y:S01]  /*71420*/  LDL.LU.64 R18, [R1+0x2dc8] ;  /* 0x002dc80001127983 */ /* 0x000ea20000300a00 */
[----:B------:R-:W2:Y:S11]  /*71430*/  LDL.LU.64 R16, [R1+0x2dc0] ;  /* 0x002dc00001107983 */ /* 0x000eb60000300a00 */
[----:B------:R-:W-:Y:S10]  /*71440*/  @!UPT UIADD3 URZ, URZ, URZ, URZ ;  /* 0x0000003f3f3ff290 */ /* 0x000ff4000fffe03f */
[----:B------:R-:W-:Y:S01]  /*71450*/  STL.64 [R1+0x170], R24 ;  /* 0x0001701801007387 */ /* 0x000fe20000100a00 */
[----:B------:R0:W-:Y:S03]  /*71460*/  STL.64 [R1+0x178], R26 ;  /* 0x0001781a01007387 */ /* 0x0001e60000100a00 */
[----:B0-----:R-:W3:Y:S01]  /*71470*/  LDL.LU R26, [R1+0x2db8] ;  /* 0x002db800011a7983 */ /* 0x001ee20000300800 */
[----:B------:R-:W2:Y:S02]  /*71480*/  LDL.LU.64 R24, [R1+0x2db0] ;  /* 0x002db00001187983 */ /* 0x000ea40000300a00 */
[----:B------:R-:W2:Y:S02]  /*71490*/  LDL.LU R8, [R1+0x5a0] ;  /* 0x0005a00001087983 */ /* 0x000ea40000300800 */
[----:B------:R-:W-:Y:S01]  /*714a0*/  STL.64 [R1+0x160], R20 ;  /* 0x0001601401007387 */ /* 0x000fe20000100a00 */
[----:B------:R-:W-:Y:S02]  /*714b0*/  STL.64 [R1+0x168], R22 ;  /* 0x0001681601007387 */ /* 0x000fe40000100a00 */
[----:B------:R-:W0:Y:S04]  /*714c0*/  LDSM.16.MT88.4 R20, [R2+0xe080] ;  /* 0x00e080000214783b */ /* 0x000e280000004200 */
[----:B------:R-:W4:Y:S02]  /*714d0*/  LDL.LU R9, [R1+0x5a4] ;  /* 0x0005a40001097983 */ /* 0x000f240000300800 */
[----:B------:R-:W4:Y:S01]  /*714e0*/  LDL.LU R10, [R1+0x5a8] ;  /* 0x0005a800010a7983 */ /* 0x000f220000300800 */
[----:B------:R-:W4:Y:S04]  /*714f0*/  LDL.LU R11, [R1+0x5ac] ;  /* 0x0005ac00010b7983 */ /* 0x000f280000300800 */
[----:B0-----:R-:W-:Y:S01]  /*71500*/  STL.64 [R1+0x2b80], R22 ;  /* 0x002b801601007387 */ /* 0x001fe20000100a00 */
[----:B------:R3:W-:Y:S02]  /*71510*/  STL.64 [R1+0x2b78], R20 ;  /* 0x002b781401007387 */ /* 0x0007e40000100a00 */
[----:B---3--:R-:W-:-:S02]  /*71520*/  IMAD.MOV.U32 R20, RZ, RZ, R26 ;  /* 0x000000ffff147224 */ /* 0x008fc400078e001a */
        /* <DEDUP_REMOVED lines=30> */
[----:B------:R-:W3:Y:S11]  /*71710*/  LDL.LU.64 R16, [R1+0x2d40] ;  /* 0x002d400001107983 */ /* 0x000ef60000300a00 */
[----:B------:R-:W-:Y:S09]  /*71720*/  @!UPT UIADD3 URZ, URZ, URZ, URZ ;  /* 0x0000003f3f3ff290 */ /* 0x000ff2000fffe03f */
[----:B------:R-:W-:Y:S01]  /*71730*/  STL.64 [R1+0x110], R24 ;  /* 0x0001101801007387 */ /* 0x000fe20000100a00 */
[----:B------:R0:W-:Y:S03]  /*71740*/  STL.64 [R1+0x118], R26 ;  /* 0x0001181a01007387 */ /* 0x0001e60000100a00 */
[----:B0-----:R-:W2:Y:S01]  /*71750*/  LDL.LU.64 R26, [R1+0x2d38] ;  /* 0x002d3800011a7983 */ /* 0x001ea20000300a00 */
[----:B------:R-:W2:Y:S02]  /*71760*/  LDL.LU.64 R24, [R1+0x2d30] ;  /* 0x002d300001187983 */ /* 0x000ea40000300a00 */
[----:B------:R-:W-:-:S07]  /*71770*/  IMAD.MOV.U32 R21, RZ, RZ, R3 ;  /* 0x000000ffff157224 */ /* 0x000fce00078e0003 */
[C---:B--2---:R-:W-:Y:S01]  /*71780*/  HMMA.16816.F32.BF16 R20, R4.reuse, R20, R24 ;  /* 0x000000140414723c */ /* 0x044fe20000041818 */
[----:B------:R-:W3:Y:S01]  /*71790*/  LDL.LU.64 R26, [R1+0x2d28] ;  /* 0x002d2800011a7983 */ /* 0x000ee20000300a00 */
[----:B------:R-:W3:Y:S11]  /*717a0*/  LDL.LU.64 R24, [R1+0x2d20] ;  /* 0x002d200001187983 */ /* 0x000ef60000300a00 */
[----:B------:R-:W-:Y:S10]  /*717b0*/  @!UPT UIADD3 URZ, URZ, URZ, URZ ;  /* 0x0000003f3f3ff290 */ /* 0x000ff4000fffe03f */
[----:B------:R-:W-:Y:S01]  /*717c0*/  STL.64 [R1+0x100], R20 ;  /* 0x0001001401007387 */ /* 0x000fe20000100a00 */
[----:B------:R3:W-:Y:S02]  /*717d0*/  STL.64 [R1+0x108], R22 ;  /* 0x0001081601007387 */ /* 0x0007e40000100a00 */
[----:B---3--:R-:W-:Y:S01]  /*717e0*/  HMMA.16816.F32.BF16 R20, R4, R16, R24 ;  /* 0x000000100414723c */ /* 0x008fe20000041818 */
[----:B------:R-:W2:Y:S11]  /*717f0*/  LDL.LU R24, [R1+0xd0] ;  /* 0x0000d00001187983 */ /* 0x000eb60000300800 */
[----:B------:R-:W-:Y:S11]  /*71800*/  @!UPT UIADD3 URZ, URZ, URZ, URZ ;  /* 0x0000003f3f3ff290 */ /* 0x000ff6000fffe03f */
[----:B------:R-:W-:Y:S01]  /*71810*/  STL.64 [R1+0xf0], R20 ;  /* 0x0000f01401007387 */ /* 0x000fe20000100a00 */
[----:B------:R0:W-:Y:S02]  /*71820*/  STL.64 [R1+0xf8], R22 ;  /* 0x0000f81601007387 */ /* 0x0001e40000100a00 */
[----:B------:R-:W2:Y:S02]  /*71830*/  LDL.LU R25, [R1+0xd4] ;  /* 0x0000d40001197983 */ /* 0x000ea40000300800 */
[----:B------:R-:W2:Y:S01]  /*71840*/  LDL.LU R26, [R1+0xd8] ;  /* 0x0000d800011a7983 */ /* 0x000ea20000300800 */
[----:B------:R-:W2:Y:S04]  /*71850*/  LDL.LU R27, [R1+0xdc] ;  /* 0x0000dc00011b7983 */ /* 0x000ea80000300800 */
[----:B0-----:R-:W3:Y:S04]  /*71860*/  LDL.64 R22, [R1+0x78] ;  /* 0x0000780001167983 */ /* 0x001ee80000100a00 */
[----:B---3--:R0:W-:Y:S01]  /*71870*/  STL.64 [R1+0x2c70], R22 ;  /* 0x002c701601007387 */ /* 0x0081e20000100a00 */
[----:B------:R-:W3:Y:S02]  /*71880*/  LDL.LU R20, [R1+0x550] ;  /* 0x0005500001147983 */ /* 0x000ee40000300800 */
[----:B------:R-:W3:Y:S01]  /*71890*/  LDL.LU R21, [R1+0x554] ;  /* 0x0005540001157983 */ /* 0x000ee20000300800 */
[----:B0-----:R-:W2:Y:S01]  /*718a0*/  LDL.LU R22, [R1+0x558] ;  /* 0x0005580001167983 */ /* 0x001ea20000300800 */
[----:B----4-:R-:W-:-:S02]  /*718b0*/  IMAD.MOV.U32 R23, RZ, RZ, R0 ;  /* 0x000000ffff177224 */ /* 0x010fc400078e0000 */
[----:B------:R-:W4:Y:S03]  /*718c0*/  LDL.LU R0, [R1+0x2d18] ;  /* 0x002d180001007983 */ /* 0x000f260000300800 */
[----:B--2---:R0:W-:Y:S01]  /*718d0*/  STL.64 [R1+0x2c80], R22 ;  /* 0x002c801601007387 */ /* 0x0041e20000100a00 */
[----:B---3--:R-:W-:Y:S03]  /*718e0*/  STL.64 [R1+0x2c78], R20 ;  /* 0x002c781401007387 */ /* 0x008fe60000100a00 */
[----:B0-----:R-:W2:Y:S04]  /*718f0*/  LDL R22, [R1+0x98] ;  /* 0x0000980001167983 */ /* 0x001ea80000100800 */
[----:B------:R-:W2:Y:S04]  /*71900*/  LDL R23, [R1+0x9c] ;  /* 0x00009c0001177983 */ /* 0x000ea80000100800 */
[----:B--2---:R0:W-:Y:S04]  /*71910*/  STL.64 [R1+0x2c98], R22 ;  /* 0x002c981601007387 */ /* 0x0041e80000100a00 */
        /* <DEDUP_REMOVED lines=8> */
[----:B----4-:R-:W-:-:S07]  /*719a0*/  IMAD.MOV.U32 R23, RZ, RZ, R0 ;  /* 0x000000ffff177224 */ /* 0x010fce00078e0000 */
[----:B------:R-:W-:Y:S02]  /*719b0*/  STL.64 [R1+0xe0], R8 ;  /* 0x0000e00801007387 */ /* 0x000fe40000100a00 */
[----:B------:R0:W-:Y:S02]  /*719c0*/  STL [R1+0xec], R11 ;  /* 0x0000ec0b01007387 */ /* 0x0001e40000100800 */
[----:B------:R-:W-:Y:S02]  /*719d0*/  IMAD.MOV.U32 R0, RZ, RZ, R10 ;  /* 0x000000ffff007224 */ /* 0x000fe400078e000a */
[----:B0-----:R-:W3:Y:S01]  /*719e0*/  LDL.LU.64 R10, [R1+0x2d10] ;  /* 0x002d1000010a7983 */ /* 0x001ee20000300a00 */
[----:B------:R-:W4:Y:S02]  /*719f0*/  LDL.LU.64 R8, [R1+0x2d08] ;  /* 0x002d080001087983 */ /* 0x000f240000300a00 */
[----:B------:R0:W-:Y:S02]  /*71a00*/  STL.64 [R1+0x2cb8], R14 ;  /* 0x002cb80e01007387 */ /* 0x0001e40000100a00 */
[----:B------:R-:W2:Y:S01]  /*71a10*/  LDL.LU R12, [R1+0x580] ;  /* 0x00058000010c7983 */ /* 0x000ea20000300800 */
[----:B------:R-:W2:Y:S04]  /*71a20*/  LDL.LU R13, [R1+0x584] ;  /* 0x00058400010d7983 */ /* 0x000ea80000300800 */
[----:B0-----:R-:W2:Y:S01]  /*71a30*/  LDL.LU R14, [R1+0x588] ;  /* 0x00058800010e7983 */ /* 0x001ea20000300800 */
[----:B------:R-:W2:Y:S01]  /*71a40*/  LDL.LU R15, [R1+0x58c] ;  /* 0x00058c00010f7983 */ /* 0x000ea20000300800 */
[----:B----4-:R-:W-:Y:S02]  /*71a50*/  HMMA.16816.F32.BF16 R4, R4, R8, R24 ;  /* 0x000000080404723c */ /* 0x010fe40000041818 */
[----:B--2---:R0:W-:Y:S01]  /*71a60*/  STL.64 [R1+0x2cd0], R14 ;  /* 0x002cd00e01007387 */ /* 0x0041e20000100a00 */
[----:B------:R-:W-:Y:S03]  /*71a70*/  STL.64 [R1+0x2cc8], R12 ;  /* 0x002cc80c01007387 */ /* 0x000fe60000100a00 */
[----:B0-----:R-:W2:Y:S01]  /*71a80*/  LDL.64 R14, [R1+0xc8] ;  /* 0x0000c800010e7983 */ /* 0x001ea20000100a00 */
[----:B------:R-:W-:Y:S02]  /*71a90*/  STL [R1+0x24f0], R0 ;  /* 0x0024f00001007387 */ /* 0x000fe40000100800 */
[----:B------:R-:W2:Y:S02]  /*71aa0*/  LDL.LU.64 R26, [R1+0x2d00] ;  /* 0x002d0000011a7983 */ /* 0x000ea40000300a00 */
[----:B------:R-:W2:Y:S11]  /*71ab0*/  LDL.LU.64 R24, [R1+0x2cf8] ;  /* 0x002cf80001187983 */ /* 0x000eb60000300a00 */
[----:B------:R-:W-:Y:S01]  /*71ac0*/  @!UPT UIADD3 URZ, URZ, URZ, URZ ;  /* 0x0000003f3f3ff290 */ /* 0x000fe2000fffe03f */
[----:B------:R0:W-:Y:S01]  /*71ad0*/  STL.64 [R1+0xd0], R4 ;  /* 0x0000d00401007387 */ /* 0x0001e20000100a00 */
[----:B------:R1:W-:Y:S02]  /*71ae0*/  STL.64 [R1+0xd8], R6 ;  /* 0x0000d80601007387 */ /* 0x0003e40000100a00 */
[----:B0-----:R-:W-:Y:S02]  /*71af0*/  IMAD.MOV.U32 R4, RZ, RZ, R28 ;  /* 0x000000ffff047224 */ /* 0x001fe400078e001c */
[----:B-1----:R-:W-:Y:S02]  /*71b00*/  IMAD.MOV.U32 R6, RZ, RZ, R19 ;  /* 0x000000ffff067224 */ /* 0x002fe400078e0013 */
[----:B------:R-:W-:Y:S01]  /*71b10*/  IMAD.MOV.U32 R7, RZ, RZ, R18 ;  /* 0x000000ffff077224 */ /* 0x000fe200078e0012 */
[----:B------:R-:W4:Y:S01]  /*71b20*/  LDL.LU R28, [R1+0x2cf4] ;  /* 0x002cf400011c7983 */ /* 0x000f220000300800 */
[----:B------:R-:W-:Y:S02]  /*71b30*/  IMAD.MOV.U32 R5, RZ, RZ, R29 ;  /* 0x000000ffff057224 */ /* 0x000fe400078e001d */
[----:B------:R-:W4:Y:S02]  /*71b40*/  LDL.LU R29, [R1+0x2cf0] ;  /* 0x002cf000011d7983 */ /* 0x000f240000300800 */
[----:B------:R-:W4:Y:S01]  /*71b50*/  LDL.LU R19, [R1+0x2cec] ;  /* 0x002cec0001137983 */ /* 0x000f220000300800 */
[----:B------:R-:W4:Y:S01]  /*71b60*/  LDL.LU R18, [R1+0x2ce8] ;  /* 0x002ce80001127983 */ /* 0x000f220000300800 */
[----:B------:R-:W-:Y:S02]  /*71b70*/  STL.64 [R1+0x2c90], R6 ;  /* 0x002c900601007387 */ /* 0x000fe40000100a00 */
[----:B------:R0:W-:Y:S02]  /*71b80*/  STL.64 [R1+0x2c88], R4 ;  /* 0x002c880401007387 */ /* 0x0001e40000100a00 */
[----:B0-----:R-:W4:Y:S01]  /*71b90*/  LDL.LU R4, [R1+0x560] ;  /* 0x0005600001047983 */ /* 0x001f220000300800 */
[----:B------:R-:W4:Y:S02]  /*71ba0*/  LDL.LU R5, [R1+0x564] ;  /* 0x0005640001057983 */ /* 0x000f240000300800 */
[----:B---3--:R-:W-:-:S02]  /*71bb0*/  IMAD.MOV.U32 R6, RZ, RZ, R10 ;  /* 0x000000ffff067224 */ /* 0x008fc400078e000a */
[----:B------:R-:W-:Y:S01]  /*71bc0*/  IMAD.MOV.U32 R7, RZ, RZ, R11 ;  /* 0x000000ffff077224 */ /* 0x000fe200078e000b */
[----:B------:R-:W3:Y:S01]  /*71bd0*/  LDL.LU R10, [R1+0x2ce4] ;  /* 0x002ce400010a7983 */ /* 0x000ee20000300800 */
[----:B------:R-:W3:Y:S03]  /*71be0*/  LDL.LU R11, [R1+0x2ce0] ;  /* 0x002ce000010b7983 */ /* 0x000ee60000300800 */
[----:B------:R-:W-:Y:S01]  /*71bf0*/  STL.64 [R1+0x2ca8], R6 ;  /* 0x002ca80601007387 */ /* 0x000fe20000100a00 */
[----:B--2---:R-:W-:Y:S01]  /*71c00*/  HMMA.16816.F32.BF16 R20, R24, R14, R20 ;  /* 0x0000000e1814723c */ /* 0x004fe20000041814 */
[----:B------:R-:W-:Y:S02]  /*71c10*/  IMAD.MOV.U32 R16, RZ, RZ, R14 ;  /* 0x000000ffff107224 */ /* 0x000fe400078e000e */
[----:B------:R-:W-:Y:S01]  /*71c20*/  IMAD.MOV.U32 R8, RZ, RZ, R15 ;  /* 0x000000ffff087224 */ /* 0x000fe200078e000f */
[----:B----4-:R0:W-:Y:S02]  /*71c30*/  STL.64 [R1+0x2ca0], R4 ;  /* 0x002ca00401007387 */ /* 0x0101e40000100a00 */
[----:B0-----:R-:W-:-:S02]  /*71c40*/  IMAD.MOV.U32 R4, RZ, RZ, R18 ;  /* 0x000000ffff047224 */ /* 0x001fc400078e0012 */
[----:B------:R-:W-:Y:S01]  /*71c50*/  IMAD.MOV.U32 R5, RZ, RZ, R19 ;  /* 0x000000ffff057224 */ /* 0x000fe200078e0013 */
[----:B------:R-:W2:Y:S01]  /*71c60*/  LDL.LU R18, [R1+0x2cdc] ;  /* 0x002cdc0001127983 */ /* 0x000ea20000300800 */
[----:B------:R-:W2:Y:S02]  /*71c70*/  LDL.LU R19, [R1+0x2cd8] ;  /* 0x002cd80001137983 */ /* 0x000ea40000300800 */
[----:B------:R-:W4:Y:S02]  /*71c80*/  LDL.LU.64 R14, [R1+0x2cd0] ;  /* 0x002cd000010e7983 */ /* 0x000f240000300a00 */
[----:B------:R-:W4:Y:S09]  /*71c90*/  LDL.LU.64 R12, [R1+0x2cc8] ;  /* 0x002cc800010c7983 */ /* 0x000f320000300a00 */
[----:B------:R-:W-:Y:S01]  /*71ca0*/  STL.64 [R1+0xdc0], R20 ;  /* 0x000dc01401007387 */ /* 0x000fe20000100a00 */
[----:B------:R0:W-:Y:S03]  /*71cb0*/  STL.64 [R1+0xdc8], R22 ;  /* 0x000dc81601007387 */ /* 0x0001e60000100a00 */
[----:B0-----:R-:W4:Y:S01]  /*71cc0*/  LDL.LU.64 R22, [R1+0x2cc0] ;  /* 0x002cc00001167983 */ /* 0x001f220000300a00 */
[----:B------:R-:W-:-:S02]  /*71cd0*/  IMAD.MOV.U32 R7, RZ, RZ, R28 ;  /* 0x000000ffff077224 */ /* 0x000fc400078e001c */
[----:B------:R-:W-:Y:S02]  /*71ce0*/  IMAD.MOV.U32 R6, RZ, RZ, R29 ;  /* 0x000000ffff067224 */ /* 0x000fe400078e001d */
[----:B------:R-:W-:Y:S02]  /*71cf0*/  IMAD.MOV.U32 R28, RZ, RZ, R20 ;  /* 0x000000ffff1c7224 */ /* 0x000fe400078e0014 */
[----:B------:R-:W-:Y:S01]  /*71d00*/  IMAD.MOV.U32 R29, RZ, RZ, R21 ;  /* 0x000000ffff1d7224 */ /* 0x000fe200078e0015 */
[C---:B----4-:R-:W-:Y:S01]  /*71d10*/  HMMA.16816.F32.BF16 R12, R24.reuse, R22, R12 ;  /* 0x00000016180c723c */ /* 0x050fe2000004180c */
[----:B--2---:R0:W-:Y:S01]  /*71d20*/  STL.64 [R1+0x2bb0], R18 ;  /* 0x002bb01201007387 */ /* 0x0041e20000100a00 */
[----:B------:R-:W-:Y:S02]  /*71d30*/  STL [R1+0x2ba8], R16 ;  /* 0x002ba81001007387 */ /* 0x000fe40000100800 */
[----:B------:R-:W-:Y:S01]  /*71d40*/  IMAD.MOV.U32 R9, RZ, RZ, R23 ;  /* 0x000000ffff097224 */ /* 0x000fe200078e0017 */
[----:B0-----:R-:W2:Y:S01]  /*71d50*/  LDL.64 R18, [R1+0x88] ;  /* 0x0000880001127983 */ /* 0x001ea20000100a00 */
[----:B------:R-:W-:Y:S02]  /*71d60*/  STL [R1+0x21ec], R28 ;  /* 0x0021ec1c01007387 */ /* 0x000fe40000100800 */
[----:B------:R-:W-:Y:S11]  /*71d70*/  STL [R1+0x21e8], R29 ;  /* 0x0021e81d01007387 */ /* 0x000ff60000100800 */
[----:B------:R-:W-:Y:S04]  /*71d80*/  @!UPT UIADD3 URZ, URZ, URZ, URZ ;  /* 0x0000003f3f3ff290 */ /* 0x000fe8000fffe03f */
[----:B------:R0:W-:Y:S01]  /*71d90*/  STL.64 [R1+0xdb0], R12 ;  /* 0x000db00c01007387 */ /* 0x0001e20000100a00 */
[----:B------:R1:W-:Y:S02]  /*71da0*/  STL.64 [R1+0xdb8], R14 ;  /* 0x000db80e01007387 */ /* 0x0003e40000100a00 */
[----:B0-----:R-:W-:Y:S01]  /*71db0*/  IMAD.MOV.U32 R12, RZ, RZ, R22 ;  /* 0x000000ffff0c7224 */ /* 0x001fe200078e0016 */
[----:B-1----:R-:W4:Y:S01]  /*71dc0*/  LDL.LU.64 R14, [R1+0x2cb8] ;  /* 0x002cb800010e7983 */ /* 0x002f220000300a00 */
        /* <DEDUP_REMOVED lines=27> */
[----:B0-----:R-:W2:Y:S01]  /*71f80*/  LDL.LU.64 R22, [R1+0x2c70] ;  /* 0x002c700001167983 */ /* 0x001ea20000300a00 */
[----:B------:R-:W-:Y:S02]  /*71f90*/  IMAD.MOV.U32 R12, RZ, RZ, R19 ;  /* 0x000000ffff0c7224 */ /* 0x000fe400078e0013 */
[----:B------:R-:W-:-:S03]  /*71fa0*/  IMAD.MOV.U32 R9, RZ, RZ, R18 ;  /* 0x000000ffff097224 */ /* 0x000fc600078e0012 */
[----:B------:R-:W-:Y:S02]  /*71fb0*/  STL [R1+0x2b64], R12 ;  /* 0x002b640c01007387 */ /* 0x000fe40000100800 */
[----:B------:R-:W-:Y:S02]  /*71fc0*/  STL [R1+0x2b60], R9 ;  /* 0x002b600901007387 */ /* 0x000fe40000100800 */
[----:B---3--:R-:W-:Y:S02]  /*71fd0*/  STL.64 [R1+0x2c40], R10 ;  /* 0x002c400a01007387 */ /* 0x008fe40000100a00 */
[----:B------:R-:W-:Y:S01]  /*71fe0*/  STL [R1+0x2c38], R8 ;  /* 0x002c380801007387 */ /* 0x000fe20000100800 */
        /* <DEDUP_REMOVED lines=10> */
[----:B------:R-:W0:Y:S04]  /*72090*/  LDSM.16.MT88.4 R4, [R2+0xe100] ;  /* 0x00e100000204783b */ /* 0x000e280000004200 */
[----:B---3--:R4:W-:Y:S01]  /*720a0*/  STL.64 [R1+0x2b90], R22 ;  /* 0x002b901601007387 */ /* 0x0089e20000100a00 */
[----:B--2---:R1:W-:Y:S02]  /*720b0*/  STL.64 [R1+0x2b88], R20 ;  /* 0x002b881401007387 */ /* 0x0043e40000100a00 */
[----:B----4-:R-:W-:Y:S01]  /*720c0*/  IMAD.MOV.U32 R22, RZ, RZ, R15 ;  /* 0x000000ffff167224 */ /* 0x010fe200078e000f */
[----:B-1----:R-:W2:Y:S01]  /*720d0*/  LDL.LU R20, [R1+0x860] ;  /* 0x0008600001147983 */ /* 0x002ea20000300800 */
[----:B------:R-:W2:Y:S02]  /*720e0*/  LDL.LU R21, [R1+0x864] ;  /* 0x0008640001157983 */ /* 0x000ea40000300800 */
[----:B------:R-:W3:Y:S02]  /*720f0*/  LDL.LU R15, [R1+0x2c6c] ;  /* 0x002c6c00010f7983 */ /* 0x000ee40000300800 */
[----:B------:R-:W-:-:S02]  /*72100*/  IMAD.MOV.U32 R23, RZ, RZ, R14 ;  /* 0x000000ffff177224 */ /* 0x000fc400078e000e */
[----:B------:R-:W4:Y:S01]  /*72110*/  LDL.LU R14, [R1+0x2c68] ;  /* 0x002c6800010e7983 */ /* 0x000f220000300800 */
[----:B------:R-:W2:Y:S03]  /*72120*/  LDL.64 R18, [R1+0x8] ;  /* 0x0000080001127983 */ /* 0x000ea60000100a00 */
[----:B--2---:R1:W-:Y:S01]  /*72130*/  STL.64 [R1+0x2bc8], R18 ;  /* 0x002bc81201007387 */ /* 0x0043e20000100a00 */
[----:B------:R-:W2:Y:S02]  /*72140*/  LDL.LU R16, [R1+0x890] ;  /* 0x0008900001107983 */ /* 0x000ea40000300800 */
[----:B------:R-:W2:Y:S01]  /*72150*/  LDL.LU R17, [R1+0x894] ;  /* 0x0008940001117983 */ /* 0x000ea20000300800 */
[----:B-1----:R-:W2:Y:S01]  /*72160*/  LDL.LU R18, [R1+0x898] ;  /* 0x0008980001127983 */ /* 0x002ea20000300800 */
[----:B------:R-:W2:Y:S03]  /*72170*/  LDL.LU R19, [R1+0x89c] ;  /* 0x00089c0001137983 */ /* 0x000ea60000300800 */
[----:B--2---:R1:W-:Y:S01]  /*72180*/  STL.64 [R1+0x2bd8], R18 ;  /* 0x002bd81201007387 */ /* 0x0043e20000100a00 */
[----:B------:R-:W-:Y:S03]  /*72190*/  STL.64 [R1+0x2bd0], R16 ;  /* 0x002bd01001007387 */ /* 0x000fe60000100a00 */
[----:B-1----:R-:W2:Y:S04]  /*721a0*/  LDL.64 R18, [R1+0x28] ;  /* 0x0000280001127983 */ /* 0x002ea80000100a00 */
[----:B--2---:R1:W-:Y:S04]  /*721b0*/  STL.64 [R1+0x2bf0], R18 ;  /* 0x002bf01201007387 */ /* 0x0043e80000100a00 */
[----:B-1----:R-:W2:Y:S04]  /*721c0*/  LDL.64 R18, [R1+0x38] ;  /* 0x0000380001127983 */ /* 0x002ea80000100a00 */
[----:B--2---:R-:W-:Y:S01]  /*721d0*/  STL.64 [R1+0x2c08], R18 ;  /* 0x002c081201007387 */ /* 0x004fe20000100a00 */
[----:B------:R-:W-:Y:S02]  /*721e0*/  STL.64 [R1+0x2ba0], R22 ;  /* 0x002ba01601007387 */ /* 0x000fe40000100a00 */
[----:B------:R1:W-:Y:S02]  /*721f0*/  STL.64 [R1+0x2b98], R20 ;  /* 0x002b981401007387 */ /* 0x0003e40000100a00 */
[----:B-1----:R-:W2:Y:S01]  /*72200*/  LDL.LU R20, [R1+0x870] ;  /* 0x0008700001147983 */ /* 0x002ea20000300800 */
[----:B------:R-:W2:Y:S02]  /*72210*/  LDL.LU R21, [R1+0x874] ;  /* 0x0008740001157983 */ /* 0x000ea40000300800 */
[----:B------:R-:W2:Y:S02]  /*72220*/  LDL.LU R22, [R1+0x878] ;  /* 0x0008780001167983 */ /* 0x000ea40000300800 */
[----:B------:R-:W2:Y:S01]  /*72230*/  LDL.LU R23, [R1+0x87c] ;  /* 0x00087c0001177983 */ /* 0x000ea20000300800 */
[----:B------:R-:W2:Y:S04]  /*72240*/  LDL.64 R18, [R1+0x48] ;  /* 0x0000480001127983 */ /* 0x000ea80000100a00 */
[----:B--2---:R1:W-:Y:S04]  /*72250*/  STL.64 [R1+0x2c20], R18 ;  /* 0x002c201201007387 */ /* 0x0043e80000100a00 */
[----:B-1----:R-:W2:Y:S04]  /*72260*/  LDL.64 R18, [R1+0x58] ;  /* 0x0000580001127983 */ /* 0x002ea80000100a00 */
[----:B--2---:R-:W-:Y:S01]  /*72270*/  STL.64 [R1+0x2c48], R18 ;  /* 0x002c481201007387 */ /* 0x004fe20000100a00 */
[----:B------:R-:W-:Y:S02]  /*72280*/  STL.64 [R1+0x2bc0], R22 ;  /* 0x002bc01601007387 */ /* 0x000fe40000100a00 */
[----:B------:R1:W-:Y:S02]  /*72290*/  STL.64 [R1+0x2bb8], R20 ;  /* 0x002bb81401007387 */ /* 0x0003e40000100a00 */
[----:B-1----:R-:W2:Y:S01]  /*722a0*/  LDL.LU R20, [R1+0x880] ;  /* 0x0008800001147983 */ /* 0x002ea20000300800 */
[----:B------:R-:W2:Y:S02]  /*722b0*/  LDL.LU R21, [R1+0x884] ;  /* 0x0008840001157983 */ /* 0x000ea40000300800 */
[----:B----4-:R-:W-:-:S02]  /*722c0*/  IMAD.MOV.U32 R22, RZ, RZ, R14 ;  /* 0x000000ffff167224 */ /* 0x010fc400078e000e */
[----:B---3--:R-:W-:Y:S01]  /*722d0*/  IMAD.MOV.U32 R23, RZ, RZ, R15 ;  /* 0x000000ffff177224 */ /* 0x008fe200078e000f */
[----:B------:R-:W3:Y:S01]  /*722e0*/  LDL.LU R14, [R1+0x2c64] ;  /* 0x002c6400010e7983 */ /* 0x000ee20000300800 */
[----:B------:R-:W4:Y:S02]  /*722f0*/  LDL.LU R15, [R1+0x2c60] ;  /* 0x002c6000010f7983 */ /* 0x000f240000300800 */
[----:B------:R-:W3:Y:S02]  /*72300*/  LDL.LU R16, [R1+0x8e0] ;  /* 0x0008e00001107983 */ /* 0x000ee40000300800 */
[----:B------:R-:W3:Y:S01]  /*72310*/  LDL.LU R17, [R1+0x8e4] ;  /* 0x0008e40001117983 */ /* 0x000ee20000300800 */
[----:B------:R-:W3:Y:S01]  /*72320*/  LDL.LU R18, [R1+0x8e8] ;  /* 0x0008e80001127983 */ /* 0x000ee20000300800 */
[----:B------:R-:W3:Y:S02]  /*72330*/  LDL.LU R19, [R1+0x8ec] ;  /* 0x0008ec0001137983 */ /* 0x000ee40000300800 */
[----:B------:R-:W3:Y:S02]  /*72340*/  LDL.64 R10, [R1+0x68] ;  /* 0x00006800010a7983 */ /* 0x000ee40000100a00 */
[----:B------:R-:W-:Y:S01]  /*72350*/  STL.64 [R1+0x2be8], R22 ;  /* 0x002be81601007387 */ /* 0x000fe20000100a00 */
[----:B--2---:R1:W-:Y:S04]  /*72360*/  STL.64 [R1+0x2be0], R20 ;  /* 0x002be01401007387 */ /* 0x0043e80000100a00 */
[----:B-1----:R-:W2:Y:S01]  /*72370*/  LDL.LU R20, [R1+0x8a0] ;  /* 0x0008a00001147983 */ /* 0x002ea20000300800 */
[----:B------:R-:W2:Y:S02]  /*72380*/  LDL.LU R21, [R1+0x8a4] ;  /* 0x0008a40001157983 */ /* 0x000ea40000300800 */
[----:B------:R-:W2:Y:S02]  /*72390*/  LDL.LU R22, [R1+0x8a8] ;  /* 0x0008a80001167983 */ /* 0x000ea40000300800 */
[----:B------:R-:W2:Y:S02]  /*723a0*/  LDL.LU R23, [R1+0x8ac] ;  /* 0x0008ac0001177983 */ /* 0x000ea40000300800 */
[----:B--2---:R-:W-:Y:S01]  /*723b0*/  STL.64 [R1+0x2c00], R22 ;  /* 0x002c001601007387 */ /* 0x004fe20000100a00 */
[----:B------:R1:W-:Y:S03]  /*723c0*/  STL.64 [R1+0x2bf8], R20 ;  /* 0x002bf81401007387 */ /* 0x0003e60000100a00 */
[----:B-1----:R-:W2:Y:S01]  /*723d0*/  LDL.LU R20, [R1+0x8b0] ;  /* 0x0008b00001147983 */ /* 0x002ea20000300800 */
[----:B------:R-:W2:Y:S02]  /*723e0*/  LDL.LU R21, [R1+0x8b4] ;  /* 0x0008b40001157983 */ /* 0x000ea40000300800 */
[----:B----4-:R-:W-:-:S02]  /*723f0*/  IMAD.MOV.U32 R22, RZ, RZ, R15 ;  /* 0x000000ffff167224 */ /* 0x010fc400078e000f */
[----:B---3--:R-:W-:Y:S01]  /*72400*/  IMAD.MOV.U32 R23, RZ, RZ, R14 ;  /* 0x000000ffff177224 */ /* 0x008fe200078e000e */
[----:B------:R-:W3:Y:S01]  /*72410*/  LDL.LU R15, [R1+0x2c5c] ;  /* 0x002c5c00010f7983 */ /* 0x000ee20000300800 */
[----:B------:R-:W4:Y:S03]  /*72420*/  LDL.LU R14, [R1+0x2c58] ;  /* 0x002c5800010e7983 */ /* 0x000f260000300800 */
[----:B------:R-:W-:Y:S04]  /*72430*/  STL.64 [R1+0x2c18], R22 ;  /* 0x002c181601007387 */ /* 0x000fe80000100a00 */
[----:B--2---:R1:W-:Y:S04]  /*72440*/  STL.64 [R1+0x2c10], R20 ;  /* 0x002c101401007387 */ /* 0x0043e80000100a00 */
[----:B-1----:R-:W2:Y:S01]  /*72450*/  LDL.LU R20, [R1+0x8c0] ;  /* 0x0008c00001147983 */ /* 0x002ea20000300800 */
[----:B------:R-:W2:Y:S02]  /*72460*/  LDL.LU R21, [R1+0x8c4] ;  /* 0x0008c40001157983 */ /* 0x000ea40000300800 */
[----:B------:R-:W2:Y:S02]  /*72470*/  LDL.LU R22, [R1+0x8c8] ;  /* 0x0008c80001167983 */ /* 0x000ea40000300800 */
[----:B------:R-:W2:Y:S01]  /*72480*/  LDL.LU R23, [R1+0x8cc] ;  /* 0x0008cc0001177983 */ /* 0x000ea20000300800 */
[----:B------:R-:W-:Y:S01]  /*72490*/  HMMA.16816.F32.BF16 R16, R24, R10, R16 ;  /* 0x0000000a1810723c */ /* 0x000fe20000041810 */
[----:B--2---:R4:W-:Y:S01]  /*724a0*/  STL.64 [R1+0x2c30], R22 ;  /* 0x002c301601007387 */ /* 0x0049e20000100a00 */
[----:B------:R1:W-:Y:S02]  /*724b0*/  STL.64 [R1+0x2c28], R20 ;  /* 0x002c281401007387 */ /* 0x0003e40000100a00 */
[----:B----4-:R-:W-:Y:S01]  /*724c0*/  IMAD.MOV.U32 R22, RZ, RZ, R14 ;  /* 0x000000ffff167224 */ /* 0x010fe200078e000e */
[----:B-1----:R-:W2:Y:S01]  /*724d0*/  LDL.LU R20, [R1+0x8d0] ;  /* 0x0008d00001147983 */ /* 0x002ea20000300800 */
[----:B------:R-:W2:Y:S02]  /*724e0*/  LDL.LU R21, [R1+0x8d4] ;  /* 0x0008d40001157983 */ /* 0x000ea40000300800 */
[----:B------:R-:W4:Y:S02]  /*724f0*/  LDL.LU R14, [R1+0x2c54] ;  /* 0x002c5400010e7983 */ /* 0x000f240000300800 */
[----:B---3--:R-:W-:-:S02]  /*72500*/  IMAD.MOV.U32 R23, RZ, RZ, R15 ;  /* 0x000000ffff177224 */ /* 0x008fc400078e000f */
[----:B------:R-:W4:Y:S01]  /*72510*/  LDL.LU R15, [R1+0x2c50] ;  /* 0x002c5000010f7983 */ /* 0x000f220000300800 */
[----:B------:R-:W-:Y:S02]  /*72520*/  STL [R1+0x2b6c], R29 ;  /* 0x002b6c1d01007387 */ /* 0x000fe40000100800 */
[----:B------:R-:W-:Y:S02]  /*72530*/  STL [R1+0x2b68], R13 ;  /* 0x002b680d01007387 */ /* 0x000fe40000100800 */
[----:B------:R-:W-:Y:S01]  /*72540*/  STL [R1+0x2b70], R2 ;  /* 0x002b700201007387 */ /* 0x000fe20000100800 */
[----:B0-----:R0:W-:Y:S01]  /*72550*/  STL.64 [R1+0x2a50], R6 ;  /* 0x002a500601007387 */ /* 0x0011e20000100a00 */
[----:B------:R-:W-:Y:S03]  /*72560*/  STL.64 [R1+0x2a48], R4 ;  /* 0x002a480401007387 */ /* 0x000fe60000100a00 */
[----:B0-----:R-:W3:Y:S01]  /*72570*/  LDL.64 R6, [R1+0x18] ;  /* 0x0000180001067983 */ /* 0x001ee20000100a00 */
[----:B------:R-:W-:Y:S02]  /*72580*/  STL.64 [R1+0xbc0], R16 ;  /* 0x000bc01001007387 */ /* 0x000fe40000100a00 */
[----:B------:R0:W-:Y:S02]  /*72590*/  STL.64 [R1+0xbc8], R18 ;  /* 0x000bc81201007387 */ /* 0x0001e40000100a00 */
[----:B0-----:R-:W2:Y:S01]  /*725a0*/  LDL.LU.64 R18, [R1+0x2c48] ;  /* 0x002c480001127983 */ /* 0x001ea20000300a00 */
[----:B------:R-:W-:-:S02]  /*725b0*/  IMAD.MOV.U32 R12, RZ, RZ, R10 ;  /* 0x000000ffff0c7224 */ /* 0x000fc400078e000a */
[----:B------:R-:W-:Y:S02]  /*725c0*/  IMAD.MOV.U32 R9, RZ, RZ, R11 ;  /* 0x000000ffff097224 */ /* 0x000fe400078e000b */
[----:B------:R-:W3:Y:S01]  /*725d0*/  LDL.LU.64 R10, [R1+0x2c40] ;  /* 0x002c4000010a7983 */ /* 0x000ee20000300a00 */
[----:B------:R-:W3:Y:S02]  /*725e0*/  LDL.LU R8, [R1+0x2c38] ;  /* 0x002c380001087983 */ /* 0x000ee40000300800 */
        /* <DEDUP_REMOVED lines=43> */
[----:B0-----:R-:W2:Y:S01]  /*728a0*/  LDL.LU.64 R18, [R1+0x2bc8] ;  /* 0x002bc80001127983 */ /* 0x001ea20000300a00 */
[----:B------:R0:W-:Y:S01]  /*728b0*/  STL.64 [R1+0x2a78], R6 ;  /* 0x002a780601007387 */ /* 0x0001e20000100a00 */
[C---:B--2---:R-:W-:Y:S01]  /*728c0*/  HMMA.16816.F32.BF16 R20, R24.reuse, R18, R20 ;  /* 0x000000121814723c */ /* 0x044fe20000041814 */
[----:B0-----:R-:W-:Y:S02]  /*728d0*/  IMAD.MOV.U32 R7, RZ, RZ, R18 ;  /* 0x000000ffff077224 */ /* 0x001fe400078e0012 */
[----:B------:R-:W-:Y:S11]  /*728e0*/  IMAD.MOV.U32 R6, RZ, RZ, R19 ;  /* 0x000000ffff067224 */ /* 0x000ff600078e0013 */
[----:B------:R-:W-:Y:S09]  /*728f0*/  @!UPT UIADD3 URZ, URZ, URZ, URZ ;  /* 0x0000003f3f3ff290 */ /* 0x000ff2000fffe03f */
[----:B------:R-:W-:Y:S01]  /*72900*/  STL.64 [R1+0x930], R20 ;  /* 0x0009301401007387 */ /* 0x000fe20000100a00 */
[----:B------:R0:W-:Y:S03]  /*72910*/  STL.64 [R1+0x938], R22 ;  /* 0x0009381601007387 */ /* 0x0001e60000100a00 */
[----:B0-----:R-:W2:Y:S01]  /*72920*/  LDL.LU.64 R22, [R1+0x2bc0] ;  /* 0x002bc00001167983 */ /* 0x001ea20000300a00 */
[----:B------:R-:W2:Y:S02]  /*72930*/  LDL.LU.64 R20, [R1+0x2bb8] ;  /* 0x002bb80001147983 */ /* 0x000ea40000300a00 */
[----:B------:R-:W2:Y:S02]  /*72940*/  LDL.LU.64 R18, [R1+0x2bb0] ;  /* 0x002bb00001127983 */ /* 0x000ea40000300a00 */
[----:B------:R-:W3:Y:S01]  /*72950*/  LDL.LU R16, [R1+0x2ba8] ;  /* 0x002ba80001107983 */ /* 0x000ee20000300800 */
[----:B------:R-:W3:Y:S01]  /*72960*/  LDL R28, [R1+0x1de0] ;  /* 0x001de000011c7983 */ /* 0x000ee20000100800 */
        /* <DEDUP_REMOVED lines=14> */
[----:B------:R-:W2:Y:S02]  /*72a50*/  LDL.LU.64 R20, [R1+0x2b88] ;  /* 0x002b880001147983 */ /* 0x000ea40000300a00 */
[----:B------:R-:W-:Y:S01]  /*72a60*/  STL.64 [R1+0x2a68], R14 ;  /* 0x002a680e01007387 */ /* 0x000fe20000100a00 */
[----:B--2---:R-:W-:Y:S01]  /*72a70*/  HMMA.16816.F32.BF16 R24, R24, R10, R20 ;  /* 0x0000000a1818723c */ /* 0x004fe20000041814 */
[----:B------:R-:W2:Y:S01]  /*72a80*/  LDL.LU.64 R22, [R1+0x2b80] ;  /* 0x002b800001167983 */ /* 0x000ea20000300a00 */
[----:B------:R-:W2:Y:S11]  /*72a90*/  LDL.LU.64 R20, [R1+0x2b78] ;  /* 0x002b780001147983 */ /* 0x000eb60000300a00 */
[----:B------:R-:W-:Y:S10]  /*72aa0*/  @!UPT UIADD3 URZ, URZ, URZ, URZ ;  /* 0x0000003f3f3ff290 */ /* 0x000ff4000fffe03f */
[----:B------:R0:W-:Y:S01]  /*72ab0*/  STL.64 [R1+0x530], R24 ;  /* 0x0005301801007387 */ /* 0x0001e20000100a00 */
[----:B------:R1:W-:Y:S03]  /*72ac0*/  STL.64 [R1+0x538], R26 ;  /* 0x0005381a01007387 */ /* 0x0003e60000100a00 */
[----:B0-----:R-:W2:Y:S01]  /*72ad0*/  LDL.LU R24, [R1+0x4a0] ;  /* 0x0004a00001187983 */ /* 0x001ea20000300800 */
[----:B------:R-:W2:Y:S02]  /*72ae0*/  LDL.LU R25, [R1+0x4a4] ;  /* 0x0004a40001197983 */ /* 0x000ea40000300800 */
[----:B-1----:R-:W2:Y:S02]  /*72af0*/  LDL.LU R26, [R1+0x4a8] ;  /* 0x0004a800011a7983 */ /* 0x002ea40000300800 */
[----:B------:R-:W2:Y:S02]  /*72b00*/  LDL.LU R27, [R1+0x4ac] ;  /* 0x0004ac00011b7983 */ /* 0x000ea40000300800 */
[----:B---3--:R-:W-:-:S02]  /*72b10*/  IMAD.MOV.U32 R18, RZ, RZ, R16 ;  /* 0x000000ffff127224 */ /* 0x008fc400078e0010 */
[----:B------:R-:W-:-:S07]  /*72b20*/  IMAD.MOV.U32 R19, RZ, RZ, R8 ;  /* 0x000000ffff137224 */ /* 0x000fce00078e0008 */
[----:B--2---:R-:W-:Y:S11]  /*72b30*/  HMMA.16816.F32.BF16 R16, R20, R18, R24 ;  /* 0x000000121410723c */ /* 0x004ff60000041818 */
[----:B------:R-:W-:Y:S11]  /*72b40*/  @!UPT UIADD3 URZ, URZ, URZ, URZ ;  /* 0x0000003f3f3ff290 */ /* 0x000ff6000fffe03f */
[----:B------:R-:W-:Y:S01]  /*72b50*/  @!UPT UIADD3 URZ, URZ, URZ, URZ ;  /* 0x0000003f3f3ff290 */ /* 0x000fe2000fffe03f */
[----:B------:R-:W-:Y:S01]  /*72b60*/  STL.64 [R1+0xd40], R16 ;  /* 0x000d401001007387 */ /* 0x000fe20000100a00 */
[----:B------:R0:W-:Y:S02]  /*72b70*/  STL.64 [R1+0xd48], R18 ;  /* 0x000d481201007387 */ /* 0x0001e40000100a00 */
[----:B------:R-:W-:Y:S02]  /*72b80*/  IMAD.MOV.U32 R8, RZ, RZ, R16 ;  /* 0x000000ffff087224 */ /* 0x000fe400078e0010 */
[----:B0-----:R-:W-:Y:S02]  /*72b90*/  IMAD.MOV.U32 R18, RZ, RZ, R7 ;  /* 0x000000ffff127224 */ /* 0x001fe400078e0007 */
[----:B------:R-:W-:Y:S02]  /*72ba0*/  IMAD.MOV.U32 R19, RZ, RZ, R6 ;  /* 0x000000ffff137224 */ /* 0x000fe400078e0006 */
[----:B------:R-:W-:Y:S02]  /*72bb0*/  IMAD.MOV.U32 R6, RZ, RZ, R5 ;  /* 0x000000ffff067224 */ /* 0x000fe400078e0005 */
[----:B------:R-:W-:-:S05]  /*72bc0*/  IMAD.MOV.U32 R7, RZ, RZ, R4 ;  /* 0x000000ffff077224 */ /* 0x000fca00078e0004 */
[----:B------:R-:W-:Y:S01]  /*72bd0*/  STL.64 [R1+0x2a90], R6 ;  /* 0x002a900601007387 */ /* 0x000fe20000100a00 */
[----:B------:R0:W-:Y:S02]  /*72be0*/  STL.64 [R1+0x2a70], R18 ;  /* 0x002a701201007387 */ /* 0x0001e40000100a00 */
[----:B------:R-:W2:Y:S02]  /*72bf0*/  LDL.LU R16, [R1+0x780] ;  /* 0x0007800001107983 */ /* 0x000ea40000300800 */
[----:B------:R-:W2:Y:S01]  /*72c00*/  LDL.LU R17, [R1+0x784] ;  /* 0x0007840001117983 */ /* 0x000ea20000300800 */
[----:B0-----:R-:W3:Y:S01]  /*72c10*/  LDL.LU R18, [R1+0x788] ;  /* 0x0007880001127983 */ /* 0x001ee20000300800 */
[----:B------:R-:W3:Y:S02]  /*72c20*/  LDL.LU R19, [R1+0x78c] ;  /* 0x00078c0001137983 */ /* 0x000ee40000300800 */
[----:B------:R-:W4:Y:S02]  /*72c30*/  LDL.LU R4, [R1+0x7a0] ;  /* 0x0007a00001047983 */ /* 0x000f240000300800 */
[----:B------:R-:W4:Y:S01]  /*72c40*/  LDL.LU R5, [R1+0x7a4] ;  /* 0x0007a40001057983 */ /* 0x000f220000300800 */
[----:B------:R-:W2:Y:S01]  /*72c50*/  LDL.LU R6, [R1+0x7a8] ;  /* 0x0007a80001067983 */ /* 0x000ea20000300800 */
[----:B------:R-:W2:Y:S03]  /*72c60*/  LDL.LU R7, [R1+0x7ac] ;  /* 0x0007ac0001077983 */ /* 0x000ea60000300800 */
        /* <DEDUP_REMOVED lines=9> */
[----:B------:R-:W4:Y:S01]  /*72d00*/  LDL.LU R29, [R1+0x2b6c] ;  /* 0x002b6c00011d7983 */ /* 0x000f220000300800 */
[----:B------:R-:W4:Y:S03]  /*72d10*/  LDL.LU R13, [R1+0x2b68] ;  /* 0x002b6800010d7983 */ /* 0x000f260000300800 */
[----:B------:R0:W-:Y:S01]  /*72d20*/  STL.64 [R1+0x2ad0], R6 ;  /* 0x002ad00601007387 */ /* 0x0001e20000100a00 */
[----:B---3--:R-:W-:Y:S02]  /*72d30*/  STL.64 [R1+0x2a88], R18 ;  /* 0x002a881201007387 */ /* 0x008fe40000100a00 */
[----:B------:R1:W-:Y:S02]  /*72d40*/  STL.64 [R1+0x2a80], R16 ;  /* 0x002a801001007387 */ /* 0x0003e40000100a00 */
[----:B0-----:R-:W-:Y:S01]  /*72d50*/  IMAD.MOV.U32 R7, RZ, RZ, R9 ;  /* 0x000000ffff077224 */ /* 0x001fe200078e0009 */
[----:B-1----:R-:W3:Y:S01]  /*72d60*/  LDL.LU R16, [R1+0x790] ;  /* 0x0007900001107983 */ /* 0x002ee20000300800 */
[----:B------:R-:W3:Y:S02]  /*72d70*/  LDL.LU R17, [R1+0x794] ;  /* 0x0007940001117983 */ /* 0x000ee40000300800 */
[----:B------:R-:W3:Y:S02]  /*72d80*/  LDL.LU R18, [R1+0x798] ;  /* 0x0007980001127983 */ /* 0x000ee40000300800 */
[----:B------:R-:W3:Y:S02]  /*72d90*/  LDL.LU R19, [R1+0x79c] ;  /* 0x00079c0001137983 */ /* 0x000ee40000300800 */
[----:B--2---:R-:W-:-:S02]  /*72da0*/  IMAD.MOV.U32 R6, RZ, RZ, R12 ;  /* 0x000000ffff067224 */ /* 0x004fc400078e000c */
[----:B------:R-:W2:Y:S01]  /*72db0*/  LDL.LU R12, [R1+0x2b64] ;  /* 0x002b6400010c7983 */ /* 0x000ea20000300800 */
[----:B------:R-:W3:Y:S02]  /*72dc0*/  LDL.LU R9, [R1+0x2b60] ;  /* 0x002b600001097983 */ /* 0x000ee40000300800 */
[----:B------:R0:W-:Y:S02]  /*72dd0*/  STL.64 [R1+0x2ae8], R6 ;  /* 0x002ae80601007387 */ /* 0x0001e40000100a00 */
[----:B----4-:R-:W-:Y:S02]  /*72de0*/  IMAD.MOV.U32 R27, RZ, RZ, R29 ;  /* 0x000000ffff1b7224 */ /* 0x010fe400078e001d */
[----:B------:R-:W-:Y:S02]  /*72df0*/  IMAD.MOV.U32 R26, RZ, RZ, R13 ;  /* 0x000000ffff1a7224 */ /* 0x000fe400078e000d */
[----:B------:R-:W4:Y:S01]  /*72e00*/  LDL.LU R13, [R1+0x2b5c] ;  /* 0x002b5c00010d7983 */ /* 0x000f220000300800 */
[----:B------:R-:W4:Y:S02]  /*72e10*/  LDL.LU R29, [R1+0x2b58] ;  /* 0x002b5800011d7983 */ /* 0x000f240000300800 */
[----:B------:R2:W-:Y:S02]  /*72e20*/  STL.64 [R1+0x2af0], R26 ;  /* 0x002af01a01007387 */ /* 0x0005e40000100a00 */
[----:B------:R-:W4:Y:S01]  /*72e30*/  LDL.LU R4, [R1+0x450] ;  /* 0x0004500001047983 */ /* 0x000f220000300800 */
[----:B------:R-:W4:Y:S01]  /*72e40*/  LDL.LU R5, [R1+0x454] ;  /* 0x0004540001057983 */ /* 0x000f220000300800 */
[----:B0-----:R-:W4:Y:S02]  /*72e50*/  LDL.LU R6, [R1+0x458] ;  /* 0x0004580001067983 */ /* 0x001f240000300800 */
[----:B------:R-:W4:Y:S02]  /*72e60*/  LDL.LU R7, [R1+0x45c] ;  /* 0x00045c0001077983 */ /* 0x000f240000300800 */
[----:B--2---:R-:W-:-:S02]  /*72e70*/  IMAD.MOV.U32 R27, RZ, RZ, R12 ;  /* 0x000000ffff1b7224 */ /* 0x004fc400078e000c */
[----:B---3--:R-:W-:Y:S01]  /*72e80*/  IMAD.MOV.U32 R26, RZ, RZ, R9 ;  /* 0x000000ffff1a7224 */ /* 0x008fe200078e0009 */
[----:B----4-:R-:W-:Y:S01]  /*72e90*/  STL.64 [R1+0x2b00], R6 ;  /* 0x002b000601007387 */ /* 0x010fe20000100a00 */
[----:B------:R0:W-:Y:S02]  /*72ea0*/  STL.64 [R1+0x2af8], R4 ;  /* 0x002af80401007387 */ /* 0x0001e40000100a00 */
[----:B------:R-:W2:Y:S02]  /*72eb0*/  LDL.LU R9, [R1+0x2b54] ;  /* 0x002b540001097983 */ /* 0x000ea40000300800 */
[----:B------:R-:W3:Y:S01]  /*72ec0*/  LDL.LU R12, [R1+0x2b50] ;  /* 0x002b5000010c7983 */ /* 0x000ee20000300800 */
[----:B------:R1:W-:Y:S04]  /*72ed0*/  STL.64 [R1+0x2b08], R26 ;  /* 0x002b081a01007387 */ /* 0x0003e80000100a00 */
[----:B0-----:R-:W4:Y:S01]  /*72ee0*/  LDL.LU R4, [R1+0x460] ;  /* 0x0004600001047983 */ /* 0x001f220000300800 */
[----:B------:R-:W4:Y:S02]  /*72ef0*/  LDL.LU R5, [R1+0x464] ;  /* 0x0004640001057983 */ /* 0x000f240000300800 */
[----:B------:R-:W2:Y:S02]  /*72f00*/  LDL.LU R6, [R1+0x468] ;  /* 0x0004680001067983 */ /* 0x000ea40000300800 */
[----:B------:R-:W2:Y:S02]  /*72f10*/  LDL.LU R7, [R1+0x46c] ;  /* 0x00046c0001077983 */ /* 0x000ea40000300800 */
[----:B--2---:R-:W-:Y:S01]  /*72f20*/  STL.64 [R1+0x2b18], R6 ;  /* 0x002b180601007387 */ /* 0x004fe20000100a00 */
[----:B----4-:R-:W-:Y:S02]  /*72f30*/  STL.64 [R1+0x2b10], R4 ;  /* 0x002b100401007387 */ /* 0x010fe40000100a00 */
[----:B-1----:R-:W2:Y:S02]  /*72f40*/  LDL R26, [R1+0x98] ;  /* 0x00009800011a7983 */ /* 0x002ea40000100800 */
[----:B------:R-:W2:Y:S02]  /*72f50*/  LDL R27, [R1+0x9c] ;  /* 0x00009c00011b7983 */ /* 0x000ea40000100800 */
[----:B--2---:R0:W-:Y:S02]  /*72f60*/  STL.64 [R1+0x2b20], R26 ;  /* 0x002b201a01007387 */ /* 0x0041e40000100a00 */
[----:B0-----:R-:W-:-:S02]  /*72f70*/  IMAD.MOV.U32 R26, RZ, RZ, R29 ;  /* 0x000000ffff1a7224 */ /* 0x001fc400078e001d */
[----:B------:R-:W-:-:S05]  /*72f80*/  IMAD.MOV.U32 R27, RZ, RZ, R13 ;  /* 0x000000ffff1b7224 */ /* 0x000fca00078e000d */
[----:B------:R-:W-:Y:S01]  /*72f90*/  STL.64 [R1+0x2b38], R26 ;  /* 0x002b381a01007387 */ /* 0x000fe20000100a00 */
        /* <DEDUP_REMOVED lines=15> */
[----:B------:R-:W2:Y:S01]  /*73090*/  LDL.LU R7, [R1+0x49c] ;  /* 0x00049c0001077983 */ /* 0x000ea20000300800 */
[----:B------:R-:W-:Y:S01]  /*730a0*/  STL.64 [R1+0x2ab0], R18 ;  /* 0x002ab01201007387 */ /* 0x000fe20000100a00 */
[----:B------:R0:W-:Y:S03]  /*730b0*/  STL.64 [R1+0x2aa8], R16 ;  /* 0x002aa81001007387 */ /* 0x0001e60000100a00 */
[----:B0-----:R-:W4:Y:S01]  /*730c0*/  LDL.LU R16, [R1+0x7b0] ;  /* 0x0007b00001107983 */ /* 0x001f220000300800 */
[----:B------:R-:W4:Y:S02]  /*730d0*/  LDL.LU R17, [R1+0x7b4] ;  /* 0x0007b40001117983 */ /* 0x000f240000300800 */
[----:B------:R-:W2:Y:S02]  /*730e0*/  LDL.LU R18, [R1+0x7b8] ;  /* 0x0007b80001127983 */ /* 0x000ea40000300800 */
[----:B------:R-:W2:Y:S02]  /*730f0*/  LDL.LU R19, [R1+0x7bc] ;  /* 0x0007bc0001137983 */ /* 0x000ea40000300800 */
[----:B---3--:R-:W-:-:S02]  /*73100*/  IMAD.MOV.U32 R26, RZ, RZ, R12 ;  /* 0x000000ffff1a7224 */ /* 0x008fc400078e000c */
[----:B------:R-:W-:Y:S01]  /*73110*/  IMAD.MOV.U32 R27, RZ, RZ, R9 ;  /* 0x000000ffff1b7224 */ /* 0x000fe200078e0009 */
[----:B--2---:R-:W-:Y:S01]  /*73120*/  STL.64 [R1+0x2ac8], R18 ;  /* 0x002ac81201007387 */ /* 0x004fe20000100a00 */
[----:B----4-:R0:W-:Y:S03]  /*73130*/  STL.64 [R1+0x2ac0], R16 ;  /* 0x002ac01001007387 */ /* 0x0101e60000100a00 */
        /* <DEDUP_REMOVED lines=15> */
[----:B------:R-:W-:Y:S01]  /*73230*/  STL [R1+0x21f0], R8 ;  /* 0x0021f00801007387 */ /* 0x000fe20000100800 */
[----:B------:R-:W4:Y:S02]  /*73240*/  LDL.LU.64 R6, [R1+0x2b48] ;  /* 0x002b480001067983 */ /* 0x000f240000300a00 */
[----:B------:R-:W4:Y:S03]  /*73250*/  LDL.LU.64 R4, [R1+0x2b40] ;  /* 0x002b400001047983 */ /* 0x000f260000300a00 */
[----:B------:R-:W-:Y:S01]  /*73260*/  STL.64 [R1+0xd30], R24 ;  /* 0x000d301801007387 */ /* 0x000fe20000100a00 */
[----:B------:R0:W-:Y:S04]  /*73270*/  STL.64 [R1+0xd38], R26 ;  /* 0x000d381a01007387 */ /* 0x0001e80000100a00 */
[----:B0-----:R-:W4:Y:S01]  /*73280*/  LDL.LU.64 R26, [R1+0x2b38] ;  /* 0x002b3800011a7983 */ /* 0x001f220000300a00 */
[----:B------:R-:W-:-:S05]  /*73290*/  IMAD.MOV.U32 R9, RZ, RZ, R24 ;  /* 0x000000ffff097224 */ /* 0x000fca00078e0018 */
[----:B------:R-:W-:Y:S01]  /*732a0*/  STL [R1+0x21f4], R9 ;  /* 0x0021f40901007387 */ /* 0x000fe20000100800 */
        /* <DEDUP_REMOVED lines=23> */
[----:B------:R-:W2:Y:S11]  /*73420*/  LDL.LU.64 R6, [R1+0x2ae8] ;  /* 0x002ae80001067983 */ /* 0x000eb60000300a00 */
[----:B------:R-:W-:Y:S10]  /*73430*/  @!UPT UIADD3 URZ, URZ, URZ, URZ ;  /* 0x0000003f3f3ff290 */ /* 0x000ff4000fffe03f */
        /* <DEDUP_REMOVED lines=31> */
[----:B------:R-:W-:Y:S02]  /*73630*/  IMAD.MOV.U32 R10, RZ, RZ, R3 ;  /* 0x000000ffff0a7224 */ /* 0x000fe400078e0003 */
[----:B------:R-:W-:-:S07]  /*73640*/  IMAD.MOV.U32 R11, RZ, RZ, R0 ;  /* 0x000000ffff0b7224 */ /* 0x000fce00078e0000 */
[C---:B--2---:R-:W-:Y:S01]  /*73650*/  HMMA.16816.F32.BF16 R8, R20.reuse, R10, R4 ;  /* 0x0000000a1408723c */ /* 0x044fe20000041804 */
[----:B------:R-:W2:Y:S11]  /*73660*/  LDL.LU.64 R6, [R1+0x2a90] ;  /* 0x002a900001067983 */ /* 0x000eb60000300a00 */
[----:B------:R-:W-:Y:S11]  /*73670*/  @!UPT UIADD3 URZ, URZ, URZ, URZ ;  /* 0x0000003f3f3ff290 */ /* 0x000ff6000fffe03f */
[----:B------:R0:W-:Y:S01]  /*73680*/  STL.64 [R1+0x9b0], R8 ;  /* 0x0009b00801007387 */ /* 0x0001e20000100a00 */
[----:B------:R1:W-:Y:S03]  /*73690*/  STL.64 [R1+0x9b8], R10 ;  /* 0x0009b80a01007387 */ /* 0x0003e60000100a00 */
        /* <DEDUP_REMOVED lines=17> */
[----:B------:R-:W2:Y:S02]  /*737b0*/  LDL.LU R4, [R1+0x440] ;  /* 0x0004400001047983 */ /* 0x000ea40000300800 */
[----:B------:R-:W2:Y:S02]  /*737c0*/  LDL.LU R5, [R1+0x444] ;  /* 0x0004440001057983 */ /* 0x000ea40000300800 */
[----:B------:R-:W-:Y:S01]  /*737d0*/  IMAD.MOV.U32 R29, RZ, RZ, R7 ;  /* 0x000000ffff1d7224 */ /* 0x000fe200078e0007 */
[----:B------:R-:W2:Y:S01]  /*737e0*/  LDL.LU R6, [R1+0x448] ;  /* 0x0004480001067983 */ /* 0x000ea20000300800 */
[----:B------:R-:W2:Y:S01]  /*737f0*/  LDL.LU R7, [R1+0x44c] ;  /* 0x00044c0001077983 */ /* 0x000ea20000300800 */
[C---:B---3--:R-:W-:Y:S02]  /*73800*/  HMMA.16816.F32.BF16 R16, R20.reuse, R18, R12 ;  /* 0x000000121410723c */ /* 0x048fe4000004180c */
[----:B------:R-:W3:Y:S11]  /*73810*/  LDL.LU.64 R14, [R1+0x2a68] ;  /* 0x002a6800010e7983 */ /* 0x000ef60000300a00 */
[----:B------:R-:W-:Y:S10]  /*73820*/  @!UPT UIADD3 URZ, URZ, URZ, URZ ;  /* 0x0000003f3f3ff290 */ /* 0x000ff4000fffe03f */
[----:B------:R-:W-:Y:S01]  /*73830*/  STL.64 [R1+0x570], R16 ;  /* 0x0005701001007387 */ /* 0x000fe20000100a00 */
[----:B------:R0:W-:Y:S03]  /*73840*/  STL.64 [R1+0x578], R18 ;  /* 0x0005781201007387 */ /* 0x0001e60000100a00 */
[----:B0-----:R-:W4:Y:S02]  /*73850*/  LDL.LU.64 R18, [R1+0x2a60] ;  /* 0x002a600001127983 */ /* 0x001f240000300a00 */
[C---:B----4-:R-:W-:Y:S11]  /*73860*/  HMMA.16816.F32.BF16 R24, R20.reuse, R18, R24 ;  /* 0x000000121418723c */ /* 0x050ff60000041818 */
[----:B------:R-:W-:Y:S11]  /*73870*/  @!UPT UIADD3 URZ, URZ, URZ, URZ ;  /* 0x0000003f3f3ff290 */ /* 0x000ff6000fffe03f */
[----:B------:R-:W-:Y:S01]  /*73880*/  @!UPT UIADD3 URZ, URZ, URZ, URZ ;  /* 0x0000003f3f3ff290 */ /* 0x000fe2000fffe03f */
[----:B------:R0:W-:Y:S01]  /*73890*/  STL.64 [R1+0x560], R24 ;  /* 0x0005601801007387 */ /* 0x0001e20000100a00 */
[----:B------:R1:W-:Y:S03]  /*738a0*/  STL.64 [R1+0x568], R26 ;  /* 0x0005681a01007387 */ /* 0x0003e60000100a00 */
[----:B0-----:R-:W4:Y:S01]  /*738b0*/  LDL.LU R24, [R1+0x3e0] ;  /* 0x0003e00001187983 */ /* 0x001f220000300800 */
[----:B------:R-:W4:Y:S02]  /*738c0*/  LDL.LU R25, [R1+0x3e4] ;  /* 0x0003e40001197983 */ /* 0x000f240000300800 */
[----:B-1----:R-:W2:Y:S02]  /*738d0*/  LDL.LU R26, [R1+0x3e8] ;  /* 0x0003e800011a7983 */ /* 0x002ea40000300800 */
[----:B------:R-:W2:Y:S02]  /*738e0*/  LDL.LU R27, [R1+0x3ec] ;  /* 0x0003ec00011b7983 */ /* 0x000ea40000300800 */
[----:B--2---:R0:W-:Y:S01]  /*738f0*/  STL.64 [R1+0x2a20], R26 ;  /* 0x002a201a01007387 */ /* 0x0041e20000100a00 */
[----:B----4-:R-:W-:Y:S03]  /*73900*/  STL.64 [R1+0x2a18], R24 ;  /* 0x002a181801007387 */ /* 0x010fe60000100a00 */
[----:B0-----:R-:W2:Y:S04]  /*73910*/  LDL.64 R26, [R1+0x98] ;  /* 0x00009800011a7983 */ /* 0x001ea80000100a00 */
[----:B--2---:R0:W-:Y:S04]  /*73920*/  STL.64 [R1+0x2a28], R26 ;  /* 0x002a281a01007387 */ /* 0x0041e80000100a00 */
[----:B0-----:R-:W2:Y:S04]  /*73930*/  LDL.64 R26, [R1+0xa8] ;  /* 0x0000a800011a7983 */ /* 0x001ea80000100a00 */
[----:B--2---:R0:W-:Y:S04]  /*73940*/  STL.64 [R1+0x2a30], R26 ;  /* 0x002a301a01007387 */ /* 0x0041e80000100a00 */
[----:B0-----:R-:W2:Y:S01]  /*73950*/  LDL.64 R26, [R1+0xb8] ;  /* 0x0000b800011a7983 */ /* 0x001ea20000100a00 */
[C---:B---3--:R-:W-:Y:S03]  /*73960*/  HMMA.16816.F32.BF16 R8, R20.reuse, R14, R8 ;  /* 0x0000000e1408723c */ /* 0x048fe60000041808 */
[----:B--2---:R0:W-:Y:S04]  /*73970*/  STL.64 [R1+0x2a38], R26 ;  /* 0x002a381a01007387 */ /* 0x0041e80000100a00 */
[----:B0-----:R-:W2:Y:S01]  /*73980*/  LDL.64 R26, [R1+0xc8] ;  /* 0x0000c800011a7983 */ /* 0x001ea20000100a00 */
[----:B------:R-:W-:Y:S02]  /*73990*/  STL [R1+0x2984], R19 ;  /* 0x0029841301007387 */ /* 0x000fe40000100800 */
[----:B------:R0:W-:Y:S02]  /*739a0*/  STL [R1+0x29c8], R18 ;  /* 0x0029c81201007387 */ /* 0x0001e40000100800 */
[----:B0-----:R-:W3:Y:S04]  /*739b0*/  LDL.64 R18, [R1+0x78] ;  /* 0x0000780001127983 */ /* 0x001ee80000100a00 */
[----:B---3--:R0:W-:Y:S01]  /*739c0*/  STL.64 [R1+0x2a40], R18 ;  /* 0x002a401201007387 */ /* 0x0081e20000100a00 */
[----:B------:R-:W3:Y:S02]  /*739d0*/  LDL.LU R16, [R1+0x420] ;  /* 0x0004200001107983 */ /* 0x000ee40000300800 */
[----:B------:R-:W3:Y:S01]  /*739e0*/  LDL.LU R17, [R1+0x424] ;  /* 0x0004240001117983 */ /* 0x000ee20000300800 */
[----:B0-----:R-:W3:Y:S01]  /*739f0*/  LDL.LU R18, [R1+0x428] ;  /* 0x0004280001127983 */ /* 0x001ee20000300800 */
[----:B------:R-:W3:Y:S02]  /*73a00*/  LDL.LU R19, [R1+0x42c] ;  /* 0x00042c0001137983 */ /* 0x000ee40000300800 */
[----:B------:R-:W-:Y:S02]  /*73a10*/  STL.64 [R1+0x550], R8 ;  /* 0x0005500801007387 */ /* 0x000fe40000100a00 */
[----:B------:R0:W-:Y:S02]  /*73a20*/  STL.64 [R1+0x558], R10 ;  /* 0x0005580a01007387 */ /* 0x0001e40000100a00 */
[----:B0-----:R-:W4:Y:S01]  /*73a30*/  LDL.LU.64 R10, [R1+0x2a58] ;  /* 0x002a5800010a7983 */ /* 0x001f220000300a00 */
[----:B------:R0:W-:Y:S02]  /*73a40*/  STL [R1+0x2974], R14 ;  /* 0x0029740e01007387 */ /* 0x0001e40000100800 */
[----:B------:R1:W-:Y:S02]  /*73a50*/  STL [R1+0x2970], R15 ;  /* 0x0029700f01007387 */ /* 0x0003e40000100800 */
[----:B------:R-:W2:Y:S01]  /*73a60*/  LDL.LU R12, [R1+0x3f0] ;  /* 0x0003f000010c7983 */ /* 0x000ea20000300800 */
[----:B------:R-:W3:Y:S04]  /*73a70*/  LDL.LU R13, [R1+0x3f4] ;  /* 0x0003f400010d7983 */ /* 0x000ee80000300800 */
[----:B0-----:R-:W3:Y:S01]  /*73a80*/  LDL.LU R14, [R1+0x3f8] ;  /* 0x0003f800010e7983 */ /* 0x001ee20000300800 */
[----:B-1----:R-:W3:Y:S01]  /*73a90*/  LDL.LU R15, [R1+0x3fc] ;  /* 0x0003fc00010f7983 */ /* 0x002ee20000300800 */
[----:B----4-:R-:W-:Y:S02]  /*73aa0*/  HMMA.16816.F32.BF16 R20, R20, R10, R4 ;  /* 0x0000000a1414723c */ /* 0x010fe40000041804 */
[----:B------:R-:W3:Y:S01]  /*73ab0*/  LDL.LU.64 R6, [R1+0x2a50] ;  /* 0x002a500001067983 */ /* 0x000ee20000300a00 */
[----:B------:R-:W3:Y:S02]  /*73ac0*/  LDL.LU.64 R4, [R1+0x2a48] ;  /* 0x002a480001047983 */ /* 0x000ee40000300a00 */
[----:B--2---:R-:W-:-:S02]  /*73ad0*/  IMAD.MOV.U32 R2, RZ, RZ, R26 ;  /* 0x000000ffff027224 */ /* 0x004fc400078e001a */
[----:B------:R-:W-:Y:S11]  /*73ae0*/  IMAD.MOV.U32 R0, RZ, RZ, R27 ;  /* 0x000000ffff007224 */ /* 0x000ff600078e001b */
[----:B------:R-:W-:Y:S05]  /*73af0*/  @!UPT UIADD3 URZ, URZ, URZ, URZ ;  /* 0x0000003f3f3ff290 */ /* 0x000fea000fffe03f */
[----:B------:R0:W-:Y:S01]  /*73b00*/  STL.64 [R1+0x440], R20 ;  /* 0x0004401401007387 */ /* 0x0001e20000100a00 */
[----:B------:R1:W-:Y:S03]  /*73b10*/  STL.64 [R1+0x448], R22 ;  /* 0x0004481601007387 */ /* 0x0003e60000100a00 */
[----:B0-----:R-:W2:Y:S01]  /*73b20*/  LDL.LU R20, [R1+0x3d0] ;  /* 0x0003d00001147983 */ /* 0x001ea20000300800 */
[----:B------:R-:W2:Y:S02]  /*73b30*/  LDL.LU R21, [R1+0x3d4] ;  /* 0x0003d40001157983 */ /* 0x000ea40000300800 */
[----:B-1----:R-:W2:Y:S02]  /*73b40*/  LDL.LU R22, [R1+0x3d8] ;  /* 0x0003d80001167983 */ /* 0x002ea40000300800 */
[----:B------:R-:W2:Y:S01]  /*73b50*/  LDL.LU R23, [R1+0x3dc] ;  /* 0x0003dc0001177983 */ /* 0x000ea20000300800 */
[----:B------:R0:W-:Y:S01]  /*73b60*/  STL.64 [R1+0x2968], R10 ;  /* 0x0029680a01007387 */ /* 0x0001e20000100a00 */
[----:B------:R-:W4:Y:S02]  /*73b70*/  LDL.LU R8, [R1+0x410] ;  /* 0x0004100001087983 */ /* 0x000f240000300800 */
[----:B------:R-:W4:Y:S01]  /*73b80*/  LDL.LU R9, [R1+0x414] ;  /* 0x0004140001097983 */ /* 0x000f220000300800 */
[----:B0-----:R-:W4:Y:S01]  /*73b90*/  LDL.LU R10, [R1+0x418] ;  /* 0x00041800010a7983 */ /* 0x001f220000300800 */
[----:B------:R-:W4:Y:S01]  /*73ba0*/  LDL.LU R11, [R1+0x41c] ;  /* 0x00041c00010b7983 */ /* 0x000f220000300800 */
[C---:B---3--:R-:W-:Y:S11]  /*73bb0*/  HMMA.16816.F32.BF16 R16, R4.reuse, R26, R16 ;  /* 0x0000001a0410723c */ /* 0x048ff60000041810 */
[----:B------:R-:W-:Y:S11]  /*73bc0*/  @!UPT UIADD3 URZ, URZ, URZ, URZ ;  /* 0x0000003f3f3ff290 */ /* 0x000ff6000fffe03f */
[----:B------:R-:W-:Y:S01]  /*73bd0*/  @!UPT UIADD3 URZ, URZ, URZ, URZ ;  /* 0x0000003f3f3ff290 */ /* 0x000fe2000fffe03f */
[----:B------:R-:W-:Y:S01]  /*73be0*/  STL.64 [R1+0xcc0], R16 ;  /* 0x000cc01001007387 */ /* 0x000fe20000100a00 */
[----:B------:R0:W-:Y:S03]  /*73bf0*/  STL.64 [R1+0xcc8], R18 ;  /* 0x000cc81201007387 */ /* 0x0001e60000100a00 */
[----:B0-----:R-:W3:Y:S01]  /*73c00*/  LDL.LU.64 R18, [R1+0x2a40] ;  /* 0x002a400001127983 */ /* 0x001ee20000300a00 */
[----:B------:R-:W4:Y:S02]  /*73c10*/  LDL.LU.64 R26, [R1+0x2a38] ;  /* 0x002a3800011a7983 */ /* 0x000f240000300a00 */
[----:B------:R-:W-:Y:S02]  /*73c20*/  STL [R1+0x297c], R0 ;  /* 0x00297c0001007387 */ /* 0x000fe40000100800 */
[----:B------:R-:W-:Y:S01]  /*73c30*/  STL [R1+0x2978], R2 ;  /* 0x0029780201007387 */ /* 0x000fe20000100800 */
[C---:B----4-:R-:W-:Y:S01]  /*73c40*/  HMMA.16816.F32.BF16 R8, R4.reuse, R26, R8 ;  /* 0x0000001a0408723c */ /* 0x050fe20000041808 */
[----:B------:R-:W-:Y:S11]  /*73c50*/  IMAD.MOV.U32 R3, RZ, RZ, R27 ;  /* 0x000000ffff037224 */ /* 0x000ff600078e001b */
[----:B------:R-:W-:Y:S11]  /*73c60*/  @!UPT UIADD3 URZ, URZ, URZ, URZ ;  /* 0x0000003f3f3ff290 */ /* 0x000ff6000fffe03f */
[----:B------:R0:W-:Y:S01]  /*73c70*/  STL.64 [R1+0xcb0], R8 ;  /* 0x000cb00801007387 */ /* 0x0001e20000100a00 */
[----:B------:R-:W-:Y:S02]  /*73c80*/  STL.64 [R1+0xcb8], R10 ;  /* 0x000cb80a01007387 */ /* 0x000fe40000100a00 */
[----:B0-----:R-:W-:Y:S02]  /*73c90*/  IMAD.MOV.U32 R8, RZ, RZ, R26 ;  /* 0x000000ffff087224 */ /* 0x001fe400078e001a */
[----:B------:R-:W4:Y:S03]  /*73ca0*/  LDL.LU.64 R26, [R1+0x2a30] ;  /* 0x002a3000011a7983 */ /* 0x000f260000300a00 */
[----:B------:R0:W-:Y:S02]  /*73cb0*/  STL [R1+0x2980], R8 ;  /* 0x0029800801007387 */ /* 0x0001e40000100800 */
        /* <DEDUP_REMOVED lines=8> */
[----:B------:R1:W-:Y:S02]  /*73d40*/  STL.64 [R1+0xc88], R10 ;  /* 0x000c880a01007387 */ /* 0x0003e40000100a00 */
[----:B0-----:R-:W-:Y:S02]  /*73d50*/  IMAD.MOV.U32 R9, RZ, RZ, R27 ;  /* 0x000000ffff097224 */ /* 0x001fe400078e001b */
[----:B-1----:R-:W-:Y:S02]  /*73d60*/  IMAD.MOV.U32 R10, RZ, RZ, R26 ;  /* 0x000000ffff0a7224 */ /* 0x002fe400078e001a */
[----:B------:R-:W4:Y:S02]  /*73d70*/  LDL.LU.64 R26, [R1+0x2a28] ;  /* 0x002a2800011a7983 */ /* 0x000f240000300a00 */
[C---:B----4-:R-:W-:Y:S01]  /*73d80*/  HMMA.16816.F32.BF16 R12, R4.reuse, R26, R12 ;  /* 0x0000001a040c723c */ /* 0x050fe2000004180c */
[----:B------:R-:W-:Y:S11]  /*73d90*/  IMAD.MOV.U32 R11, RZ, RZ, R27 ;  /* 0x000000ffff0b7224 */ /* 0x000ff600078e001b */
[----:B------:R-:W-:Y:S11]  /*73da0*/  @!UPT UIADD3 URZ, URZ, URZ, URZ ;  /* 0x0000003f3f3ff290 */ /* 0x000ff6000fffe03f */
[----:B------:R0:W-:Y:S01]  /*73db0*/  STL.64 [R1+0xc70], R12 ;  /* 0x000c700c01007387 */ /* 0x0001e20000100a00 */
[----:B------:R-:W-:Y:S02]  /*73dc0*/  STL.64 [R1+0xc78], R14 ;  /* 0x000c780e01007387 */ /* 0x000fe40000100a00 */
[----:B0-----:R-:W-:Y:S02]  /*73dd0*/  IMAD.MOV.U32 R12, RZ, RZ, R26 ;  /* 0x000000ffff0c7224 */ /* 0x001fe400078e001a */
[----:B------:R-:W4:Y:S01]  /*73de0*/  LDL.LU.64 R26, [R1+0x2a20] ;  /* 0x002a2000011a7983 */ /* 0x000f220000300a00 */
[----:B------:R-:W4:Y:S02]  /*73df0*/  LDL.LU.64 R24, [R1+0x2a18] ;  /* 0x002a180001187983 */ /* 0x000f240000300a00 */
[----:B------:R0:W-:Y:S02]  /*73e00*/  STL.64 [R1+0x29b0], R10 ;  /* 0x0029b00a01007387 */ /* 0x0001e40000100a00 */
[----:B------:R-:W-:Y:S01]  /*73e10*/  STL [R1+0x29a8], R9 ;  /* 0x0029a80901007387 */ /* 0x000fe20000100800 */
[----:B0-----:R-:W4:Y:S02]  /*73e20*/  LDL.64 R10, [R1+0x88] ;  /* 0x00008800010a7983 */ /* 0x001f240000100a00 */
[C---:B----4-:R-:W-:Y:S01]  /*73e30*/  HMMA.16816.F32.BF16 R24, R4.reuse, R10, R24 ;  /* 0x0000000a0418723c */ /* 0x050fe20000041818 */
[----:B------:R-:W-:Y:S11]  /*73e40*/  IMAD.MOV.U32 R13, RZ, RZ, R11 ;  /* 0x000000ffff0d7224 */ /* 0x000ff600078e000b */
[----:B------:R-:W-:Y:S11]  /*73e50*/  @!UPT UIADD3 URZ, URZ, URZ, URZ ;  /* 0x0000003f3f3ff290 */ /* 0x000ff6000fffe03f */
[----:B------:R0:W-:Y:S01]  /*73e60*/  STL.64 [R1+0xaa0], R24 ;  /* 0x000aa01801007387 */ /* 0x0001e20000100a00 */
[----:B------:R3:W-:Y:S02]  /*73e70*/  STL.64 [R1+0xaa8], R26 ;  /* 0x000aa81a01007387 */ /* 0x0007e40000100a00 */
[----:B------:R-:W-:Y:S02]  /*73e80*/  STL.64 [R1+0x29f0], R12 ;  /* 0x0029f00c01007387 */ /* 0x000fe40000100a00 */
[----:B0-----:R-:W-:Y:S02]  /*73e90*/  IMAD.MOV.U32 R24, RZ, RZ, R10 ;  /* 0x000000ffff187224 */ /* 0x001fe400078e000a */
[----:B------:R-:W4:Y:S01]  /*73ea0*/  LDL.64 R10, [R1+0x28] ;  /* 0x00002800010a7983 */ /* 0x000f220000100a00 */
[----:B---3--:R-:W-:Y:S02]  /*73eb0*/  IMAD.MOV.U32 R26, RZ, RZ, R18 ;  /* 0x000000ffff1a7224 */ /* 0x008fe400078e0012 */
[----:B------:R-:W-:Y:S01]  /*73ec0*/  IMAD.MOV.U32 R25, RZ, RZ, R19 ;  /* 0x000000ffff197224 */ /* 0x000fe200078e0013 */
[----:B----4-:R2:W-:Y:S02]  /*73ed0*/  STL.64 [R1+0x29c0], R10 ;  /* 0x0029c00a01007387 */ /* 0x0105e40000100a00 */
[C---:B--2---:R-:W-:Y:S02]  /*73ee0*/  HMMA.16816.F32.BF16 R8, R4.reuse, R18, R20 ;  /* 0x000000120408723c */ /* 0x044fe40000041814 */
[----:B------:R-:W0:Y:S11]  /*73ef0*/  LDSM.16.MT88.4 R20, [R28+0xe000] ;  /* 0x00e000001c14783b */ /* 0x000e360000004200 */
[----:B------:R-:W-:Y:S10]  /*73f00*/  @!UPT UIADD3 URZ, URZ, URZ, URZ ;  /* 0x0000003f3f3ff290 */ /* 0x000ff4000fffe03f */
[----:B------:R-:W-:Y:S01]  /*73f10*/  STL.64 [R1+0xa70], R8 ;  /* 0x000a700801007387 */ /* 0x000fe20000100a00 */
[----:B------:R-:W-:Y:S02]  /*73f20*/  STL.64 [R1+0xa78], R10 ;  /* 0x000a780a01007387 */ /* 0x000fe40000100a00 */
[----:B------:R1:W-:Y:S02]  /*73f30*/  STL [R1+0x2a00], R26 ;  /* 0x002a001a01007387 */ /* 0x0003e40000100800 */
[----:B------:R-:W-:Y:S01]  /*73f40*/  STL.64 [R1+0x29f8], R24 ;  /* 0x0029f81801007387 */ /* 0x000fe20000100a00 */
[----:B-1----:R-:W2:Y:S01]  /*73f50*/  LDL.64 R26, [R1+0x68] ;  /* 0x00006800011a7983 */ /* 0x002ea20000100a00 */
[----:B------:R-:W3:Y:S02]  /*73f60*/  LDL.LU R16, [R1+0x620] ;  /* 0x0006200001107983 */ /* 0x000ee40000300800 */
[----:B------:R-:W3:Y:S02]  /*73f70*/  LDL.LU R17, [R1+0x624] ;  /* 0x0006240001117983 */ /* 0x000ee40000300800 */
[----:B------:R-:W4:Y:S01]  /*73f80*/  LDL.LU R18, [R1+0x628] ;  /* 0x0006280001127983 */ /* 0x000f220000300800 */
[----:B------:R-:W4:Y:S01]  /*73f90*/  LDL.LU R19, [R1+0x62c] ;  /* 0x00062c0001137983 */ /* 0x000f220000300800 */
[----:B------:R-:W2:Y:S02]  /*73fa0*/  LDL.LU R12, [R1+0x640] ;  /* 0x00064000010c7983 */ /* 0x000ea40000300800 */
[----:B------:R-:W2:Y:S02]  /*73fb0*/  LDL.LU R13, [R1+0x644] ;  /* 0x00064400010d7983 */ /* 0x000ea40000300800 */
[----:B------:R-:W2:Y:S01]  /*73fc0*/  LDL.LU R14, [R1+0x648] ;  /* 0x00064800010e7983 */ /* 0x000ea20000300800 */
[----:B------:R-:W2:Y:S04]  /*73fd0*/  LDL.LU R15, [R1+0x64c] ;  /* 0x00064c00010f7983 */ /* 0x000ea80000300800 */
[----:B--2---:R-:W-:Y:S01]  /*73fe0*/  STL.64 [R1+0x2a10], R14 ;  /* 0x002a100e01007387 */ /* 0x004fe20000100a00 */
[----:B------:R1:W-:Y:S03]  /*73ff0*/  STL.64 [R1+0x2a08], R12 ;  /* 0x002a080c01007387 */ /* 0x0003e60000100a00 */
[----:B-1----:R-:W2:Y:S01]  /*74000*/  LDL.LU R12, [R1+0x650] ;  /* 0x00065000010c7983 */ /* 0x002ea20000300800 */
[----:B------:R-:W2:Y:S02]  /*74010*/  LDL.LU R13, [R1+0x654] ;  /* 0x00065400010d7983 */ /* 0x000ea40000300800 */
[----:B------:R-:W2:Y:S02]  /*74020*/  LDL.LU R14, [R1+0x658] ;  /* 0x00065800010e7983 */ /* 0x000ea40000300800 */
[----:B------:R-:W2:Y:S01]  /*74030*/  LDL.LU R15, [R1+0x65c] ;  /* 0x00065c00010f7983 */ /* 0x000ea20000300800 */
[----:B----4-:R1:W-:Y:S01]  /*74040*/  STL.64 [R1+0x29d8], R18 ;  /* 0x0029d81201007387 */ /* 0x0103e20000100a00 */
[----:B---3--:R-:W-:Y:S03]  /*74050*/  STL.64 [R1+0x29d0], R16 ;  /* 0x0029d01001007387 */ /* 0x008fe60000100a00 */
[----:B-1----:R-:W3:Y:S04]  /*74060*/  LDL.64 R18, [R1+0x48] ;  /* 0x0000480001127983 */ /* 0x002ee80000100a00 */
[----:B---3--:R1:W-:Y:S01]  /*74070*/  STL.64 [R1+0x29e8], R18 ;  /* 0x0029e81201007387 */ /* 0x0083e20000100a00 */
[----:B------:R-:W3:Y:S03]  /*74080*/  LDL.64 R10, [R1+0x38] ;  /* 0x00003800010a7983 */ /* 0x000ee60000100a00 */
[----:B-1----:R-:W4:Y:S04]  /*74090*/  LDL.64 R18, [R1+0x58] ;  /* 0x0000580001127983 */ /* 0x002f280000100a00 */
[----:B---3--:R1:W-:Y:S01]  /*740a0*/  STL.64 [R1+0x29e0], R10 ;  /* 0x0029e00a01007387 */ /* 0x0083e20000100a00 */
[----:B------:R-:W3:Y:S02]  /*740b0*/  LDL.LU R8, [R1+0x630] ;  /* 0x0006300001087983 */ /* 0x000ee40000300800 */
[----:B------:R-:W3:Y:S01]  /*740c0*/  LDL.LU R9, [R1+0x634] ;  /* 0x0006340001097983 */ /* 0x000ee20000300800 */
[----:B-1----:R-:W3:Y:S01]  /*740d0*/  LDL.LU R10, [R1+0x638] ;  /* 0x00063800010a7983 */ /* 0x002ee20000300800 */
[----:B------:R-:W3:Y:S02]  /*740e0*/  LDL.LU R11, [R1+0x63c] ;  /* 0x00063c00010b7983 */ /* 0x000ee40000300800 */
[----:B0-----:R0:W-:Y:S02]  /*740f0*/  STL.64 [R1+0x2808], R22 ;  /* 0x0028081601007387 */ /* 0x0011e40000100a00 */
[----:B------:R1:W-:Y:S01]  /*74100*/  STL.64 [R1+0x2800], R20 ;  /* 0x0028001401007387 */ /* 0x0003e20000100a00 */
[----:B0-----:R-:W3:Y:S01]  /*74110*/  LDL R22, [R1+0x18] ;  /* 0x0000180001167983 */ /* 0x001ee20000100800 */
[----:B--2---:R-:W-:Y:S01]  /*74120*/  HMMA.16816.F32.BF16 R12, R4, R26, R12 ;  /* 0x0000001a040c723c */ /* 0x004fe2000004180c */
[----:B------:R-:W-:-:S02]  /*74130*/  IMAD.MOV.U32 R23, RZ, RZ, R29 ;  /* 0x000000ffff177224 */ /* 0x000fc400078e001d */
[----:B------:R-:W-:-:S03]  /*74140*/  IMAD.MOV.U32 R29, RZ, RZ, R26 ;  /* 0x000000ffff1d7224 */ /* 0x000fc600078e001a */
[----:B---3--:R0:W-:Y:S01]  /*74150*/  STL.64 [R1+0x29b8], R22 ;  /* 0x0029b81601007387 */ /* 0x0081e20000100a00 */
[----:B-1----:R-:W2:Y:S02]  /*74160*/  LDL.LU R20, [R1+0x610] ;  /* 0x0006100001147983 */ /* 0x002ea40000300800 */
[----:B------:R-:W2:Y:S01]  /*74170*/  LDL.LU R21, [R1+0x614] ;  /* 0x0006140001157983 */ /* 0x000ea20000300800 */
[----:B0-----:R-:W2:Y:S01]  /*74180*/  LDL.LU R22, [R1+0x618] ;  /* 0x0006180001167983 */ /* 0x001ea20000300800 */
[----:B------:R-:W2:Y:S11]  /*74190*/  LDL.LU R23, [R1+0x61c] ;  /* 0x00061c0001177983 */ /* 0x000eb60000300800 */
[----:B------:R-:W-:Y:S01]  /*741a0*/  @!UPT UIADD3 URZ, URZ, URZ, URZ ;  /* 0x0000003f3f3ff290 */ /* 0x000fe2000fffe03f */
[----:B------:R-:W-:Y:S02]  /*741b0*/  STL.64 [R1+0xa90], R12 ;  /* 0x000a900c01007387 */ /* 0x000fe40000100a00 */
[----:B------:R0:W-:Y:S02]  /*741c0*/  STL.64 [R1+0xa98], R14 ;  /* 0x000a980e01007387 */ /* 0x0001e40000100a00 */
[----:B0-----:R-:W4:Y:S01]  /*741d0*/  LDL.LU.64 R14, [R1+0x2a10] ;  /* 0x002a1000010e7983 */ /* 0x001f220000300a00 */
[----:B------:R-:W4:Y:S02]  /*741e0*/  LDL.LU.64 R12, [R1+0x2a08] ;  /* 0x002a0800010c7983 */ /* 0x000f240000300a00 */
[----:B------:R-:W3:Y:S02]  /*741f0*/  LDL.LU R26, [R1+0x2a00] ;  /* 0x002a0000011a7983 */ /* 0x000ee40000300800 */
[----:B------:R-:W2:Y:S01]  /*74200*/  LDL.LU.64 R24, [R1+0x29f8] ;  /* 0x0029f80001187983 */ /* 0x000ea20000300a00 */
        /* <DEDUP_REMOVED lines=46> */
[----:B------:R-:W3:Y:S01]  /*744f0*/  LDL.LU.64 R10, [R1+0x29b0] ;  /* 0x0029b000010a7983 */ /* 0x000ee20000300a00 */
[----:B------:R-:W3:Y:S01]  /*74500*/  LDL.LU R9, [R1+0x29a8] ;  /* 0x0029a80001097983 */ /* 0x000ee20000300800 */
[C---:B--2---:R-:W-:Y:S02]  /*74510*/  HMMA.16816.F32.BF16 R20, R4.reuse, R22, R24 ;  /* 0x000000160414723c */ /* 0x044fe40000041818 */
[----:B------:R-:W2:Y:S01]  /*74520*/  LDL.LU.64 R26, [R1+0x29a0] ;  /* 0x0029a000011a7983 */ /* 0x000ea20000300a00 */
[----:B------:R-:W2:Y:S11]  /*74530*/  LDL.LU.64 R24, [R1+0x2998] ;  /* 0x0029980001187983 */ /* 0x000eb60000300a00 */
[----:B------:R-:W-:Y:S09]  /*74540*/  @!UPT UIADD3 URZ, URZ, URZ, URZ ;  /* 0x0000003f3f3ff290 */ /* 0x000ff2000fffe03f */
[----:B------:R0:W-:Y:S01]  /*74550*/  STL.64 [R1+0x470], R20 ;  /* 0x0004701401007387 */ /* 0x0001e20000100a00 */
[----:B------:R1:W-:Y:S03]  /*74560*/  STL.64 [R1+0x478], R22 ;  /* 0x0004781601007387 */ /* 0x0003e60000100a00 */
[----:B0-----:R-:W2:Y:S01]  /*74570*/  LDL.LU R20, [R1+0x1e0] ;  /* 0x0001e00001147983 */ /* 0x001ea20000300800 */
[----:B------:R-:W2:Y:S02]  /*74580*/  LDL.LU R21, [R1+0x1e4] ;  /* 0x0001e40001157983 */ /* 0x000ea40000300800 */
[----:B-1----:R-:W2:Y:S02]  /*74590*/  LDL.LU R22, [R1+0x1e8] ;  /* 0x0001e80001167983 */ /* 0x002ea40000300800 */
        /* <DEDUP_REMOVED lines=8> */
[----:B------:R-:W-:Y:S03]  /*74620*/  STL.64 [R1+0x2820], R20 ;  /* 0x0028201401007387 */ /* 0x000fe60000100a00 */
[----:B0-----:R-:W2:Y:S04]  /*74630*/  LDL R22, [R1+0x8] ;  /* 0x0000080001167983 */ /* 0x001ea80000100800 */
[----:B------:R-:W2:Y:S02]  /*74640*/  LDL R23, [R1+0xc] ;  /* 0x00000c0001177983 */ /* 0x000ea40000100800 */
[----:B--2---:R-:W-:Y:S11]  /*74650*/  HMMA.16816.F32.BF16 R24, R4, R22, R24 ;  /* 0x000000160418723c */ /* 0x004ff60000041818 */
[----:B------:R-:W-:Y:S11]  /*74660*/  @!UPT UIADD3 URZ, URZ, URZ, URZ ;  /* 0x0000003f3f3ff290 */ /* 0x000ff6000fffe03f */
[----:B------:R-:W-:Y:S01]  /*74670*/  @!UPT UIADD3 URZ, URZ, URZ, URZ ;  /* 0x0000003f3f3ff290 */ /* 0x000fe2000fffe03f */
[----:B------:R-:W-:Y:S01]  /*74680*/  STL.64 [R1+0x460], R24 ;  /* 0x0004601801007387 */ /* 0x000fe20000100a00 */
[----:B------:R0:W-:Y:S03]  /*74690*/  STL.64 [R1+0x468], R26 ;  /* 0x0004681a01007387 */ /* 0x0001e60000100a00 */
[----:B0-----:R-:W2:Y:S01]  /*746a0*/  LDL.LU.64 R26, [R1+0x2990] ;  /* 0x00299000011a7983 */ /* 0x001ea20000300a00 */
[----:B------:R-:W2:Y:S02]  /*746b0*/  LDL.LU.64 R24, [R1+0x2988] ;  /* 0x0029880001187983 */ /* 0x000ea40000300a00 */
[----:B------:R0:W-:Y:S02]  /*746c0*/  STL.64 [R1+0x2838], R22 ;  /* 0x0028381601007387 */ /* 0x0001e40000100a00 */
[----:B0-----:R-:W2:Y:S04]  /*746d0*/  LDL.64 R22, [R1+0x18] ;  /* 0x0000180001167983 */ /* 0x001ea80000100a00 */
[----:B--2---:R0:W-:Y:S02]  /*746e0*/  STL.64 [R1+0x2850], R22 ;  /* 0x0028501601007387 */ /* 0x0041e40000100a00 */
[----:B0-----:R-:W-:-:S02]  /*746f0*/  IMAD.MOV.U32 R22, RZ, RZ, R19 ;  /* 0x000000ffff167224 */ /* 0x001fc400078e0013 */
[----:B------:R-:W-:Y:S01]  /*74700*/  IMAD.MOV.U32 R23, RZ, RZ, R8 ;  /* 0x000000ffff177224 */ /* 0x000fe200078e0008 */
[----:B------:R-:W4:Y:S01]  /*74710*/  LDL.LU R19, [R1+0x2984] ;  /* 0x0029840001137983 */ /* 0x000f220000300800 */
[----:B------:R-:W2:Y:S03]  /*74720*/  LDL.LU R8, [R1+0x2980] ;  /* 0x0029800001087983 */ /* 0x000ea60000300800 */
[----:B------:R0:W-:Y:S01]  /*74730*/  STL.64 [R1+0x2868], R22 ;  /* 0x0028681601007387 */ /* 0x0001e20000100a00 */
[----:B------:R-:W4:Y:S02]  /*74740*/  LDL.LU R20, [R1+0x5e0] ;  /* 0x0005e00001147983 */ /* 0x000f240000300800 */
[----:B------:R-:W4:Y:S01]  /*74750*/  LDL.LU R21, [R1+0x5e4] ;  /* 0x0005e40001157983 */ /* 0x000f220000300800 */
[----:B0-----:R-:W4:Y:S01]  /*74760*/  LDL.LU R22, [R1+0x5e8] ;  /* 0x0005e80001167983 */ /* 0x001f220000300800 */
[----:B------:R-:W4:Y:S02]  /*74770*/  LDL.LU R23, [R1+0x5ec] ;  /* 0x0005ec0001177983 */ /* 0x000f240000300800 */
[----:B----4-:R-:W-:Y:S11]  /*74780*/  HMMA.16816.F32.BF16 R20, R4, R18, R20 ;  /* 0x000000120414723c */ /* 0x010ff60000041814 */
[----:B------:R-:W-:Y:S11]  /*74790*/  @!UPT UIADD3 URZ, URZ, URZ, URZ ;  /* 0x0000003f3f3ff290 */ /* 0x000ff6000fffe03f */
[----:B------:R-:W-:Y:S01]  /*747a0*/  @!UPT UIADD3 URZ, URZ, URZ, URZ ;  /* 0x0000003f3f3ff290 */ /* 0x000fe2000fffe03f */
[----:B------:R-:W-:Y:S01]  /*747b0*/  STL.64 [R1+0x450], R20 ;  /* 0x0004501401007387 */ /* 0x000fe20000100a00 */
[----:B------:R0:W-:Y:S02]  /*747c0*/  STL.64 [R1+0x458], R22 ;  /* 0x0004581601007387 */ /* 0x0001e40000100a00 */
[----:B0-----:R-:W-:Y:S02]  /*747d0*/  IMAD.MOV.U32 R22, RZ, RZ, R17 ;  /* 0x000000ffff167224 */ /* 0x001fe400078e0011 */
[----:B------:R-:W-:-:S05]  /*747e0*/  IMAD.MOV.U32 R23, RZ, RZ, R16 ;  /* 0x000000ffff177224 */ /* 0x000fca00078e0010 */
[----:B------:R-:W-:Y:S01]  /*747f0*/  STL.64 [R1+0x2880], R22 ;  /* 0x0028801601007387 */ /* 0x000fe20000100a00 */
[----:B------:R0:W-:Y:S02]  /*74800*/  STL.64 [R1+0x2830], R18 ;  /* 0x0028301201007387 */ /* 0x0001e40000100a00 */
[----:B------:R-:W4:Y:S02]  /*74810*/  LDL.LU R16, [R1+0x200] ;  /* 0x0002000001107983 */ /* 0x000f240000300800 */
[----:B------:R-:W4:Y:S01]  /*74820*/  LDL.LU R17, [R1+0x204] ;  /* 0x0002040001117983 */ /* 0x000f220000300800 */
[----:B0-----:R-:W2:Y:S01]  /*74830*/  LDL.LU R18, [R1+0x208] ;  /* 0x0002080001127983 */ /* 0x001ea20000300800 */
[----:B------:R-:W2:Y:S02]  /*74840*/  LDL.LU R19, [R1+0x20c] ;  /* 0x00020c0001137983 */ /* 0x000ea40000300800 */
[----:B------:R-:W-:Y:S02]  /*74850*/  IMAD.MOV.U32 R22, RZ, RZ, R0 ;  /* 0x000000ffff167224 */ /* 0x000fe400078e0000 */
        /* <DEDUP_REMOVED lines=23> */
[----:B------:R0:W-:Y:S02]  /*749d0*/  STL.64 [R1+0x28c8], R22 ;  /* 0x0028c81601007387 */ /* 0x0001e40000100a00 */
[----:B0-----:R-:W-:Y:S02]  /*749e0*/  IMAD.MOV.U32 R22, RZ, RZ, R26 ;  /* 0x000000ffff167224 */ /* 0x001fe400078e001a */
        /* <DEDUP_REMOVED lines=9> */
[----:B---3--:R-:W-:-:S05]  /*74a80*/  IMAD.MOV.U32 R23, RZ, RZ, R13 ;  /* 0x000000ffff177224 */ /* 0x008fca00078e000d */
[----:B------:R-:W-:Y:S04]  /*74a90*/  STL.64 [R1+0x28f8], R22 ;  /* 0x0028f81601007387 */ /* 0x000fe80000100a00 */
[----:B----4-:R-:W-:Y:S01]  /*74aa0*/  STL.64 [R1+0x2890], R18 ;  /* 0x0028901201007387 */ /* 0x010fe20000100a00 */
        /* <DEDUP_REMOVED lines=74> */
[----:B------:R-:W-:-:S02]  /*74f50*/  IMAD.MOV.U32 R22, RZ, RZ, R2 ;  /* 0x000000ffff167224 */ /* 0x000fc400078e0002 */
[----:B------:R-:W-:Y:S01]  /*74f60*/  IMAD.MOV.U32 R23, RZ, RZ, R0 ;  /* 0x000000ffff177224 */ /* 0x000fe200078e0000 */
[----:B---3--:R-:W-:Y:S01]  /*74f70*/  HMMA.16816.F32.BF16 R4, R4, R10, R24 ;  /* 0x0000000a0404723c */ /* 0x008fe20000041818 */
[----:B------:R-:W2:Y:S01]  /*74f80*/  LDL.LU.64 R26, [R1+0x2960] ;  /* 0x00296000011a7983 */ /* 0x000ea20000300a00 */
        /* <DEDUP_REMOVED lines=86> */
[----:B------:R-:W-:Y:S11]  /*754f0*/  IMAD.MOV.U32 R2, RZ, RZ, R23 ;  /* 0x000000ffff027224 */ /* 0x000ff600078e0017 */
[----:B------:R-:W-:Y:S11]  /*75500*/  @!UPT UIADD3 URZ, URZ, URZ, URZ ;  /* 0x0000003f3f3ff290 */ /* 0x000ff6000fffe03f */
[----:B------:R-:W-:Y:S01]  /*75510*/  STL.64 [R1+0x290], R16 ;  /* 0x0002901001007387 */ /* 0x000fe20000100a00 */
[----:B------:R0:W-:Y:S03]  /*75520*/  STL.64 [R1+0x298], R18 ;  /* 0x0002981201007387 */ /* 0x0001e60000100a00 */
[----:B0-----:R-:W2:Y:S01]  /*75530*/  LDL.LU.64 R18, [R1+0x2848] ;  /* 0x0028480001127983 */ /* 0x001ea20000300a00 */
[----:B------:R-:W2:Y:S02]  /*75540*/  LDL.LU.64 R16, [R1+0x2840] ;  /* 0x0028400001107983 */ /* 0x000ea40000300a00 */
[----:B------:R-:W2:Y:S02]  /*75550*/  LDL.LU.64 R22, [R1+0x2838] ;  /* 0x0028380001167983 */ /* 0x000ea40000300a00 */
[C---:B--2---:R-:W-:Y:S01]  /*75560*/  HMMA.16816.F32.BF16 R20, R24.reuse, R22, R16 ;  /* 0x000000161814723c */ /* 0x044fe20000041810 */
[----:B------:R-:W3:Y:S11]  /*75570*/  LDL.LU.64 R18, [R1+0x2830] ;  /* 0x0028300001127983 */ /* 0x000ef60000300a00 */
[----:B------:R-:W-:Y:S11]  /*75580*/  @!UPT UIADD3 URZ, URZ, URZ, URZ ;  /* 0x0000003f3f3ff290 */ /* 0x000ff6000fffe03f */
[----:B------:R-:W-:Y:S01]  /*75590*/  STL.64 [R1+0x280], R20 ;  /* 0x0002801401007387 */ /* 0x000fe20000100a00 */
[----:B------:R0:W-:Y:S03]  /*755a0*/  STL.64 [R1+0x288], R22 ;  /* 0x0002881601007387 */ /* 0x0001e60000100a00 */
[----:B0-----:R-:W2:Y:S01]  /*755b0*/  LDL.LU.64 R22, [R1+0x2828] ;  /* 0x0028280001167983 */ /* 0x001ea20000300a00 */
[----:B------:R-:W2:Y:S01]  /*755c0*/  LDL.LU.64 R20, [R1+0x2820] ;  /* 0x0028200001147983 */ /* 0x000ea20000300a00 */
[C---:B---3--:R-:W-:Y:S11]  /*755d0*/  HMMA.16816.F32.BF16 R4, R24.reuse, R18, R4 ;  /* 0x000000121804723c */ /* 0x048ff60000041804 */
[----:B------:R-:W-:Y:S11]  /*755e0*/  @!UPT UIADD3 URZ, URZ, URZ, URZ ;  /* 0x0000003f3f3ff290 */ /* 0x000ff6000fffe03f */
[----:B------:R-:W-:Y:S01]  /*755f0*/  @!UPT UIADD3 URZ, URZ, URZ, URZ ;  /* 0x0000003f3f3ff290 */ /* 0x000fe2000fffe03f */
[----:B------:R-:W-:Y:S01]  /*75600*/  STL.64 [R1+0x270], R4 ;  /* 0x0002700401007387 */ /* 0x000fe20000100a00 */
[----:B------:R-:W-:Y:S02]  /*75610*/  STL.64 [R1+0x278], R6 ;  /* 0x0002780601007387 */ /* 0x000fe40000100a00 */
[----:B------:R-:W0:Y:S01]  /*75620*/  LDSM.16.MT88.4 R4, [R28+0xe080] ;  /* 0x00e080001c04783b */ /* 0x000e220000004200 */
[C---:B--2---:R-:W-:Y:S01]  /*75630*/  HMMA.16816.F32.BF16 R20, R24.reuse, R14, R20 ;  /* 0x0000000e1814723c */ /* 0x044fe20000041814 */
[----:B0-----:R-:W-:Y:S02]  /*75640*/  STL.64 [R1+0x2738], R6 ;  /* 0x0027380601007387 */ /* 0x001fe40000100a00 */
[----:B------:R0:W-:Y:S02]  /*75650*/  STL.64 [R1+0x2730], R4 ;  /* 0x0027300401007387 */ /* 0x0001e40000100a00 */
        /* <DEDUP_REMOVED lines=8> */
[----:B------:R-:W3:Y:S02]  /*756e0*/  LDL.LU.64 R20, [R1+0x2810] ;  /* 0x0028100001147983 */ /* 0x000ee40000300a00 */
[----:B------:R-:W-:Y:S02]  /*756f0*/  STL [R1+0x275c], R14 ;  /* 0x00275c0e01007387 */ /* 0x000fe40000100800 */
[----:B------:R0:W-:Y:S02]  /*75700*/  STL [R1+0x2758], R15 ;  /* 0x0027580f01007387 */ /* 0x0001e40000100800 */
[----:B0-----:R-:W4:Y:S01]  /*75710*/  LDL.64 R14, [R1+0xc8] ;  /* 0x0000c800010e7983 */ /* 0x001f220000100a00 */
[----:B---3--:R-:W-:Y:S03]  /*75720*/  HMMA.16816.F32.BF16 R24, R24, R10, R20 ;  /* 0x0000000a1818723c */ /* 0x008fe60000041814 */
[----:B------:R-:W3:Y:S01]  /*75730*/  LDL.LU.64 R22, [R1+0x2808] ;  /* 0x0028080001167983 */ /* 0x000ee20000300a00 */
[----:B------:R-:W3:Y:S11]  /*75740*/  LDL.LU.64 R20, [R1+0x2800] ;  /* 0x0028000001147983 */ /* 0x000ef60000300a00 */
[----:B------:R-:W-:Y:S08]  /*75750*/  @!UPT UIADD3 URZ, URZ, URZ, URZ ;  /* 0x0000003f3f3ff290 */ /* 0x000ff0000fffe03f */
[----:B------:R-:W-:Y:S01]  /*75760*/  STL.64 [R1+0x230], R24 ;  /* 0x0002301801007387 */ /* 0x000fe20000100a00 */
[----:B------:R0:W-:Y:S03]  /*75770*/  STL.64 [R1+0x238], R26 ;  /* 0x0002381a01007387 */ /* 0x0001e60000100a00 */
[----:B0-----:R-:W2:Y:S04]  /*75780*/  LDL.64 R26, [R1+0x88] ;  /* 0x00008800011a7983 */ /* 0x001ea80000100a00 */
[----:B--2---:R0:W-:Y:S04]  /*75790*/  STL.64 [R1+0x27e8], R26 ;  /* 0x0027e81a01007387 */ /* 0x0041e80000100a00 */
[----:B0-----:R-:W2:Y:S04]  /*757a0*/  LDL.64 R26, [R1+0x98] ;  /* 0x00009800011a7983 */ /* 0x001ea80000100a00 */
[----:B--2---:R0:W-:Y:S04]  /*757b0*/  STL.64 [R1+0x27f0], R26 ;  /* 0x0027f01a01007387 */ /* 0x0041e80000100a00 */
[----:B0-----:R-:W2:Y:S04]  /*757c0*/  LDL.64 R26, [R1+0xa8] ;  /* 0x0000a800011a7983 */ /* 0x001ea80000100a00 */
[----:B--2---:R0:W-:Y:S01]  /*757d0*/  STL.64 [R1+0x27f8], R26 ;  /* 0x0027f81a01007387 */ /* 0x0041e20000100a00 */
[----:B------:R-:W3:Y:S02]  /*757e0*/  LDL.LU R24, [R1+0x520] ;  /* 0x0005200001187983 */ /* 0x000ee40000300800 */
[----:B------:R-:W3:Y:S01]  /*757f0*/  LDL.LU R25, [R1+0x524] ;  /* 0x0005240001197983 */ /* 0x000ee20000300800 */
[----:B0-----:R-:W3:Y:S01]  /*75800*/  LDL.LU R26, [R1+0x528] ;  /* 0x00052800011a7983 */ /* 0x001ee20000300800 */
[----:B------:R-:W3:Y:S02]  /*75810*/  LDL.LU R27, [R1+0x52c] ;  /* 0x00052c00011b7983 */ /* 0x000ee40000300800 */
[----:B----4-:R-:W-:-:S02]  /*75820*/  IMAD.MOV.U32 R0, RZ, RZ, R15 ;  /* 0x000000ffff007224 */ /* 0x010fc400078e000f */
[----:B------:R-:W-:Y:S01]  /*75830*/  IMAD.MOV.U32 R8, RZ, RZ, R14 ;  /* 0x000000ffff087224 */ /* 0x000fe200078e000e */
[----:B---3--:R-:W-:Y:S11]  /*75840*/  HMMA.16816.F32.BF16 R24, R20, R14, R24 ;  /* 0x0000000e1418723c */ /* 0x008ff60000041818 */
[----:B------:R-:W-:Y:S11]  /*75850*/  @!UPT UIADD3 URZ, URZ, URZ, URZ ;  /* 0x0000003f3f3ff290 */ /* 0x000ff6000fffe03f */
[----:B------:R-:W-:Y:S01]  /*75860*/  @!UPT UIADD3 URZ, URZ, URZ, URZ ;  /* 0x0000003f3f3ff290 */ /* 0x000fe2000fffe03f */
[----:B------:R-:W-:Y:S01]  /*75870*/  STL.64 [R1+0xd80], R24 ;  /* 0x000d801801007387 */ /* 0x000fe20000100a00 */
[----:B------:R-:W-:Y:S02]  /*75880*/  STL.64 [R1+0xd88], R26 ;  /* 0x000d881a01007387 */ /* 0x000fe40000100a00 */
[----:B------:R-:W-:Y:S02]  /*75890*/  STL [R1+0x2760], R0 ;  /* 0x0027600001007387 */ /* 0x000fe40000100800 */
[----:B------:R-:W-:Y:S02]  /*758a0*/  STL.64 [R1+0x2748], R10 ;  /* 0x0027480a01007387 */ /* 0x000fe40000100a00 */
[----:B------:R-:W-:Y:S01]  /*758b0*/  IMAD.MOV.U32 R16, RZ, RZ, R24 ;  /* 0x000000ffff107224 */ /* 0x000fe200078e0018 */
[----:B------:R0:W-:Y:S01]  /*758c0*/  STL [R1+0x2740], R8 ;  /* 0x0027400801007387 */ /* 0x0001e20000100800 */
[----:B------:R-:W-:-:S03]  /*758d0*/  IMAD.MOV.U32 R12, RZ, RZ, R26 ;  /* 0x000000ffff0c7224 */ /* 0x000fc600078e001a */
[----:B0-----:R-:W2:Y:S01]  /*758e0*/  LDL.LU R8, [R1+0x4f0] ;  /* 0x0004f00001087983 */ /* 0x001ea20000300800 */
[----:B------:R-:W2:Y:S02]  /*758f0*/  LDL.LU R9, [R1+0x4f4] ;  /* 0x0004f40001097983 */ /* 0x000ea40000300800 */
[----:B------:R-:W2:Y:S02]  /*75900*/  LDL.LU R10, [R1+0x4f8] ;  /* 0x0004f800010a7983 */ /* 0x000ea40000300800 */
[----:B------:R-:W2:Y:S01]  /*75910*/  LDL.LU R11, [R1+0x4fc] ;  /* 0x0004fc00010b7983 */ /* 0x000ea20000300800 */
[----:B------:R-:W-:Y:S01]  /*75920*/  STL [R1+0x21fc], R16 ;  /* 0x0021fc1001007387 */ /* 0x000fe20000100800 */
[----:B------:R-:W-:Y:S02]  /*75930*/  STL [R1+0x21f8], R12 ;  /* 0x0021f80c01007387 */ /* 0x000fe40000100800 */
[----:B------:R-:W3:Y:S02]  /*75940*/  LDL.64 R14, [R1+0xb8] ;  /* 0x0000b800010e7983 */ /* 0x000ee40000100a00 */
[----:B---3--:R-:W-:Y:S07]  /*75950*/  HMMA.16816.F32.BF16 R24, R20, R14, R4 ;  /* 0x0000000e1418723c */ /* 0x008fee0000041804 */
[----:B------:R-:W-:-:S02]  /*75960*/  IMAD.MOV.U32 R4, RZ, RZ, R15 ;  /* 0x000000ffff047224 */ /* 0x000fc400078e000f */
[----:B------:R-:W-:Y:S11]  /*75970*/  IMAD.MOV.U32 R5, RZ, RZ, R14 ;  /* 0x000000ffff057224 */ /* 0x000ff600078e000e */
[----:B------:R-:W-:Y:S03]  /*75980*/  @!UPT UIADD3 URZ, URZ, URZ, URZ ;  /* 0x0000003f3f3ff290 */ /* 0x000fe6000fffe03f */
[----:B------:R-:W-:Y:S01]  /*75990*/  STL.64 [R1+0xd70], R24 ;  /* 0x000d701801007387 */ /* 0x000fe20000100a00 */
[----:B------:R-:W-:Y:S02]  /*759a0*/  IMAD.MOV.U32 R13, RZ, RZ, R26 ;  /* 0x000000ffff0d7224 */ /* 0x000fe400078e001a */
[----:B------:R0:W-:Y:S02]  /*759b0*/  STL.64 [R1+0xd78], R26 ;  /* 0x000d781a01007387 */ /* 0x0001e40000100a00 */
[----:B0-----:R-:W3:Y:S01]  /*759c0*/  LDL.LU.64 R26, [R1+0x27f8] ;  /* 0x0027f800011a7983 */ /* 0x001ee20000300a00 */
[----:B------:R0:W-:Y:S02]  /*759d0*/  STL [R1+0x2768], R4 ;  /* 0x0027680401007387 */ /* 0x0001e40000100800 */
[----:B------:R1:W-:Y:S01]  /*759e0*/  STL [R1+0x2764], R5 ;  /* 0x0027640501007387 */ /* 0x0003e20000100800 */
[----:B0-----:R-:W3:Y:S01]  /*759f0*/  LDL.LU R4, [R1+0x500] ;  /* 0x0005000001047983 */ /* 0x001ee20000300800 */
[----:B-1----:R-:W3:Y:S02]  /*75a00*/  LDL.LU R5, [R1+0x504] ;  /* 0x0005040001057983 */ /* 0x002ee40000300800 */
[----:B------:R-:W3:Y:S02]  /*75a10*/  LDL.LU R6, [R1+0x508] ;  /* 0x0005080001067983 */ /* 0x000ee40000300800 */
[----:B------:R-:W3:Y:S02]  /*75a20*/  LDL.LU R7, [R1+0x50c] ;  /* 0x00050c0001077983 */ /* 0x000ee40000300800 */
[----:B------:R-:W-:-:S05]  /*75a30*/  IMAD.MOV.U32 R17, RZ, RZ, R24 ;  /* 0x000000ffff117224 */ /* 0x000fca00078e0018 */
[----:B------:R-:W-:Y:S01]  /*75a40*/  STL [R1+0x2204], R17 ;  /* 0x0022041101007387 */ /* 0x000fe20000100800 */
[----:B------:R0:W-:Y:S03]  /*75a50*/  STL.64 [R1+0x27a0], R18 ;  /* 0x0027a01201007387 */ /* 0x0001e60000100a00 */
[----:B0-----:R-:W4:Y:S01]  /*75a60*/  LDL.64 R18, [R1+0x78] ;  /* 0x0000780001127983 */ /* 0x001f220000100a00 */
[----:B------:R0:W-:Y:S02]  /*75a70*/  STL [R1+0x2200], R13 ;  /* 0x0022000d01007387 */ /* 0x0001e40000100800 */
[----:B------:R-:W4:Y:S01]  /*75a80*/  LDL.LU R12, [R1+0x4d0] ;  /* 0x0004d000010c7983 */ /* 0x000f220000300800 */
[----:B0-----:R-:W4:Y:S01]  /*75a90*/  LDL.LU R13, [R1+0x4d4] ;  /* 0x0004d400010d7983 */ /* 0x001f220000300800 */
[----:B------:R-:W4:Y:S02]  /*75aa0*/  LDL.LU R14, [R1+0x4d8] ;  /* 0x0004d800010e7983 */ /* 0x000f240000300800 */
[----:B------:R-:W4:Y:S01]  /*75ab0*/  LDL.LU R15, [R1+0x4dc] ;  /* 0x0004dc00010f7983 */ /* 0x000f220000300800 */
[C---:B---3--:R-:W-:Y:S11]  /*75ac0*/  HMMA.16816.F32.BF16 R4, R20.reuse, R26, R4 ;  /* 0x0000001a1404723c */ /* 0x048ff60000041804 */
[----:B------:R-:W-:Y:S11]  /*75ad0*/  @!UPT UIADD3 URZ, URZ, URZ, URZ ;  /* 0x0000003f3f3ff290 */ /* 0x000ff6000fffe03f */
[----:B------:R-:W-:Y:S01]  /*75ae0*/  @!UPT UIADD3 URZ, URZ, URZ, URZ ;  /* 0x0000003f3f3ff290 */ /* 0x000fe2000fffe03f */
[----:B------:R-:W-:Y:S01]  /*75af0*/  STL.64 [R1+0xd60], R4 ;  /* 0x000d600401007387 */ /* 0x000fe20000100a00 */
[----:B------:R0:W-:Y:S02]  /*75b00*/  STL.64 [R1+0xd68], R6 ;  /* 0x000d680601007387 */ /* 0x0001e40000100a00 */
[----:B0-----:R-:W-:Y:S02]  /*75b10*/  IMAD.MOV.U32 R7, RZ, RZ, R26 ;  /* 0x000000ffff077224 */ /* 0x001fe400078e001a */
[----:B------:R-:W-:Y:S02]  /*75b20*/  IMAD.MOV.U32 R6, RZ, RZ, R27 ;  /* 0x000000ffff067224 */ /* 0x000fe400078e001b */
[----:B------:R-:W2:Y:S03]  /*75b30*/  LDL.LU.64 R26, [R1+0x27f0] ;  /* 0x0027f000011a7983 */ /* 0x000ea60000300a00 */
[----:B------:R0:W-:Y:S02]  /*75b40*/  STL.64 [R1+0x27b8], R6 ;  /* 0x0027b80601007387 */ /* 0x0001e40000100a00 */
[----:B------:R-:W3:Y:S02]  /*75b50*/  LDL.LU R4, [R1+0x4e0] ;  /* 0x0004e00001047983 */ /* 0x000ee40000300800 */
[----:B------:R-:W3:Y:S01]  /*75b60*/  LDL.LU R5, [R1+0x4e4] ;  /* 0x0004e40001057983 */ /* 0x000ee20000300800 */
[----:B0-----:R-:W3:Y:S01]  /*75b70*/  LDL.LU R6, [R1+0x4e8] ;  /* 0x0004e80001067983 */ /* 0x001ee20000300800 */
[----:B------:R-:W3:Y:S01]  /*75b80*/  LDL.LU R7, [R1+0x4ec] ;  /* 0x0004ec0001077983 */ /* 0x000ee20000300800 */
[C---:B--2---:R-:W-:Y:S11]  /*75b90*/  HMMA.16816.F32.BF16 R8, R20.reuse, R26, R8 ;  /* 0x0000001a1408723c */ /* 0x044ff60000041808 */
[----:B------:R-:W-:Y:S11]  /*75ba0*/  @!UPT UIADD3 URZ, URZ, URZ, URZ ;  /* 0x0000003f3f3ff290 */ /* 0x000ff6000fffe03f */
        /* <DEDUP_REMOVED lines=11> */
[----:B------:R4:W-:Y:S02]  /*75c60*/  STL.64 [R1+0xb88], R6 ;  /* 0x000b880601007387 */ /* 0x0009e40000100a00 */
[----:B------:R-:W2:Y:S01]  /*75c70*/  LDL.64 R26, [R1+0x68] ;  /* 0x00006800011a7983 */ /* 0x000ea20000100a00 */
[----:B----4-:R-:W-:Y:S01]  /*75c80*/  HMMA.16816.F32.BF16 R4, R20, R18, R12 ;  /* 0x000000121404723c */ /* 0x010fe2000004180c */
[----:B------:R-:W-:Y:S01]  /*75c90*/  STL.64 [R1+0x2778], R10 ;  /* 0x0027780a01007387 */ /* 0x000fe20000100a00 */
[----:B------:R0:W-:Y:S05]  /*75ca0*/  STL.64 [R1+0x2770], R8 ;  /* 0x0027700801007387 */ /* 0x0001ea0000100a00 */
[----:B------:R-:W-:-:S02]  /*75cb0*/  IMAD.MOV.U32 R13, RZ, RZ, R18 ;  /* 0x000000ffff0d7224 */ /* 0x000fc400078e0012 */
[----:B------:R-:W-:Y:S01]  /*75cc0*/  IMAD.MOV.U32 R12, RZ, RZ, R19 ;  /* 0x000000ffff0c7224 */ /* 0x000fe200078e0013 */
[----:B0-----:R-:W2:Y:S01]  /*75cd0*/  LDL.LU R8, [R1+0x4c0] ;  /* 0x0004c00001087983 */ /* 0x001ea20000300800 */
[----:B------:R-:W2:Y:S02]  /*75ce0*/  LDL.LU R9, [R1+0x4c4] ;  /* 0x0004c40001097983 */ /* 0x000ea40000300800 */
[----:B------:R-:W2:Y:S02]  /*75cf0*/  LDL.LU R10, [R1+0x4c8] ;  /* 0x0004c800010a7983 */ /* 0x000ea40000300800 */
[----:B------:R-:W2:Y:S08]  /*75d00*/  LDL.LU R11, [R1+0x4cc] ;  /* 0x0004cc00010b7983 */ /* 0x000eb00000300800 */
[----:B------:R-:W-:Y:S01]  /*75d10*/  STL.64 [R1+0xb40], R4 ;  /* 0x000b400401007387 */ /* 0x000fe20000100a00 */
[----:B------:R-:W-:Y:S02]  /*75d20*/  STL.64 [R1+0xb48], R6 ;  /* 0x000b480601007387 */ /* 0x000fe40000100a00 */
[----:B------:R0:W-:Y:S02]  /*75d30*/  STL.64 [R1+0x27e0], R12 ;  /* 0x0027e00c01007387 */ /* 0x0001e40000100a00 */
[----:B------:R-:W3:Y:S01]  /*75d40*/  LDL.LU R16, [R1+0x820] ;  /* 0x0008200001107983 */ /* 0x000ee20000300800 */
[----:B------:R-:W3:Y:S01]  /*75d50*/  LDL.LU R17, [R1+0x824] ;  /* 0x0008240001117983 */ /* 0x000ee20000300800 */
[----:B------:R-:W4:Y:S02]  /*75d60*/  LDL.LU R18, [R1+0x828] ;  /* 0x0008280001127983 */ /* 0x000f240000300800 */
[----:B------:R-:W4:Y:S01]  /*75d70*/  LDL.LU R19, [R1+0x82c] ;  /* 0x00082c0001137983 */ /* 0x000f220000300800 */
[----:B0-----:R-:W2:Y:S01]  /*75d80*/  LDL.LU R12, [R1+0x850] ;  /* 0x00085000010c7983 */ /* 0x001ea20000300800 */
[----:B------:R-:W2:Y:S02]  /*75d90*/  LDL.LU R13, [R1+0x854] ;  /* 0x00085400010d7983 */ /* 0x000ea40000300800 */
[----:B------:R-:W2:Y:S02]  /*75da0*/  LDL.LU R14, [R1+0x858] ;  /* 0x00085800010e7983 */ /* 0x000ea40000300800 */
[----:B------:R-:W2:Y:S01]  /*75db0*/  LDL.LU R15, [R1+0x85c] ;  /* 0x00085c00010f7983 */ /* 0x000ea20000300800 */
[----:B------:R-:W2:Y:S01]  /*75dc0*/  LDL.LU R4, [R1+0x830] ;  /* 0x0008300001047983 */ /* 0x000ea20000300800 */
[----:B------:R-:W2:Y:S02]  /*75dd0*/  LDL.LU R5, [R1+0x834] ;  /* 0x0008340001057983 */ /* 0x000ea40000300800 */
[----:B------:R-:W2:Y:S02]  /*75de0*/  LDL.LU R6, [R1+0x838] ;  /* 0x0008380001067983 */ /* 0x000ea40000300800 */
[----:B------:R-:W2:Y:S02]  /*75df0*/  LDL.LU R7, [R1+0x83c] ;  /* 0x00083c0001077983 */ /* 0x000ea40000300800 */
[----:B--2---:R0:W-:Y:S01]  /*75e00*/  STL.64 [R1+0x27c8], R6 ;  /* 0x0027c80601007387 */ /* 0x0041e20000100a00 */
[----:B------:R-:W-:Y:S03]  /*75e10*/  STL.64 [R1+0x27c0], R4 ;  /* 0x0027c00401007387 */ /* 0x000fe60000100a00 */
[----:B0-----:R-:W2:Y:S01]  /*75e20*/  LDL.64 R6, [R1+0x48] ;  /* 0x0000480001067983 */ /* 0x001ea20000100a00 */
[----:B------:R-:W-:Y:S03]  /*75e30*/  HMMA.16816.F32.BF16 R8, R20, R26, R8 ;  /* 0x0000001a1408723c */ /* 0x000fe60000041808 */
[----:B--2---:R0:W-:Y:S04]  /*75e40*/  STL.64 [R1+0x27d8], R6 ;  /* 0x0027d80601007387 */ /* 0x0041e80000100a00 */
[----:B0-----:R-:W2:Y:S01]  /*75e50*/  LDL.64 R6, [R1+0x58] ;  /* 0x0000580001067983 */ /* 0x001ea20000100a00 */
[----:B----4-:R0:W-:Y:S02]  /*75e60*/  STL.64 [R1+0x27b0], R18 ;  /* 0x0027b01201007387 */ /* 0x0101e40000100a00 */
[----:B---3--:R1:W-:Y:S01]  /*75e70*/  STL.64 [R1+0x27a8], R16 ;  /* 0x0027a81001007387 */ /* 0x0083e20000100a00 */
[----:B0-----:R-:W3:Y:S01]  /*75e80*/  LDL.64 R18, [R1+0x38] ;  /* 0x0000380001127983 */ /* 0x001ee20000100a00 */
[----:B------:R-:W-:-:S02]  /*75e90*/  IMAD.MOV.U32 R3, RZ, RZ, R26 ;  /* 0x000000ffff037224 */ /* 0x000fc400078e001a */
[----:B------:R-:W-:Y:S02]  /*75ea0*/  IMAD.MOV.U32 R29, RZ, RZ, R27 ;  /* 0x000000ffff1d7224 */ /* 0x000fe400078e001b */
[----:B------:R-:W0:Y:S04]  /*75eb0*/  LDSM.16.MT88.4 R24, [R28+0xe100] ;  /* 0x00e100001c18783b */ /* 0x000e280000004200 */
[----:B---3--:R3:W-:Y:S01]  /*75ec0*/  STL.64 [R1+0x27d0], R18 ;  /* 0x0027d01201007387 */ /* 0x0087e20000100a00 */
[----:B-1----:R-:W4:Y:S02]  /*75ed0*/  LDL.LU R16, [R1+0x840] ;  /* 0x0008400001107983 */ /* 0x002f240000300800 */
[----:B------:R-:W4:Y:S01]  /*75ee0*/  LDL.LU R17, [R1+0x844] ;  /* 0x0008440001117983 */ /* 0x000f220000300800 */
[----:B---3--:R-:W4:Y:S01]  /*75ef0*/  LDL.LU R18, [R1+0x848] ;  /* 0x0008480001127983 */ /* 0x008f220000300800 */
[----:B------:R-:W4:Y:S02]  /*75f00*/  LDL.LU R19, [R1+0x84c] ;  /* 0x00084c0001137983 */ /* 0x000f240000300800 */
[----:B------:R1:W-:Y:S02]  /*75f10*/  STL.64 [R1+0xb70], R8 ;  /* 0x000b700801007387 */ /* 0x0003e40000100a00 */
[----:B------:R3:W-:Y:S01]  /*75f20*/  STL.64 [R1+0xb78], R10 ;  /* 0x000b780a01007387 */ /* 0x0007e20000100a00 */
[----:B-1----:R-:W4:Y:S01]  /*75f30*/  LDL.LU R8, [R1+0x800] ;  /* 0x0008000001087983 */ /* 0x002f220000300800 */
[----:B------:R-:W4:Y:S02]  /*75f40*/  LDL.LU R9, [R1+0x804] ;  /* 0x0008040001097983 */ /* 0x000f240000300800 */
[----:B---3--:R-:W3:Y:S02]  /*75f50*/  LDL.LU R10, [R1+0x808] ;  /* 0x00080800010a7983 */ /* 0x008ee40000300800 */
[----:B------:R-:W3:Y:S01]  /*75f60*/  LDL.LU R11, [R1+0x80c] ;  /* 0x00080c00010b7983 */ /* 0x000ee20000300800 */
[----:B--2---:R-:W-:Y:S01]  /*75f70*/  HMMA.16816.F32.BF16 R12, R20, R6, R12 ;  /* 0x00000006140c723c */ /* 0x004fe2000004180c */
[----:B---3--:R1:W-:Y:S01]  /*75f80*/  STL.64 [R1+0x2788], R10 ;  /* 0x0027880a01007387 */ /* 0x0083e20000100a00 */
[----:B----4-:R-:W-:Y:S03]  /*75f90*/  STL.64 [R1+0x2780], R8 ;  /* 0x0027800801007387 */ /* 0x010fe60000100a00 */
[----:B-1----:R-:W2:Y:S01]  /*75fa0*/  LDL R10, [R1+0x18] ;  /* 0x00001800010a7983 */ /* 0x002ea20000100800 */
[----:B0-----:R0:W-:Y:S02]  /*75fb0*/  STL.64 [R1+0x25f0], R26 ;  /* 0x0025f01a01007387 */ /* 0x0011e40000100a00 */
[----:B------:R-:W-:Y:S02]  /*75fc0*/  STL.64 [R1+0x25e8], R24 ;  /* 0x0025e81801007387 */ /* 0x000fe40000100a00 */
[----:B------:R-:W-:-:S02]  /*75fd0*/  IMAD.MOV.U32 R11, RZ, RZ, R2 ;  /* 0x000000ffff0b7224 */ /* 0x000fc400078e0002 */
[----:B------:R-:W-:Y:S01]  /*75fe0*/  IMAD.MOV.U32 R2, RZ, RZ, R7 ;  /* 0x000000ffff027224 */ /* 0x000fe200078e0007 */
[----:B0-----:R-:W3:Y:S10]  /*75ff0*/  LDL.64 R26, [R1+0x28] ;  /* 0x00002800011a7983 */ /* 0x001ef40000100a00 */
[----:B------:R0:W-:Y:S02]  /*76000*/  STL.64 [R1+0xb60], R12 ;  /* 0x000b600c01007387 */ /* 0x0001e40000100a00 */
[----:B------:R1:W-:Y:S01]  /*76010*/  STL.64 [R1+0xb68], R14 ;  /* 0x000b680e01007387 */ /* 0x0003e20000100a00 */
        /* <DEDUP_REMOVED lines=13> */
[----:B----4-:R0:W-:Y:S04]  /*760f0*/  STL.64 [R1+0x2790], R12 ;  /* 0x0027900c01007387 */ /* 0x0101e80000100a00 */
[----:B0-----:R-:W4:Y:S01]  /*76100*/  LDL.LU R12, [R1+0x810] ;  /* 0x00081000010c7983 */ /* 0x001f220000300800 */
[----:B------:R-:W4:Y:S02]  /*76110*/  LDL.LU R13, [R1+0x814] ;  /* 0x00081400010d7983 */ /* 0x000f240000300800 */
[----:B------:R-:W4:Y:S02]  /*76120*/  LDL.LU R14, [R1+0x818] ;  /* 0x00081800010e7983 */ /* 0x000f240000300800 */
[----:B------:R-:W4:Y:S01]  /*76130*/  LDL.LU R15, [R1+0x81c] ;  /* 0x00081c00010f7983 */ /* 0x000f220000300800 */
        /* <DEDUP_REMOVED lines=16> */
[----:B------:R-:W2:Y:S02]  /*76240*/  LDL.LU R24, [R1+0x660] ;  /* 0x0006600001187983 */ /* 0x000ea40000300800 */
[----:B------:R-:W-:Y:S02]  /*76250*/  IMAD.MOV.U32 R17, RZ, RZ, R26 ;  /* 0x000000ffff117224 */ /* 0x000fe400078e001a */
[----:B------:R-:W2:Y:S02]  /*76260*/  LDL.LU R25, [R1+0x664] ;  /* 0x0006640001197983 */ /* 0x000ea40000300800 */
[----:B------:R-:W-:Y:S01]  /*76270*/  IMAD.MOV.U32 R16, RZ, RZ, R27 ;  /* 0x000000ffff107224 */ /* 0x000fe200078e001b */
[----:B------:R-:W2:Y:S01]  /*76280*/  LDL.LU R26, [R1+0x668] ;  /* 0x00066800011a7983 */ /* 0x000ea20000300800 */
[----:B------:R-:W2:Y:S01]  /*76290*/  LDL.LU R27, [R1+0x66c] ;  /* 0x00066c00011b7983 */ /* 0x000ea20000300800 */
[C---:B----4-:R-:W-:Y:S02]  /*762a0*/  HMMA.16816.F32.BF16 R8, R20.reuse, R10, R12 ;  /* 0x0000000a1408723c */ /* 0x050fe4000004180c */
[----:B--2---:R-:W-:Y:S01]  /*762b0*/  STL.64 [R1+0x2600], R26 ;  /* 0x0026001a01007387 */ /* 0x004fe20000100a00 */
[----:B------:R0:W-:Y:S03]  /*762c0*/  STL.64 [R1+0x25f8], R24 ;  /* 0x0025f81801007387 */ /* 0x0001e60000100a00 */
[----:B0-----:R-:W2:Y:S01]  /*762d0*/  LDL.LU R24, [R1+0x670] ;  /* 0x0006700001187983 */ /* 0x001ea20000300800 */
[----:B------:R-:W2:Y:S02]  /*762e0*/  LDL.LU R25, [R1+0x674] ;  /* 0x0006740001197983 */ /* 0x000ea40000300800 */
[----:B------:R-:W4:Y:S02]  /*762f0*/  LDL.LU R26, [R1+0x678] ;  /* 0x00067800011a7983 */ /* 0x000f240000300800 */
[----:B------:R-:W4:Y:S02]  /*76300*/  LDL.LU R27, [R1+0x67c] ;  /* 0x00067c00011b7983 */ /* 0x000f240000300800 */
[----:B----4-:R0:W-:Y:S01]  /*76310*/  STL.64 [R1+0x2610], R26 ;  /* 0x0026101a01007387 */ /* 0x0101e20000100a00 */
[----:B--2---:R-:W-:Y:S03]  /*76320*/  STL.64 [R1+0x2608], R24 ;  /* 0x0026081801007387 */ /* 0x004fe60000100a00 */
[----:B0-----:R-:W2:Y:S04]  /*76330*/  LDL R26, [R1+0x8] ;  /* 0x00000800011a7983 */ /* 0x001ea80000100800 */
[----:B------:R-:W2:Y:S01]  /*76340*/  LDL R27, [R1+0xc] ;  /* 0x00000c00011b7983 */ /* 0x000ea20000100800 */
[----:B------:R-:W4:Y:S02]  /*76350*/  LDL.LU.64 R14, [R1+0x2798] ;  /* 0x00279800010e7983 */ /* 0x000f240000300a00 */
[----:B------:R-:W2:Y:S02]  /*76360*/  LDL.LU.64 R12, [R1+0x2790] ;  /* 0x00279000010c7983 */ /* 0x000ea40000300a00 */
[----:B------:R-:W-:Y:S01]  /*76370*/  STL.64 [R1+0x610], R8 ;  /* 0x0006100801007387 */ /* 0x000fe20000100a00 */
[----:B------:R0:W-:Y:S04]  /*76380*/  STL.64 [R1+0x618], R10 ;  /* 0x0006180a01007387 */ /* 0x0001e80000100a00 */
        /* <DEDUP_REMOVED lines=10> */
[----:B0-----:R-:W2:Y:S04]  /*76430*/  LDL.LU.64 R26, [R1+0x18] ;  /* 0x00001800011a7983 */ /* 0x001ea80000300a00 */
[----:B--2---:R0:W-:Y:S01]  /*76440*/  STL.64 [R1+0x2638], R26 ;  /* 0x0026381a01007387 */ /* 0x0041e20000100a00 */
[----:B------:R-:W3:Y:S02]  /*76450*/  LDL.LU R24, [R1+0x7f0] ;  /* 0x0007f00001187983 */ /* 0x000ee40000300800 */
[----:B------:R-:W3:Y:S01]  /*76460*/  LDL.LU R25, [R1+0x7f4] ;  /* 0x0007f40001197983 */ /* 0x000ee20000300800 */
[----:B0-----:R-:W3:Y:S01]  /*76470*/  LDL.LU R26, [R1+0x7f8] ;  /* 0x0007f800011a7983 */ /* 0x001ee20000300800 */
[----:B------:R-:W3:Y:S02]  /*76480*/  LDL.LU R27, [R1+0x7fc] ;  /* 0x0007fc00011b7983 */ /* 0x000ee40000300800 */
[----:B---3--:R-:W-:Y:S11]  /*76490*/  HMMA.16816.F32.BF16 R24, R20, R18, R24 ;  /* 0x000000121418723c */ /* 0x008ff60000041818 */
        /* <DEDUP_REMOVED lines=8> */
[----:B------:R-:W2:Y:S02]  /*76520*/  LDL.LU R16, [R1+0x680] ;  /* 0x0006800001107983 */ /* 0x000ea40000300800 */
[----:B------:R-:W2:Y:S01]  /*76530*/  LDL.LU R17, [R1+0x684] ;  /* 0x0006840001117983 */ /* 0x000ea20000300800 */
[----:B0-----:R-:W3:Y:S01]  /*76540*/  LDL.LU R18, [R1+0x688] ;  /* 0x0006880001127983 */ /* 0x001ee20000300800 */
[----:B------:R-:W3:Y:S02]  /*76550*/  LDL.LU R19, [R1+0x68c] ;  /* 0x00068c0001137983 */ /* 0x000ee40000300800 */
[----:B------:R-:W-:Y:S02]  /*76560*/  IMAD.MOV.U32 R26, RZ, RZ, R4 ;  /* 0x000000ffff1a7224 */ /* 0x000fe400078e0004 */
[----:B------:R-:W-:Y:S01]  /*76570*/  IMAD.MOV.U32 R27, RZ, RZ, R5 ;  /* 0x000000ffff1b7224 */ /* 0x000fe200078e0005 */
[----:B------:R-:W2:Y:S01]  /*76580*/  LDL.LU R4, [R1+0x2768] ;  /* 0x0027680001047983 */ /* 0x000ea20000300800 */
[----:B------:R-:W2:Y:S03]  /*76590*/  LDL.LU R5, [R1+0x2764] ;  /* 0x0027640001057983 */ /* 0x000ea60000300800 */
[----:B------:R0:W-:Y:S02]  /*765a0*/  STL.64 [R1+0x2668], R26 ;  /* 0x0026681a01007387 */ /* 0x0001e40000100a00 */
[----:B0-----:R-:W-:-:S02]  /*765b0*/  IMAD.MOV.U32 R26, RZ, RZ, R0 ;  /* 0x000000ffff1a7224 */ /* 0x001fc400078e0000 */
        /* <DEDUP_REMOVED lines=110> */
[----:B------:R-:W4:Y:S01]  /*76ca0*/  LDL.LU R8, [R1+0x2740] ;  /* 0x0027400001087983 */ /* 0x000f220000300800 */
[----:B---3--:R-:W-:Y:S02]  /*76cb0*/  HMMA.16816.F32.BF16 R20, R20, R10, R4 ;  /* 0x0000000a1414723c */ /* 0x008fe40000041804 */
[----:B------:R-:W3:Y:S01]  /*76cc0*/  LDL.LU.64 R6, [R1+0x2738] ;  /* 0x0027380001067983 */ /* 0x000ee20000300a00 */
[----:B------:R-:W3:Y:S11]  /*76cd0*/  LDL.LU.64 R4, [R1+0x2730] ;  /* 0x0027300001047983 */ /* 0x000ef60000300a00 */
[----:B------:R-:W-:Y:S09]  /*76ce0*/  @!UPT UIADD3 URZ, URZ, URZ, URZ ;  /* 0x0000003f3f3ff290 */ /* 0x000ff2000fffe03f */
[----:B------:R-:W-:Y:S01]  /*76cf0*/  STL.64 [R1+0x250], R20 ;  /* 0x0002501401007387 */ /* 0x000fe20000100a00 */
[----:B------:R-:W-:Y:S02]  /*76d00*/  STL.64 [R1+0x258], R22 ;  /* 0x0002581601007387 */ /* 0x000fe40000100a00 */
[----:B------:R-:W0:Y:S02]  /*76d10*/  LDSM.16.MT88.4 R20, [R28+0xe180] ;  /* 0x00e180001c14783b */ /* 0x000e240000004200 */
[----:B0-----:R4:W-:Y:S02]  /*76d20*/  STL.64 [R1+0x24d8], R22 ;  /* 0x0024d81601007387 */ /* 0x0019e40000100a00 */
[----:B------:R3:W-:Y:S02]  /*76d30*/  STL.64 [R1+0x24d0], R20 ;  /* 0x0024d01401007387 */ /* 0x0007e40000100a00 */
[----:B----4-:R-:W-:Y:S02]  /*76d40*/  IMAD.MOV.U32 R22, RZ, RZ, R8 ;  /* 0x000000ffff167224 */ /* 0x010fe400078e0008 */
[----:B------:R-:W-:-:S07]  /*76d50*/  IMAD.MOV.U32 R23, RZ, RZ, R0 ;  /* 0x000000ffff177224 */ /* 0x000fce00078e0000 */
[C---:B---3--:R-:W-:Y:S01]  /*76d60*/  HMMA.16816.F32.BF16 R20, R4.reuse, R22, R24 ;  /* 0x000000160414723c */ /* 0x048fe20000041818 */
        /* <DEDUP_REMOVED lines=102> */
[----:B0-----:R-:W4:Y:S01]  /*773d0*/  LDL.LU.64 R18, [R1+0xc8] ;  /* 0x0000c80001127983 */ /* 0x001f220000300a00 */
[C---:B--2---:R-:W-:Y:S11]  /*773e0*/  HMMA.16816.F32.BF16 R24, R4.reuse, R14, R24 ;  /* 0x0000000e0418723c */ /* 0x044ff60000041818 */
[----:B------:R-:W-:Y:S11]  /*773f0*/  @!UPT UIADD3 URZ, URZ, URZ, URZ ;  /* 0x0000003f3f3ff290 */ /* 0x000ff6000fffe03f */
[----:B------:R-:W-:Y:S01]  /*77400*/  @!UPT UIADD3 URZ, URZ, URZ, URZ ;  /* 0x0000003f3f3ff290 */ /* 0x000fe2000fffe03f */
[----:B------:R-:W-:Y:S01]  /*77410*/  STL.64 [R1+0x5a0], R24 ;  /* 0x0005a01801007387 */ /* 0x000fe20000100a00 */
[----:B------:R0:W-:Y:S03]  /*77420*/  STL.64 [R1+0x5a8], R26 ;  /* 0x0005a81a01007387 */ /* 0x0001e60000100a00 */
[----:B0-----:R-:W2:Y:S01]  /*77430*/  LDL.LU.64 R26, [R1+0x25f0] ;  /* 0x0025f000011a7983 */ /* 0x001ea20000300a00 */
[----:B------:R-:W2:Y:S02]  /*77440*/  LDL.LU.64 R24, [R1+0x25e8] ;  /* 0x0025e80001187983 */ /* 0x000ea40000300a00 */
[----:B------:R0:W-:Y:S02]  /*77450*/  STL [R1+0x24f8], R14 ;  /* 0x0024f80e01007387 */ /* 0x0001e40000100800 */
[----:B------:R1:W-:Y:S01]  /*77460*/  STL [R1+0x24f4], R15 ;  /* 0x0024f40f01007387 */ /* 0x0003e20000100800 */
[----:B------:R-:W2:Y:S01]  /*77470*/  LDL.LU R12, [R1+0x3a0] ;  /* 0x0003a000010c7983 */ /* 0x000ea20000300800 */
[----:B------:R-:W2:Y:S03]  /*77480*/  LDL.LU R13, [R1+0x3a4] ;  /* 0x0003a400010d7983 */ /* 0x000ea60000300800 */
[----:B0-----:R-:W2:Y:S01]  /*77490*/  LDL.LU R14, [R1+0x3a8] ;  /* 0x0003a800010e7983 */ /* 0x001ea20000300800 */
[----:B-1----:R-:W2:Y:S01]  /*774a0*/  LDL.LU R15, [R1+0x3ac] ;  /* 0x0003ac00010f7983 */ /* 0x002ea20000300800 */
[----:B---3--:R-:W-:Y:S02]  /*774b0*/  HMMA.16816.F32.BF16 R4, R4, R10, R20 ;  /* 0x0000000a0404723c */ /* 0x008fe40000041814 */
[----:B--2---:R-:W-:Y:S01]  /*774c0*/  STL.64 [R1+0x25e0], R14 ;  /* 0x0025e00e01007387 */ /* 0x004fe20000100a00 */
[----:B------:R0:W-:Y:S03]  /*774d0*/  STL.64 [R1+0x25d8], R12 ;  /* 0x0025d80c01007387 */ /* 0x0001e60000100a00 */
[----:B0-----:R-:W2:Y:S01]  /*774e0*/  LDL.LU R12, [R1+0x3b0] ;  /* 0x0003b000010c7983 */ /* 0x001ea20000300800 */
[----:B------:R-:W2:Y:S02]  /*774f0*/  LDL.LU R13, [R1+0x3b4] ;  /* 0x0003b400010d7983 */ /* 0x000ea40000300800 */
[----:B------:R-:W2:Y:S02]  /*77500*/  LDL.LU R14, [R1+0x3b8] ;  /* 0x0003b800010e7983 */ /* 0x000ea40000300800 */
[----:B------:R-:W2:Y:S01]  /*77510*/  LDL.LU R15, [R1+0x3bc] ;  /* 0x0003bc00010f7983 */ /* 0x000ea20000300800 */
[----:B------:R0:W-:Y:S04]  /*77520*/  STL.64 [R1+0x25d0], R10 ;  /* 0x0025d00a01007387 */ /* 0x0001e80000100a00 */
[----:B0-----:R-:W3:Y:S07]  /*77530*/  LDL.LU.64 R10, [R1+0xb8] ;  /* 0x0000b800010a7983 */ /* 0x001eee0000300a00 */
[----:B------:R4:W-:Y:S02]  /*77540*/  STL.64 [R1+0x240], R4 ;  /* 0x0002400401007387 */ /* 0x0009e40000100a00 */
[----:B------:R-:W-:Y:S02]  /*77550*/  STL.64 [R1+0x248], R6 ;  /* 0x0002480601007387 */ /* 0x000fe40000100a00 */
[----:B------:R-:W3:Y:S01]  /*77560*/  LDL.LU R20, [R1+0x390] ;  /* 0x0003900001147983 */ /* 0x000ee20000300800 */
[----:B------:R-:W3:Y:S01]  /*77570*/  LDL.LU R21, [R1+0x394] ;  /* 0x0003940001157983 */ /* 0x000ee20000300800 */
[----:B------:R-:W3:Y:S02]  /*77580*/  LDL.LU R22, [R1+0x398] ;  /* 0x0003980001167983 */ /* 0x000ee40000300800 */
[----:B------:R-:W3:Y:S02]  /*77590*/  LDL.LU R23, [R1+0x39c] ;  /* 0x00039c0001177983 */ /* 0x000ee40000300800 */
[----:B----4-:R-:W-:-:S02]  /*775a0*/  IMAD.MOV.U32 R5, RZ, RZ, R18 ;  /* 0x000000ffff057224 */ /* 0x010fc400078e0012 */
[----:B------:R-:W-:Y:S01]  /*775b0*/  IMAD.MOV.U32 R4, RZ, RZ, R19 ;  /* 0x000000ffff047224 */ /* 0x000fe200078e0013 */
[C---:B--2---:R-:W-:Y:S11]  /*775c0*/  HMMA.16816.F32.BF16 R12, R24.reuse, R18, R12 ;  /* 0x00000012180c723c */ /* 0x044ff6000004180c */
[----:B------:R-:W-:Y:S11]  /*775d0*/  @!UPT UIADD3 URZ, URZ, URZ, URZ ;  /* 0x0000003f3f3ff290 */ /* 0x000ff6000fffe03f */
[----:B------:R-:W-:Y:S01]  /*775e0*/  @!UPT UIADD3 URZ, URZ, URZ, URZ ;  /* 0x0000003f3f3ff290 */ /* 0x000fe2000fffe03f */
[----:B------:R-:W-:Y:S01]  /*775f0*/  STL.64 [R1+0xc60], R12 ;  /* 0x000c600c01007387 */ /* 0x000fe20000100a00 */
[----:B------:R0:W-:Y:S03]  /*77600*/  STL.64 [R1+0xc68], R14 ;  /* 0x000c680e01007387 */ /* 0x0001e60000100a00 */
[----:B0-----:R-:W3:Y:S01]  /*77610*/  LDL.LU.64 R14, [R1+0x25e0] ;  /* 0x0025e000010e7983 */ /* 0x001ee20000300a00 */
[----:B------:R-:W3:Y:S02]  /*77620*/  LDL.LU.64 R12, [R1+0x25d8] ;  /* 0x0025d800010c7983 */ /* 0x000ee40000300a00 */
[----:B------:R-:W2:Y:S02]  /*77630*/  LDL.LU.64 R18, [R1+0x68] ;  /* 0x0000680001127983 */ /* 0x000ea40000300a00 */
[----:B--2---:R0:W-:Y:S04]  /*77640*/  STL.64 [R1+0x25b0], R18 ;  /* 0x0025b01201007387 */ /* 0x0041e80000100a00 */
[----:B0-----:R-:W2:Y:S01]  /*77650*/  LDL.LU.64 R18, [R1+0x78] ;  /* 0x0000780001127983 */ /* 0x001ea20000300a00 */
[----:B---3--:R-:W-:Y:S03]  /*77660*/  HMMA.16816.F32.BF16 R12, R24, R10, R12 ;  /* 0x0000000a180c723c */ /* 0x008fe6000004180c */
[----:B--2---:R0:W-:Y:S01]  /*77670*/  STL.64 [R1+0x25b8], R18 ;  /* 0x0025b81201007387 */ /* 0x0041e20000100a00 */
[----:B------:R-:W2:Y:S02]  /*77680*/  LDL.LU R16, [R1+0x370] ;  /* 0x0003700001107983 */ /* 0x000ea40000300800 */
[----:B------:R-:W2:Y:S01]  /*77690*/  LDL.LU R17, [R1+0x374] ;  /* 0x0003740001117983 */ /* 0x000ea20000300800 */
[----:B0-----:R-:W3:Y:S01]  /*776a0*/  LDL.LU R18, [R1+0x378] ;  /* 0x0003780001127983 */ /* 0x001ee20000300800 */
[----:B------:R-:W3:Y:S02]  /*776b0*/  LDL.LU R19, [R1+0x37c] ;  /* 0x00037c0001137983 */ /* 0x000ee40000300800 */
[----:B------:R-:W-:-:S02]  /*776c0*/  IMAD.MOV.U32 R6, RZ, RZ, R8 ;  /* 0x000000ffff067224 */ /* 0x000fc400078e0008 */
[----:B------:R-:W-:Y:S02]  /*776d0*/  IMAD.MOV.U32 R7, RZ, RZ, R0 ;  /* 0x000000ffff077224 */ /* 0x000fe400078e0000 */
[----:B------:R-:W-:Y:S01]  /*776e0*/  IMAD.MOV.U32 R9, RZ, RZ, R11 ;  /* 0x000000ffff097224 */ /* 0x000fe200078e000b */
[----:B---3--:R0:W-:Y:S01]  /*776f0*/  STL.64 [R1+0x25c8], R18 ;  /* 0x0025c81201007387 */ /* 0x0081e20000100a00 */
[----:B--2---:R-:W-:Y:S03]  /*77700*/  STL.64 [R1+0x25c0], R16 ;  /* 0x0025c01001007387 */ /* 0x004fe60000100a00 */
[----:B0-----:R-:W2:Y:S01]  /*77710*/  LDL.LU.64 R18, [R1+0x98] ;  /* 0x0000980001127983 */ /* 0x001ea20000300a00 */
[----:B------:R0:W-:Y:S02]  /*77720*/  STL [R1+0x2500], R4 ;  /* 0x0025000401007387 */ /* 0x0001e40000100800 */
[----:B------:R1:W-:Y:S02]  /*77730*/  STL [R1+0x24fc], R5 ;  /* 0x0024fc0501007387 */ /* 0x0003e40000100800 */
[----:B------:R3:W-:Y:S01]  /*77740*/  STL.64 [R1+0x25a8], R6 ;  /* 0x0025a80601007387 */ /* 0x0007e20000100a00 */
[----:B0-----:R-:W4:Y:S01]  /*77750*/  LDL.LU R4, [R1+0x350] ;  /* 0x0003500001047983 */ /* 0x001f220000300800 */
[----:B-1----:R-:W4:Y:S03]  /*77760*/  LDL.LU R5, [R1+0x354] ;  /* 0x0003540001057983 */ /* 0x002f260000300800 */
[----:B---3--:R-:W4:Y:S01]  /*77770*/  LDL.LU R6, [R1+0x358] ;  /* 0x0003580001067983 */ /* 0x008f220000300800 */
[----:B------:R-:W4:Y:S02]  /*77780*/  LDL.LU R7, [R1+0x35c] ;  /* 0x00035c0001077983 */ /* 0x000f240000300800 */
[----:B------:R0:W-:Y:S02]  /*77790*/  STL.64 [R1+0xc50], R12 ;  /* 0x000c500c01007387 */ /* 0x0001e40000100a00 */
[----:B------:R-:W-:Y:S02]  /*777a0*/  STL.64 [R1+0xc58], R14 ;  /* 0x000c580e01007387 */ /* 0x000fe40000100a00 */
[----:B0-----:R-:W-:-:S02]  /*777b0*/  IMAD.MOV.U32 R12, RZ, RZ, R10 ;  /* 0x000000ffff0c7224 */ /* 0x001fc400078e000a */
[----:B------:R-:W3:Y:S01]  /*777c0*/  LDL.LU.64 R10, [R1+0x25d0] ;  /* 0x0025d000010a7983 */ /* 0x000ee20000300a00 */
[----:B------:R-:W-:Y:S03]  /*777d0*/  STL [R1+0x2508], R9 ;  /* 0x0025080901007387 */ /* 0x000fe60000100800 */
[----:B---3--:R0:W-:Y:S04]  /*777e0*/  STL.64 [R1+0x25a0], R10 ;  /* 0x0025a00a01007387 */ /* 0x0081e80000100a00 */
[----:B0-----:R-:W3:Y:S01]  /*777f0*/  LDL.LU.64 R10, [R1+0x88] ;  /* 0x00008800010a7983 */ /* 0x001ee20000300a00 */
[----:B------:R0:W-:Y:S02]  /*77800*/  STL [R1+0x2504], R12 ;  /* 0x0025040c01007387 */ /* 0x0001e40000100800 */
[----:B------:R-:W2:Y:S02]  /*77810*/  LDL.LU.64 R14, [R1+0xa8] ;  /* 0x0000a800010e7983 */ /* 0x000ea40000300a00 */
[C---:B--2---:R-:W-:Y:S01]  /*77820*/  HMMA.16816.F32.BF16 R20, R24.reuse, R14, R20 ;  /* 0x0000000e1814723c */ /* 0x044fe20000041814 */
[----:B------:R-:W-:Y:S11]  /*77830*/  IMAD.MOV.U32 R13, RZ, RZ, R15 ;  /* 0x000000ffff0d7224 */ /* 0x000ff600078e000f */
[----:B------:R-:W-:Y:S11]  /*77840*/  @!UPT UIADD3 URZ, URZ, URZ, URZ ;  /* 0x0000003f3f3ff290 */ /* 0x000ff6000fffe03f */
[----:B------:R1:W-:Y:S01]  /*77850*/  STL.64 [R1+0xc40], R20 ;  /* 0x000c401401007387 */ /* 0x0003e20000100a00 */
[----:B------:R-:W-:Y:S02]  /*77860*/  STL.64 [R1+0xc48], R22 ;  /* 0x000c481601007387 */ /* 0x000fe40000100a00 */
[----:B------:R2:W-:Y:S02]  /*77870*/  STL [R1+0x2510], R13 ;  /* 0x0025100d01007387 */ /* 0x0005e40000100800 */
[----:B0-----:R-:W3:Y:S02]  /*77880*/  LDL.LU R12, [R1+0x360] ;  /* 0x00036000010c7983 */ /* 0x001ee40000300800 */
[----:B-1----:R-:W-:Y:S01]  /*77890*/  IMAD.MOV.U32 R20, RZ, RZ, R14 ;  /* 0x000000ffff147224 */ /* 0x002fe200078e000e */
[----:B--2---:R-:W2:Y:S01]  /*778a0*/  LDL.LU R13, [R1+0x364] ;  /* 0x00036400010d7983 */ /* 0x004ea20000300800 */
[----:B------:R-:W2:Y:S02]  /*778b0*/  LDL.LU R14, [R1+0x368] ;  /* 0x00036800010e7983 */ /* 0x000ea40000300800 */
[----:B------:R-:W2:Y:S01]  /*778c0*/  LDL.LU R15, [R1+0x36c] ;  /* 0x00036c00010f7983 */ /* 0x000ea20000300800 */
[----:B------:R0:W-:Y:S04]  /*778d0*/  STL [R1+0x250c], R20 ;  /* 0x00250c1401007387 */ /* 0x0001e80000100800 */
[----:B0-----:R-:W2:Y:S01]  /*778e0*/  LDL.LU R20, [R1+0x380] ;  /* 0x0003800001147983 */ /* 0x001ea20000300800 */
[----:B------:R-:W2:Y:S02]  /*778f0*/  LDL.LU R21, [R1+0x384] ;  /* 0x0003840001157983 */ /* 0x000ea40000300800 */
[----:B------:R-:W2:Y:S02]  /*77900*/  LDL.LU R22, [R1+0x388] ;  /* 0x0003880001167983 */ /* 0x000ea40000300800 */
[----:B------:R-:W2:Y:S02]  /*77910*/  LDL.LU R23, [R1+0x38c] ;  /* 0x00038c0001177983 */ /* 0x000ea40000300800 */
[C---:B--2---:R-:W-:Y:S11]  /*77920*/  HMMA.16816.F32.BF16 R20, R24.reuse, R18, R20 ;  /* 0x000000121814723c */ /* 0x044ff60000041814 */
[----:B------:R-:W-:Y:S11]  /*77930*/  @!UPT UIADD3 URZ, URZ, URZ, URZ ;  /* 0x0000003f3f3ff290 */ /* 0x000ff6000fffe03f */
[----:B------:R-:W-:Y:S01]  /*77940*/  @!UPT UIADD3 URZ, URZ, URZ, URZ ;  /* 0x0000003f3f3ff290 */ /* 0x000fe2000fffe03f */
[----:B------:R0:W-:Y:S01]  /*77950*/  STL.64 [R1+0xc30], R20 ;  /* 0x000c301401007387 */ /* 0x0001e20000100a00 */
[----:B------:R1:W-:Y:S02]  /*77960*/  STL.64 [R1+0xc38], R22 ;  /* 0x000c381601007387 */ /* 0x0003e40000100a00 */
[----:B0-----:R-:W-:Y:S02]  /*77970*/  IMAD.MOV.U32 R21, RZ, RZ, R19 ;  /* 0x000000ffff157224 */ /* 0x001fe400078e0013 */
[----:B-1----:R-:W-:Y:S02]  /*77980*/  IMAD.MOV.U32 R22, RZ, RZ, R18 ;  /* 0x000000ffff167224 */ /* 0x002fe400078e0012 */
[----:B------:R-:W2:Y:S01]  /*77990*/  LDL.LU.64 R18, [R1+0x25c8] ;  /* 0x0025c80001127983 */ /* 0x000ea20000300a00 */
[----:B------:R-:W2:Y:S02]  /*779a0*/  LDL.LU.64 R16, [R1+0x25c0] ;  /* 0x0025c00001107983 */ /* 0x000ea40000300a00 */
[----:B---3--:R-:W-:Y:S01]  /*779b0*/  IMAD.MOV.U32 R23, RZ, RZ, R11 ;  /* 0x000000ffff177224 */ /* 0x008fe200078e000b */
[C---:B--2---:R-:W-:Y:S11]  /*779c0*/  HMMA.16816.F32.BF16 R16, R24.reuse, R10, R16 ;  /* 0x0000000a1810723c */ /* 0x044ff60000041810 */
[----:B------:R-:W-:Y:S11]  /*779d0*/  @!UPT UIADD3 URZ, URZ, URZ, URZ ;  /* 0x0000003f3f3ff290 */ /* 0x000ff6000fffe03f */
[----:B------:R-:W-:Y:S01]  /*779e0*/  @!UPT UIADD3 URZ, URZ, URZ, URZ ;  /* 0x0000003f3f3ff290 */ /* 0x000fe2000fffe03f */
[----:B------:R-:W-:Y:S01]  /*779f0*/  STL.64 [R1+0xa60], R16 ;  /* 0x000a601001007387 */ /* 0x000fe20000100a00 */
[----:B------:R0:W-:Y:S03]  /*77a00*/  STL.64 [R1+0xa68], R18 ;  /* 0x000a681201007387 */ /* 0x0001e60000100a00 */
[----:B0-----:R-:W2:Y:S01]  /*77a10*/  LDL.LU.64 R18, [R1+0x25b8] ;  /* 0x0025b80001127983 */ /* 0x001ea20000300a00 */
[----:B------:R-:W3:Y:S02]  /*77a20*/  LDL.LU R8, [R1+0x340] ;  /* 0x0003400001087983 */ /* 0x000ee40000300800 */
[----:B------:R-:W3:Y:S02]  /*77a30*/  LDL.LU R9, [R1+0x344] ;  /* 0x0003440001097983 */ /* 0x000ee40000300800 */
[----:B------:R0:W-:Y:S01]  /*77a40*/  STL.64 [R1+0x2588], R22 ;  /* 0x0025881601007387 */ /* 0x0001e20000100a00 */
[----:B------:R-:W-:Y:S04]  /*77a50*/  STL [R1+0x2580], R21 ;  /* 0x0025801501007387 */ /* 0x000fe80000100800 */
[----:B0-----:R-:W3:Y:S01]  /*77a60*/  LDL.LU.64 R22, [R1+0x48] ;  /* 0x0000480001167983 */ /* 0x001ee20000300a00 */
[----:B--2---:R-:W-:Y:S03]  /*77a70*/  HMMA.16816.F32.BF16 R12, R24, R18, R12 ;  /* 0x00000012180c723c */ /* 0x004fe6000004180c */
[----:B---3--:R0:W-:Y:S04]  /*77a80*/  STL.64 [R1+0x2598], R22 ;  /* 0x0025981601007387 */ /* 0x0081e80000100a00 */
[----:B0-----:R-:W2:Y:S11]  /*77a90*/  LDL.LU.64 R22, [R1+0x58] ;  /* 0x0000580001167983 */ /* 0x001eb60000300a00 */
[----:B------:R-:W-:Y:S05]  /*77aa0*/  @!UPT UIADD3 URZ, URZ, URZ, URZ ;  /* 0x0000003f3f3ff290 */ /* 0x000fea000fffe03f */
[----:B------:R-:W-:Y:S02]  /*77ab0*/  STL.64 [R1+0xa40], R12 ;  /* 0x000a400c01007387 */ /* 0x000fe40000100a00 */
[----:B------:R0:W-:Y:S02]  /*77ac0*/  STL.64 [R1+0xa48], R14 ;  /* 0x000a480e01007387 */ /* 0x0001e40000100a00 */
[----:B0-----:R-:W-:Y:S02]  /*77ad0*/  IMAD.MOV.U32 R14, RZ, RZ, R18 ;  /* 0x000000ffff0e7224 */ /* 0x001fe400078e0012 */
[----:B------:R-:W-:Y:S02]  /*77ae0*/  IMAD.MOV.U32 R15, RZ, RZ, R19 ;  /* 0x000000ffff0f7224 */ /* 0x000fe400078e0013 */
[----:B------:R-:W4:Y:S01]  /*77af0*/  LDL.LU.64 R18, [R1+0x25b0] ;  /* 0x0025b00001127983 */ /* 0x000f220000300a00 */
[----:B------:R-:W-:Y:S02]  /*77b00*/  IMAD.MOV.U32 R0, RZ, RZ, R10 ;  /* 0x000000ffff007224 */ /* 0x000fe400078e000a */
[----:B------:R-:W-:-:S02]  /*77b10*/  IMAD.MOV.U32 R10, RZ, RZ, R3 ;  /* 0x000000ffff0a7224 */ /* 0x000fc400078e0003 */
[----:B------:R-:W-:Y:S02]  /*77b20*/  IMAD.MOV.U32 R11, RZ, RZ, R2 ;  /* 0x000000ffff0b7224 */ /* 0x000fe400078e0002 */
[----:B------:R-:W3:Y:S01]  /*77b30*/  LDL.LU.64 R2, [R1+0xca0] ;  /* 0x000ca00001027983 */ /* 0x000ee20000300a00 */
[C---:B----4-:R-:W-:Y:S11]  /*77b40*/  HMMA.16816.F32.BF16 R4, R24.reuse, R18, R4 ;  /* 0x000000121804723c */ /* 0x050ff60000041804 */
[----:B------:R-:W-:Y:S11]  /*77b50*/  @!UPT UIADD3 URZ, URZ, URZ, URZ ;  /* 0x0000003f3f3ff290 */ /* 0x000ff6000fffe03f */
[----:B------:R-:W-:Y:S01]  /*77b60*/  @!UPT UIADD3 URZ, URZ, URZ, URZ ;  /* 0x0000003f3f3ff290 */ /* 0x000fe2000fffe03f */
[----:B------:R-:W-:Y:S01]  /*77b70*/  STL.64 [R1+0xa30], R4 ;  /* 0x000a300401007387 */ /* 0x000fe20000100a00 */
[----:B------:R0:W-:Y:S03]  /*77b80*/  STL.64 [R1+0xa38], R6 ;  /* 0x000a380601007387 */ /* 0x0001e60000100a00 */
[----:B0-----:R-:W4:Y:S01]  /*77b90*/  LDL.LU.64 R6, [R1+0x25a8] ;  /* 0x0025a80001067983 */ /* 0x001f220000300a00 */
[----:B------:R-:W2:Y:S02]  /*77ba0*/  LDL.LU R16, [R1+0x310] ;  /* 0x0003100001107983 */ /* 0x000ea40000300800 */
[----:B------:R-:W-:Y:S02]  /*77bb0*/  IMAD.MOV.U32 R4, RZ, RZ, R18 ;  /* 0x000000ffff047224 */ /* 0x000fe400078e0012 */
[----:B------:R-:W2:Y:S02]  /*77bc0*/  LDL.LU R17, [R1+0x314] ;  /* 0x0003140001117983 */ /* 0x000ea40000300800 */
[----:B------:R-:W-:Y:S01]  /*77bd0*/  IMAD.MOV.U32 R5, RZ, RZ, R19 ;  /* 0x000000ffff057224 */ /* 0x000fe200078e0013 */
[----:B------:R-:W2:Y:S01]  /*77be0*/  LDL.LU R18, [R1+0x318] ;  /* 0x0003180001127983 */ /* 0x000ea20000300800 */
[----:B------:R-:W2:Y:S03]  /*77bf0*/  LDL.LU R19, [R1+0x31c] ;  /* 0x00031c0001137983 */ /* 0x000ea60000300800 */
[----:B--2---:R0:W-:Y:S01]  /*77c00*/  STL.64 [R1+0x2570], R18 ;  /* 0x0025701201007387 */ /* 0x0041e20000100a00 */
[----:B------:R1:W-:Y:S03]  /*77c10*/  STL.64 [R1+0x2568], R16 ;  /* 0x0025681001007387 */ /* 0x0003e60000100a00 */
[----:B0-----:R-:W2:Y:S01]  /*77c20*/  LDL.LU.64 R18, [R1+0x38] ;  /* 0x0000380001127983 */ /* 0x001ea20000300a00 */
[----:B------:R-:W-:Y:S03]  /*77c30*/  HMMA.16816.F32.BF16 R8, R24, R22, R8 ;  /* 0x000000161808723c */ /* 0x000fe60000041808 */
[----:B--2---:R0:W-:Y:S01]  /*77c40*/  STL.64 [R1+0x2590], R18 ;  /* 0x0025901201007387 */ /* 0x0041e20000100a00 */
[----:B-1----:R-:W2:Y:S02]  /*77c50*/  LDL.LU R16, [R1+0x330] ;  /* 0x0003300001107983 */ /* 0x002ea40000300800 */
[----:B------:R-:W2:Y:S01]  /*77c60*/  LDL.LU R17, [R1+0x334] ;  /* 0x0003340001117983 */ /* 0x000ea20000300800 */
[----:B0-----:R-:W2:Y:S01]  /*77c70*/  LDL.LU R18, [R1+0x338] ;  /* 0x0003380001127983 */ /* 0x001ea20000300800 */
[----:B------:R-:W2:Y:S02]  /*77c80*/  LDL.LU R19, [R1+0x33c] ;  /* 0x00033c0001137983 */ /* 0x000ea40000300800 */
[----:B----4-:R0:W-:Y:S02]  /*77c90*/  STL.64 [R1+0x2558], R6 ;  /* 0x0025580601007387 */ /* 0x0101e40000100a00 */
[----:B------:R1:W-:Y:S01]  /*77ca0*/  STL.64 [R1+0x2550], R4 ;  /* 0x0025500401007387 */ /* 0x0003e20000100a00 */
[----:B0-----:R-:W4:Y:S01]  /*77cb0*/  LDL.LU.64 R6, [R1+0x28] ;  /* 0x0000280001067983 */ /* 0x001f220000300a00 */
[----:B------:R-:W-:-:S03]  /*77cc0*/  IMAD.MOV.U32 R12, RZ, RZ, R23 ;  /* 0x000000ffff0c7224 */ /* 0x000fc600078e0017 */
[----:B----4-:R0:W-:Y:S01]  /*77cd0*/  STL.64 [R1+0x2578], R6 ;  /* 0x0025780601007387 */ /* 0x0101e20000100a00 */
[----:B-1----:R-:W4:Y:S02]  /*77ce0*/  LDL.LU R4, [R1+0x320] ;  /* 0x0003200001047983 */ /* 0x002f240000300800 */
[----:B------:R-:W4:Y:S01]  /*77cf0*/  LDL.LU R5, [R1+0x324] ;  /* 0x0003240001057983 */ /* 0x000f220000300800 */
[----:B0-----:R-:W4:Y:S01]  /*77d00*/  LDL.LU R6, [R1+0x328] ;  /* 0x0003280001067983 */ /* 0x001f220000300800 */
[----:B------:R-:W4:Y:S02]  /*77d10*/  LDL.LU R7, [R1+0x32c] ;  /* 0x00032c0001077983 */ /* 0x000f240000300800 */
[----:B------:R-:W2:Y:S02]  /*77d20*/  LDL.LU.64 R28, [R1+0xc98] ;  /* 0x000c9800011c7983 */ /* 0x000ea40000300a00 */
[----:B------:R0:W-:Y:S01]  /*77d30*/  STL.64 [R1+0xa50], R8 ;  /* 0x000a500801007387 */ /* 0x0001e20000100a00 */
[----:B------:R1:W-:Y:S01]  /*77d40*/  STL.64 [R1+0xa58], R10 ;  /* 0x000a580a01007387 */ /* 0x0003e20000100a00 */
[----:B0-----:R-:W-:-:S03]  /*77d50*/  IMAD.MOV.U32 R9, RZ, RZ, R22 ;  /* 0x000000ffff097224 */ /* 0x001fc600078e0016 */
[----:B-1----:R-:W2:Y:S01]  /*77d60*/  LDL.LU.64 R10, [R1+0x25a0] ;  /* 0x0025a000010a7983 */ /* 0x002ea20000300a00 */
[----:B------:R-:W2:Y:S02]  /*77d70*/  LDL.LU.64 R22, [R1+0x2598] ;  /* 0x0025980001167983 */ /* 0x000ea40000300a00 */
[C---:B--2---:R-:W-:Y:S01]  /*77d80*/  HMMA.16816.F32.BF16 R16, R24.reuse, R22, R16 ;  /* 0x000000161810723c */ /* 0x044fe20000041810 */
[----:B------:R-:W-:Y:S02]  /*77d90*/  IMAD.MOV.U32 R13, RZ, RZ, R22 ;  /* 0x000000ffff0d7224 */ /* 0x000fe400078e0016 */
[----:B------:R-:W-:Y:S11]  /*77da0*/  IMAD.MOV.U32 R20, RZ, RZ, R23 ;  /* 0x000000ffff147224 */ /* 0x000ff600078e0017 */
[----:B------:R-:W-:Y:S09]  /*77db0*/  @!UPT UIADD3 URZ, URZ, URZ, URZ ;  /* 0x0000003f3f3ff290 */ /* 0x000ff2000fffe03f */
[----:B------:R-:W-:Y:S01]  /*77dc0*/  STL.64 [R1+0x920], R16 ;  /* 0x0009201001007387 */ /* 0x000fe20000100a00 */
[----:B------:R0:W-:Y:S03]  /*77dd0*/  STL.64 [R1+0x928], R18 ;  /* 0x0009281201007387 */ /* 0x0001e60000100a00 */
[----:B0-----:R-:W4:Y:S01]  /*77de0*/  LDL.LU.64 R18, [R1+0x2590] ;  /* 0x0025900001127983 */ /* 0x001f220000300a00 */
[----:B------:R-:W2:Y:S02]  /*77df0*/  LDL.LU.64 R22, [R1+0x2588] ;  /* 0x0025880001167983 */ /* 0x000ea40000300a00 */
[----:B------:R-:W3:Y:S01]  /*77e00*/  LDL.LU R21, [R1+0x2580] ;  /* 0x0025800001157983 */ /* 0x000ee20000300800 */
[----:B--2---:R0:W-:Y:S01]  /*77e10*/  STL.64 [R1+0x2530], R22 ;  /* 0x0025301601007387 */ /* 0x0041e20000100a00 */
[----:B---3--:R1:W-:Y:S03]  /*77e20*/  STL.64 [R1+0x2528], R20 ;  /* 0x0025281401007387 */ /* 0x0083e60000100a00 */
[----:B0-----:R-:W2:Y:S04]  /*77e30*/  LDL.LU.64 R22, [R1+0x8] ;  /* 0x0000080001167983 */ /* 0x001ea80000300a00 */
[----:B--2---:R0:W-:Y:S01]  /*77e40*/  STL.64 [R1+0x2548], R22 ;  /* 0x0025481601007387 */ /* 0x0041e20000100a00 */
[----:B-1----:R-:W2:Y:S02]  /*77e50*/  LDL.LU R20, [R1+0x300] ;  /* 0x0003000001147983 */ /* 0x002ea40000300800 */
[----:B------:R-:W2:Y:S01]  /*77e60*/  LDL.LU R21, [R1+0x304] ;  /* 0x0003040001157983 */ /* 0x000ea20000300800 */
[----:B0-----:R-:W2:Y:S01]  /*77e70*/  LDL.LU R22, [R1+0x308] ;  /* 0x0003080001167983 */ /* 0x001ea20000300800 */
[----:B------:R-:W2:Y:S02]  /*77e80*/  LDL.LU R23, [R1+0x30c] ;  /* 0x00030c0001177983 */ /* 0x000ea40000300800 */
[----:B------:R-:W-:Y:S02]  /*77e90*/  STL.64 [R1+0x2520], R14 ;  /* 0x0025200e01007387 */ /* 0x000fe40000100a00 */
[----:B------:R0:W-:Y:S02]  /*77ea0*/  STL.64 [R1+0x2518], R12 ;  /* 0x0025180c01007387 */ /* 0x0001e40000100a00 */
[----:B0-----:R-:W3:Y:S01]  /*77eb0*/  LDL.LU R12, [R1+0x2e0] ;  /* 0x0002e000010c7983 */ /* 0x001ee20000300800 */
[----:B------:R-:W3:Y:S02]  /*77ec0*/  LDL.LU R13, [R1+0x2e4] ;  /* 0x0002e400010d7983 */ /* 0x000ee40000300800 */
[----:B------:R-:W2:Y:S02]  /*77ed0*/  LDL.LU R14, [R1+0x2e8] ;  /* 0x0002e800010e7983 */ /* 0x000ea40000300800 */
[----:B------:R-:W2:Y:S01]  /*77ee0*/  LDL.LU R15, [R1+0x2ec] ;  /* 0x0002ec00010f7983 */ /* 0x000ea20000300800 */
[C---:B----4-:R-:W-:Y:S01]  /*77ef0*/  HMMA.16816.F32.BF16 R4, R24.reuse, R18, R4 ;  /* 0x000000121804723c */ /* 0x050fe20000041804 */
[----:B--2---:R-:W-:Y:S01]  /*77f00*/  STL.64 [R1+0x2540], R14 ;  /* 0x0025400e01007387 */ /* 0x004fe20000100a00 */
[----:B---3--:R0:W-:Y:S03]  /*77f10*/  STL.64 [R1+0x2538], R12 ;  /* 0x0025380c01007387 */ /* 0x0081e60000100a00 */
[----:B0-----:R-:W2:Y:S01]  /*77f20*/  LDL.LU R12, [R1+0x2f0] ;  /* 0x0002f000010c7983 */ /* 0x001ea20000300800 */
[----:B------:R-:W2:Y:S02]  /*77f30*/  LDL.LU R13, [R1+0x2f4] ;  /* 0x0002f400010d7983 */ /* 0x000ea40000300800 */
[----:B------:R-:W2:Y:S02]  /*77f40*/  LDL.LU R14, [R1+0x2f8] ;  /* 0x0002f800010e7983 */ /* 0x000ea40000300800 */
[----:B------:R-:W2:Y:S01]  /*77f50*/  LDL.LU R15, [R1+0x2fc] ;  /* 0x0002fc00010f7983 */ /* 0x000ea20000300800 */
[----:B------:R-:W3:Y:S01]  /*77f60*/  LDL.LU R8, [R1+0xdd0] ;  /* 0x000dd00001087983 */ /* 0x000ee20000300800 */
[----:B------:R0:W-:Y:S02]  /*77f70*/  STL.64 [R1+0x24e8], R10 ;  /* 0x0024e80a01007387 */ /* 0x0001e40000100a00 */
[----:B0-----:R-:W-:Y:S01]  /*77f80*/  IMAD.MOV.U32 R10, RZ, RZ, R18 ;  /* 0x000000ffff0a7224 */ /* 0x001fe200078e0012 */
[----:B---3--:R0:W-:Y:S08]  /*77f90*/  STL [R1+0x24e0], R8 ;  /* 0x0024e00801007387 */ /* 0x0081f00000100800 */
[----:B------:R-:W-:Y:S02]  /*77fa0*/  STL.64 [R1+0x910], R4 ;  /* 0x0009100401007387 */ /* 0x000fe40000100a00 */
[----:B------:R1:W-:Y:S02]  /*77fb0*/  STL.64 [R1+0x918], R6 ;  /* 0x0009180601007387 */ /* 0x0003e40000100a00 */
[----:B0-----:R-:W-:Y:S01]  /*77fc0*/  IMAD.MOV.U32 R8, RZ, RZ, R19 ;  /* 0x000000ffff087224 */ /* 0x001fe200078e0013 */
[----:B-1----:R-:W3:Y:S01]  /*77fd0*/  LDL.LU.64 R6, [R1+0x2578] ;  /* 0x0025780001067983 */ /* 0x002ee20000300a00 */
[----:B------:R-:W3:Y:S02]  /*77fe0*/  LDL.LU.64 R18, [R1+0x2570] ;  /* 0x0025700001127983 */ /* 0x000ee40000300a00 */
        /* <DEDUP_REMOVED lines=9> */
[----:B------:R-:W2:Y:S01]  /*78080*/  LDL.LU.64 R4, [R1+0x2550] ;  /* 0x0025500001047983 */ /* 0x000ea20000300a00 */
[C---:B----4-:R-:W-:Y:S11]  /*78090*/  HMMA.16816.F32.BF16 R20, R24.reuse, R6, R20 ;  /* 0x000000061814723c */ /* 0x050ff60000041814 */
[----:B------:R-:W-:Y:S11]  /*780a0*/  @!UPT UIADD3 URZ, URZ, URZ, URZ ;  /* 0x0000003f3f3ff290 */ /* 0x000ff6000fffe03f */
[----:B------:R-:W-:Y:S01]  /*780b0*/  @!UPT UIADD3 URZ, URZ, URZ, URZ ;  /* 0x0000003f3f3ff290 */ /* 0x000fe2000fffe03f */
[----:B------:R-:W-:Y:S01]  /*780c0*/  STL.64 [R1+0x8f0], R20 ;  /* 0x0008f01401007387 */ /* 0x000fe20000100a00 */
[----:B------:R0:W-:Y:S03]  /*780d0*/  STL.64 [R1+0x8f8], R22 ;  /* 0x0008f81601007387 */ /* 0x0001e60000100a00 */
[----:B0-----:R-:W2:Y:S01]  /*780e0*/  LDL.LU.64 R22, [R1+0x2548] ;  /* 0x0025480001167983 */ /* 0x001ea20000300a00 */
[----:B------:R-:W-:Y:S01]  /*780f0*/  STL.64 [R1+0x23c8], R6 ;  /* 0x0023c80601007387 */ /* 0x000fe20000100a00 */
[C---:B--2---:R-:W-:Y:S11]  /*78100*/  HMMA.16816.F32.BF16 R12, R24.reuse, R22, R12 ;  /* 0x00000016180c723c */ /* 0x044ff6000004180c */
[----:B------:R-:W-:Y:S11]  /*78110*/  @!UPT UIADD3 URZ, URZ, URZ, URZ ;  /* 0x0000003f3f3ff290 */ /* 0x000ff6000fffe03f */
[----:B------:R-:W-:Y:S01]  /*78120*/  @!UPT UIADD3 URZ, URZ, URZ, URZ ;  /* 0x0000003f3f3ff290 */ /* 0x000fe2000fffe03f */
[----:B------:R-:W-:Y:S01]  /*78130*/  STL.64 [R1+0x8e0], R12 ;  /* 0x0008e00c01007387 */ /* 0x000fe20000100a00 */
[----:B------:R0:W-:Y:S03]  /*78140*/  STL.64 [R1+0x8e8], R14 ;  /* 0x0008e80e01007387 */ /* 0x0001e60000100a00 */
[----:B0-----:R-:W3:Y:S01]  /*78150*/  LDL.LU.64 R14, [R1+0x2540] ;  /* 0x00254000010e7983 */ /* 0x001ee20000300a00 */
[----:B------:R-:W3:Y:S02]  /*78160*/  LDL.LU.64 R12, [R1+0x2538] ;  /* 0x00253800010c7983 */ /* 0x000ee40000300a00 */
[----:B------:R-:W-:Y:S02]  /*78170*/  IMAD.MOV.U32 R7, RZ, RZ, R22 ;  /* 0x000000ffff077224 */ /* 0x000fe400078e0016 */
[----:B------:R-:W-:Y:S02]  /*78180*/  IMAD.MOV.U32 R6, RZ, RZ, R23 ;  /* 0x000000ffff067224 */ /* 0x000fe400078e0017 */
[----:B------:R-:W2:Y:S01]  /*78190*/  LDL.LU.64 R22, [R1+0x2530] ;  /* 0x0025300001167983 */ /* 0x000ea20000300a00 */
[----:B------:R-:W4:Y:S01]  /*781a0*/  LDL.LU.64 R20, [R1+0x2528] ;  /* 0x0025280001147983 */ /* 0x000f220000300a00 */
[----:B---3--:R-:W-:Y:S11]  /*781b0*/  HMMA.16816.F32.BF16 R12, R24, R18, R12 ;  /* 0x00000012180c723c */ /* 0x008ff6000004180c */
[----:B------:R-:W-:Y:S11]  /*781c0*/  @!UPT UIADD3 URZ, URZ, URZ, URZ ;  /* 0x0000003f3f3ff290 */ /* 0x000ff6000fffe03f */
[----:B------:R-:W-:Y:S01]  /*781d0*/  @!UPT UIADD3 URZ, URZ, URZ, URZ ;  /* 0x0000003f3f3ff290 */ /* 0x000fe2000fffe03f */
[----:B------:R-:W-:Y:S01]  /*781e0*/  STL.64 [R1+0x8d0], R12 ;  /* 0x0008d00c01007387 */ /* 0x000fe20000100a00 */
[----:B------:R0:W-:Y:S03]  /*781f0*/  STL.64 [R1+0x8d8], R14 ;  /* 0x0008d80e01007387 */ /* 0x0001e60000100a00 */
[----:B0-----:R-:W3:Y:S01]  /*78200*/  LDL.LU.64 R14, [R1+0x2520] ;  /* 0x00252000010e7983 */ /* 0x001ee20000300a00 */
[----:B------:R-:W2:Y:S02]  /*78210*/  LDL.LU.64 R12, [R1+0x2518] ;  /* 0x00251800010c7983 */ /* 0x000ea40000300a00 */
[----:B------:R0:W-:Y:S02]  /*78220*/  STL.64 [R1+0x23a8], R18 ;  /* 0x0023a81201007387 */ /* 0x0001e40000100a00 */
[----:B0-----:R-:W-:Y:S02]  /*78230*/  IMAD.MOV.U32 R18, RZ, RZ, R7 ;  /* 0x000000ffff127224 */ /* 0x001fe400078e0007 */
[----:B------:R-:W-:-:S02]  /*78240*/  IMAD.MOV.U32 R19, RZ, RZ, R6 ;  /* 0x000000ffff137224 */ /* 0x000fc400078e0006 */
[----:B------:R-:W-:Y:S02]  /*78250*/  IMAD.MOV.U32 R6, RZ, RZ, R16 ;  /* 0x000000ffff067224 */ /* 0x000fe400078e0010 */
[----:B------:R-:W-:-:S05]  /*78260*/  IMAD.MOV.U32 R7, RZ, RZ, R11 ;  /* 0x000000ffff077224 */ /* 0x000fca00078e000b */
[----:B------:R-:W-:Y:S01]  /*78270*/  STL.64 [R1+0x23e0], R6 ;  /* 0x0023e00601007387 */ /* 0x000fe20000100a00 */
[----:B------:R0:W-:Y:S02]  /*78280*/  STL.64 [R1+0x23c0], R18 ;  /* 0x0023c01201007387 */ /* 0x0001e40000100a00 */
[----:B------:R-:W2:Y:S02]  /*78290*/  LDL.LU R16, [R1+0x110] ;  /* 0x0001100001107983 */ /* 0x000ea40000300800 */
[----:B------:R-:W2:Y:S01]  /*782a0*/  LDL.LU R17, [R1+0x114] ;  /* 0x0001140001117983 */ /* 0x000ea20000300800 */
[----:B0-----:R-:W2:Y:S01]  /*782b0*/  LDL.LU R18, [R1+0x118] ;  /* 0x0001180001127983 */ /* 0x001ea20000300800 */
[----:B------:R-:W2:Y:S02]  /*782c0*/  LDL.LU R19, [R1+0x11c] ;  /* 0x00011c0001137983 */ /* 0x000ea40000300800 */
[----:B------:R-:W-:Y:S02]  /*782d0*/  IMAD.MOV.U32 R6, RZ, RZ, R10 ;  /* 0x000000ffff067224 */ /* 0x000fe400078e000a */
        /* <DEDUP_REMOVED lines=26> */
[----:B------:R-:W4:Y:S01]  /*78480*/  LDL.LU R4, [R1+0x2500] ;  /* 0x0025000001047983 */ /* 0x000f220000300800 */
[----:B------:R-:W4:Y:S03]  /*78490*/  LDL.LU R5, [R1+0x24fc] ;  /* 0x0024fc0001057983 */ /* 0x000f260000300800 */
        /* <DEDUP_REMOVED lines=38> */
[----:B----4-:R-:W-:-:S05]  /*78700*/  IMAD.MOV.U32 R7, RZ, RZ, R13 ;  /* 0x000000ffff077224 */ /* 0x010fca00078e000d */
        /* <DEDUP_REMOVED lines=8> */
[----:B------:R-:W-:Y:S01]  /*78790*/  IMAD.MOV.U32 R7, RZ, RZ, R9 ;  /* 0x000000ffff077224 */ /* 0x000fe200078e0009 */
[----:B------:R-:W3:Y:S01]  /*787a0*/  LDL.LU R8, [R1+0x2d0] ;  /* 0x0002d00001087983 */ /* 0x000ee20000300800 */
[----:B------:R-:W3:Y:S02]  /*787b0*/  LDL.LU R9, [R1+0x2d4] ;  /* 0x0002d40001097983 */ /* 0x000ee40000300800 */
[----:B------:R-:W3:Y:S02]  /*787c0*/  LDL.LU R10, [R1+0x2d8] ;  /* 0x0002d800010a7983 */ /* 0x000ee40000300800 */
[----:B------:R-:W3:Y:S01]  /*787d0*/  LDL.LU R11, [R1+0x2dc] ;  /* 0x0002dc00010b7983 */ /* 0x000ee20000300800 */
[----:B------:R-:W-:Y:S04]  /*787e0*/  STL.64 [R1+0x24b8], R6 ;  /* 0x0024b80601007387 */ /* 0x000fe80000100a00 */
[----:B----4-:R-:W-:Y:S01]  /*787f0*/  STL.64 [R1+0x2480], R18 ;  /* 0x0024801201007387 */ /* 0x010fe20000100a00 */
[----:B--2---:R0:W-:Y:S03]  /*78800*/  STL.64 [R1+0x2478], R16 ;  /* 0x0024781001007387 */ /* 0x0041e60000100a00 */
[----:B0-----:R-:W2:Y:S01]  /*78810*/  LDL.LU R16, [R1+0x190] ;  /* 0x0001900001107983 */ /* 0x001ea20000300800 */
[----:B------:R-:W2:Y:S02]  /*78820*/  LDL.LU R17, [R1+0x194] ;  /* 0x0001940001117983 */ /* 0x000ea40000300800 */
[----:B------:R-:W4:Y:S02]  /*78830*/  LDL.LU R18, [R1+0x198] ;  /* 0x0001980001127983 */ /* 0x000f240000300800 */
[----:B------:R-:W4:Y:S01]  /*78840*/  LDL.LU R19, [R1+0x19c] ;  /* 0x00019c0001137983 */ /* 0x000f220000300800 */
[----:B------:R-:W2:Y:S01]  /*78850*/  LDL.LU R20, [R1+0x1d0] ;  /* 0x0001d00001147983 */ /* 0x000ea20000300800 */
        /* <DEDUP_REMOVED lines=25> */
[----:B------:R-:W4:Y:S02]  /*789f0*/  LDL.LU R8, [R1+0x24e0] ;  /* 0x0024e00001087983 */ /* 0x000f240000300800 */
[----:B------:R0:W-:Y:S02]  /*78a00*/  STL.64 [R1+0x23a0], R14 ;  /* 0x0023a00e01007387 */ /* 0x0001e40000100a00 */
[----:B------:R-:W2:Y:S01]  /*78a10*/  LDL.LU R12, [R1+0xf0] ;  /* 0x0000f000010c7983 */ /* 0x000ea20000300800 */
[----:B------:R-:W2:Y:S04]  /*78a20*/  LDL.LU R13, [R1+0xf4] ;  /* 0x0000f400010d7983 */ /* 0x000ea80000300800 */
        /* <DEDUP_REMOVED lines=9> */
[----:B------:R-:W3:Y:S01]  /*78ac0*/  LDL.LU.64 R22, [R1+0x24d8] ;  /* 0x0024d80001167983 */ /* 0x000ee20000300a00 */
[----:B------:R-:W3:Y:S02]  /*78ad0*/  LDL.LU.64 R20, [R1+0x24d0] ;  /* 0x0024d00001147983 */ /* 0x000ee40000300a00 */
[----:B------:R-:W-:-:S02]  /*78ae0*/  IMAD.MOV.U32 R6, RZ, RZ, R5 ;  /* 0x000000ffff067224 */ /* 0x000fc400078e0005 */
[----:B------:R-:W-:-:S06]  /*78af0*/  IMAD.MOV.U32 R7, RZ, RZ, R4 ;  /* 0x000000ffff077224 */ /* 0x000fcc00078e0004 */
        /* <DEDUP_REMOVED lines=96> */
[----:B------:R-:W2:Y:S11]  /*79100*/  LDL.LU.64 R14, [R1+0x23a0] ;  /* 0x0023a000010e7983 */ /* 0x000eb60000300a00 */
[----:B------:R-:W-:Y:S10]  /*79110*/  @!UPT UIADD3 URZ, URZ, URZ, URZ ;  /* 0x0000003f3f3ff290 */ /* 0x000ff4000fffe03f */
[----:B------:R0:W-:Y:S01]  /*79120*/  STL.64 [R1+0x8a0], R16 ;  /* 0x0008a01001007387 */ /* 0x0001e20000100a00 */
[----:B------:R1:W-:Y:S03]  /*79130*/  STL.64 [R1+0x8a8], R18 ;  /* 0x0008a81201007387 */ /* 0x0003e60000100a00 */
[----:B0-----:R-:W2:Y:S01]  /*79140*/  LDL.LU R16, [R1+0xe0] ;  /* 0x0000e00001107983 */ /* 0x001ea20000300800 */
[----:B------:R-:W2:Y:S02]  /*79150*/  LDL.LU R17, [R1+0xe4] ;  /* 0x0000e40001117983 */ /* 0x000ea40000300800 */
[----:B-1----:R-:W-:Y:S02]  /*79160*/  IMAD.MOV.U32 R18, RZ, RZ, R0 ;  /* 0x000000ffff127224 */ /* 0x002fe400078e0000 */
[----:B------:R-:W3:Y:S01]  /*79170*/  LDL.LU R0, [R1+0x239c] ;  /* 0x00239c0001007983 */ /* 0x000ee20000300800 */
[----:B------:R-:W2:Y:S02]  /*79180*/  LDL.LU R19, [R1+0xec] ;  /* 0x0000ec0001137983 */ /* 0x000ea40000300800 */
[----:B------:R-:W-:-:S04]  /*79190*/  IMAD.MOV.U32 R9, RZ, RZ, c[0x0][0x188] ;  /* 0x00006200ff097624 */ /* 0x000fc800078e00ff */
[----:B------:R-:W-:-:S04]  /*791a0*/  IMAD.SHL.U32 R5, R9, 0x80, RZ ;  /* 0x0000008009057824 */ /* 0x000fc800078e00ff */
[----:B------:R-:W-:-:S05]  /*791b0*/  IMAD.SHL.U32 R5, R5, 0x2, RZ ;  /* 0x0000000205057824 */ /* 0x000fca00078e00ff */
[-C--:B------:R-:W-:Y:S01]  /*791c0*/  IADD3 R4, P0, R2, R5.reuse, RZ ;  /* 0x0000000502047210 */ /* 0x080fe20007f1e0ff */
[----:B------:R-:W-:Y:S01]  /*791d0*/  IADD3 R5, P1, R28, R5, RZ ;  /* 0x000000051c057210 */ /* 0x000fe20007f3e0ff */
[----:B----4-:R-:W-:-:S03]  /*791e0*/  IADD3 R8, R8, 0x1, RZ ;  /* 0x0000000108087810 */ /* 0x010fc60007ffe0ff */
[----:B------:R-:W-:Y:S01]  /*791f0*/  STL [R1+0x2208], R4 ;  /* 0x0022080401007387 */ /* 0x000fe20000100800 */
[C---:B--2---:R-:W-:Y:S01]  /*79200*/  HMMA.16816.F32.BF16 R12, R20.reuse, R14, R16 ;  /* 0x0000000e140c723c */ /* 0x044fe20000041810 */
[--C-:B---3--:R-:W-:Y:S11]  /*79210*/  IMAD.X R2, R3, 0x1, R0.reuse, P0 ;  /* 0x0000000103027824 */ /* 0x108ff600000e0600 */
[----:B------:R-:W-:Y:S11]  /*79220*/  @!UPT UIADD3 URZ, URZ, URZ, URZ ;  /* 0x0000003f3f3ff290 */ /* 0x000ff6000fffe03f */
[----:B------:R-:W-:Y:S01]  /*79230*/  STL.64 [R1+0x890], R12 ;  /* 0x0008900c01007387 */ /* 0x000fe20000100a00 */
[----:B------:R-:W-:Y:S02]  /*79240*/  STL.64 [R1+0x898], R14 ;  /* 0x0008980e01007387 */ /* 0x000fe40000100a00 */
[----:B------:R-:W-:Y:S02]  /*79250*/  STL [R1+0x220c], R5 ;  /* 0x00220c0501007387 */ /* 0x000fe40000100800 */
[----:B------:R-:W-:Y:S01]  /*79260*/  STL [R1+0x2210], R2 ;  /* 0x0022100201007387 */ /* 0x000fe20000100800 */
[----:B------:R0:W-:Y:S02]  /*79270*/  STL [R1+0xdd0], R8 ;  /* 0x000dd00801007387 */ /* 0x0001e40000100800 */
[----:B0-----:R-:W-:Y:S01]  /*79280*/  HMMA.16816.F32.BF16 R8, R20, R10, R24 ;  /* 0x0000000a1408723c */ /* 0x001fe20000041818 */
[----:B------:R-:W-:Y:S01]  /*79290*/  IMAD.X R3, R29, 0x1, R0, P1 ;  /* 0x000000011d037824 */ /* 0x000fe200008e0600 */
[----:B------:R0:W-:Y:S04]  /*792a0*/  STL [R1+0x2398], R0 ;  /* 0x0023980001007387 */ /* 0x0001e80000100800 */
[----:B------:R-:W-:Y:S11]  /*792b0*/  STL [R1+0x2214], R3 ;  /* 0x0022140301007387 */ /* 0x000ff60000100800 */
[----:B------:R-:W-:Y:S06]  /*792c0*/  @!UPT UIADD3 URZ, URZ, URZ, URZ ;  /* 0x0000003f3f3ff290 */ /* 0x000fec000fffe03f */
[----:B------:R-:W-:Y:S01]  /*792d0*/  STL.64 [R1+0x880], R8 ;  /* 0x0008800801007387 */ /* 0x000fe20000100a00 */
[----:B------:R1:W-:Y:S02]  /*792e0*/  STL.64 [R1+0x888], R10 ;  /* 0x0008880a01007387 */ /* 0x0003e40000100a00 */
[----:B0-----:R-:W2:Y:S02]  /*792f0*/  LDL R0, [R1+0x1de4] ;  /* 0x001de40001007983 */ /* 0x001ea40000100800 */
[----:B------:R-:W3:Y:S01]  /*79300*/  LDL.LU R20, [R1+0x15bc] ;  /* 0x0015bc0001147983 */ /* 0x000ee20000300800 */
[----:B------:R-:W4:Y:S01]  /*79310*/  LDL.LU R21, [R1+0x15b4] ;  /* 0x0015b40001157983 */ /* 0x000f220000300800 */
[----:B------:R-:W2:Y:S02]  /*79320*/  LDL.LU R22, [R1+0x15ac] ;  /* 0x0015ac0001167983 */ /* 0x000ea40000300800 */
[----:B------:R-:W-:Y:S02]  /*79330*/  IMAD.MOV.U32 R6, RZ, RZ, R11 ;  /* 0x000000ffff067224 */ /* 0x000fe400078e000b */
[----:B------:R-:W2:Y:S01]  /*79340*/  LDL.LU R23, [R1+0x15a4] ;  /* 0x0015a40001177983 */ /* 0x000ea20000300800 */
[----:B-1----:R-:W2:Y:S01]  /*79350*/  LDL.LU R11, [R1+0x159c] ;  /* 0x00159c00010b7983 */ /* 0x002ea20000300800 */
        /* <DEDUP_REMOVED lines=17> */
[----:B------:R-:W-:-:S02]  /*79470*/  IMAD.MOV.U32 R7, RZ, RZ, R10 ;  /* 0x000000ffff077224 */ /* 0x000fc400078e000a */
[----:B------:R-:W2:Y:S01]  /*79480*/  LDL.LU R8, [R1+0x1554] ;  /* 0x0015540001087983 */ /* 0x000ea20000300800 */
[----:B------:R-:W2:Y:S01]  /*79490*/  LDL.LU R29, [R1+0x1578] ;  /* 0x00157800011d7983 */ /* 0x000ea20000300800 */
[----:B------:R-:W2:Y:S02]  /*794a0*/  LDL.LU R28, [R1+0x154c] ;  /* 0x00154c00011c7983 */ /* 0x000ea40000300800 */
[----:B------:R0:W-:Y:S02]  /*794b0*/  STL [R1+0x221c], R6 ;  /* 0x00221c0601007387 */ /* 0x0001e40000100800 */
[----:B0-----:R-:W2:Y:S01]  /*794c0*/  LDL.LU R6, [R1+0x15c4] ;  /* 0x0015c40001067983 */ /* 0x001ea20000300800 */
[----:B------:R0:W-:Y:S03]  /*794d0*/  STL [R1+0x2218], R7 ;  /* 0x0022180701007387 */ /* 0x0001e60000100800 */
[----:B0-----:R-:W2:Y:S01]  /*794e0*/  LDL R7, [R1+0xdd0] ;  /* 0x000dd00001077983 */ /* 0x001ea20000100800 */
[----:B------:R-:W-:-:S04]  /*794f0*/  IMAD.MOV.U32 R10, RZ, RZ, c[0x0][0x188] ;  /* 0x00006200ff0a7624 */ /* 0x000fc800078e00ff */
[----:B------:R-:W-:-:S04]  /*79500*/  IMAD.SHL.U32 R10, R10, 0x80, RZ ;  /* 0x000000800a0a7824 */ /* 0x000fc800078e00ff */
[----:B------:R-:W-:Y:S01]  /*79510*/  IMAD.SHL.U32 R10, R10, 0x2, RZ ;  /* 0x000000020a0a7824 */ /* 0x000fe200078e00ff */
[----:B--2---:R-:W-:Y:S02]  /*79520*/  ISETP.NE.U32.AND P0, PT, R7, R0, PT ;  /* 0x000000000700720c */ /* 0x004fe40003f05070 */
[----:B------:R-:W2:Y:S02]  /*79530*/  LDL.LU R0, [R1+0x2398] ;  /* 0x0023980001007983 */ /* 0x000ea40000300800 */
[-C--:B------:R-:W-:Y:S02]  /*79540*/  IADD3 R6, P1, R6, R10.reuse, RZ ;  /* 0x0000000a06067210 */ /* 0x080fe40007f3e0ff */
[-C--:B---3--:R-:W-:Y:S02]  /*79550*/  IADD3 R20, P2, R20, R10.reuse, RZ ;  /* 0x0000000a14147210 */ /* 0x088fe40007f5e0ff */
[-C--:B----4-:R-:W-:Y:S02]  /*79560*/  IADD3 R21, P3, R21, R10.reuse, RZ ;  /* 0x0000000a15157210 */ /* 0x090fe40007f7e0ff */
[----:B------:R-:W-:-:S02]  /*79570*/  IADD3 R22, P4, R22, R10, RZ ;  /* 0x0000000a16167210 */ /* 0x000fc40007f9e0ff */
[-C--:B------:R-:W-:Y:S01]  /*79580*/  IADD3 R23, P5, R23, R10.reuse, RZ ;  /* 0x0000000a17177210 */ /* 0x080fe20007fbe0ff */
[----:B------:R-:W-:Y:S01]  /*79590*/  STL [R1+0x15c4], R6 ;  /* 0x0015c40601007387 */ /* 0x000fe20000100800 */
[-C--:B------:R-:W-:Y:S01]  /*795a0*/  IADD3 R11, P6, R11, R10.reuse, RZ ;  /* 0x0000000a0b0b7210 */ /* 0x080fe20007fde0ff */
[----:B------:R-:W-:Y:S02]  /*795b0*/  STL [R1+0x15bc], R20 ;  /* 0x0015bc1401007387 */ /* 0x000fe40000100800 */
[----:B------:R-:W-:Y:S01]  /*795c0*/  STL [R1+0x15b4], R21 ;  /* 0x0015b41501007387 */ /* 0x000fe20000100800 */
[----:B------:R-:W-:Y:S01]  /*795d0*/  STL [R1+0x15ac], R22 ;  /* 0x0015ac1601007387 */ /* 0x000fe20000100800 */
[----:B------:R-:W-:Y:S02]  /*795e0*/  STL [R1+0x15a4], R23 ;  /* 0x0015a41701007387 */ /* 0x000fe40000100800 */
[----:B------:R-:W-:Y:S02]  /*795f0*/  STL [R1+0x159c], R11 ;  /* 0x00159c0b01007387 */ /* 0x000fe40000100800 */
[--C-:B--2---:R-:W-:Y:S01]  /*79600*/  IMAD.X R3, R3, 0x1, R0.reuse, P1 ;  /* 0x0000000103037824 */ /* 0x104fe200008e0600 */
[-C--:B------:R-:W-:Y:S01]  /*79610*/  IADD3 R2, P1, R2, R10.reuse, RZ ;  /* 0x0000000a02027210 */ /* 0x080fe20007f3e0ff */
[--C-:B------:R-:W-:Y:S01]  /*79620*/  IMAD.X R5, R5, 0x1, R0.reuse, P2 ;  /* 0x0000000105057824 */ /* 0x100fe200010e0600 */
[-C--:B------:R-:W-:Y:S01]  /*79630*/  IADD3 R4, P2, R4, R10.reuse, RZ ;  /* 0x0000000a04047210 */ /* 0x080fe20007f5e0ff */
[--C-:B------:R-:W-:Y:S01]  /*79640*/  IMAD.X R14, R14, 0x1, R0.reuse, P3 ;  /* 0x000000010e0e7824 */ /* 0x100fe200018e0600 */
[----:B------:R-:W-:Y:S01]  /*79650*/  STL [R1+0x15c0], R3 ;  /* 0x0015c00301007387 */ /* 0x000fe20000100800 */
[-C--:B------:R-:W-:Y:S01]  /*79660*/  IADD3 R15, P3, R15, R10.reuse, RZ ;  /* 0x0000000a0f0f7210 */ /* 0x080fe20007f7e0ff */
[----:B------:R-:W-:Y:S02]  /*79670*/  STL [R1+0x1594], R2 ;  /* 0x0015940201007387 */ /* 0x000fe40000100800 */
        /* <DEDUP_REMOVED lines=22> */
[----:B------:R-:W-:Y:S01]  /*797e0*/  STL [R1+0x1564], R17 ;  /* 0x0015641101007387 */ /* 0x000fe20000100800 */
[-C--:B------:R-:W-:Y:S01]  /*797f0*/  IADD3 R8, P3, R8, R10.reuse, RZ ;  /* 0x0000000a08087210 */ /* 0x080fe20007f7e0ff */
[----:B------:R-:W-:Y:S02]  /*79800*/  STL [R1+0x1588], R12 ;  /* 0x0015880c01007387 */ /* 0x000fe40000100800 */
[--C-:B------:R-:W-:Y:S01]  /*79810*/  IMAD.X R29, R29, 0x1, R0.reuse, P4 ;  /* 0x000000011d1d7824 */ /* 0x100fe200020e0600 */
[----:B------:R-:W-:Y:S01]  /*79820*/  STL [R1+0x155c], R16 ;  /* 0x00155c1001007387 */ /* 0x000fe20000100800 */
[----:B------:R-:W-:Y:S02]  /*79830*/  STL [R1+0x1580], R9 ;  /* 0x0015800901007387 */ /* 0x000fe40000100800 */
[----:B------:R0:W-:Y:S01]  /*79840*/  STL [R1+0x2394], R10 ;  /* 0x0023940a01007387 */ /* 0x0001e20000100800 */
[----:B------:R-:W-:Y:S01]  /*79850*/  IADD3 R28, P4, R28, R10, RZ ;  /* 0x0000000a1c1c7210 */ /* 0x000fe20007f9e0ff */
[----:B------:R-:W-:Y:S04]  /*79860*/  STL [R1+0x1554], R8 ;  /* 0x0015540801007387 */ /* 0x000fe80000100800 */
[----:B0-----:R-:W2:Y:S01]  /*79870*/  LDL.LU R10, [R1+0x1570] ;  /* 0x00157000010a7983 */ /* 0x001ea20000300800 */
[----:B------:R-:W-:Y:S02]  /*79880*/  STL [R1+0x1578], R29 ;  /* 0x0015781d01007387 */ /* 0x000fe40000100800 */
[----:B------:R-:W3:Y:S02]  /*79890*/  LDL.LU R7, [R1+0x1560] ;  /* 0x0015600001077983 */ /* 0x000ee40000300800 */
[----:B------:R-:W-:Y:S01]  /*798a0*/  STL [R1+0x154c], R28 ;  /* 0x00154c1c01007387 */ /* 0x000fe20000100800 */
[----:B---3--:R0:W-:Y:S04]  /*798b0*/  STL [R1+0x2388], R7 ;  /* 0x0023880701007387 */ /* 0x0081e80000100800 */
[----:B0-----:R-:W3:Y:S04]  /*798c0*/  LDL.LU R7, [R1+0x153c] ;  /* 0x00153c0001077983 */ /* 0x001ee80000300800 */
[----:B---3--:R0:W-:Y:S04]  /*798d0*/  STL [R1+0x238c], R7 ;  /* 0x00238c0701007387 */ /* 0x0081e80000100800 */
[----:B0-----:R-:W3:Y:S01]  /*798e0*/  LDL.LU R7, [R1+0x1568] ;  /* 0x0015680001077983 */ /* 0x001ee20000300800 */
[----:B--2---:R-:W-:-:S03]  /*798f0*/  IMAD.X R10, R10, 0x1, R0, P5 ;  /* 0x000000010a0a7824 */ /* 0x004fc600028e0600 */
[----:B---3--:R0:W-:Y:S04]  /*79900*/  STL [R1+0x2390], R7 ;  /* 0x0023900701007387 */ /* 0x0081e80000100800 */
[----:B0-----:R-:W2:Y:S01]  /*79910*/  LDL.LU R7, [R1+0x1544] ;  /* 0x0015440001077983 */ /* 0x001ea20000300800 */
[----:B------:R-:W3:Y:S02]  /*79920*/  LDL.LU R6, [R1+0x1534] ;  /* 0x0015340001067983 */ /* 0x000ee40000300800 */
[----:B------:R-:W4:Y:S02]  /*79930*/  LDL.LU R20, [R1+0x1558] ;  /* 0x0015580001147983 */ /* 0x000f240000300800 */
        /* <DEDUP_REMOVED lines=24> */
[----:B------:R0:W-:Y:S02]  /*79ac0*/  STL [R1+0x1570], R10 ;  /* 0x0015700a01007387 */ /* 0x0001e40000100800 */
[----:B0-----:R-:W2:Y:S02]  /*79ad0*/  LDL.LU R10, [R1+0x2394] ;  /* 0x00239400010a7983 */ /* 0x001ea40000300800 */
[----:B--2---:R-:W-:-:S05]  /*79ae0*/  IADD3 R7, P5, R7, R10, RZ ;  /* 0x0000000a07077210 */ /* 0x004fca0007fbe0ff */
[----:B------:R0:W-:Y:S04]  /*79af0*/  STL [R1+0x1544], R7 ;  /* 0x0015440701007387 */ /* 0x0001e80000100800 */
[----:B0-----:R-:W2:Y:S02]  /*79b00*/  LDL.LU R7, [R1+0x2390] ;  /* 0x0023900001077983 */ /* 0x001ea40000300800 */
[----:B--2---:R-:W-:-:S05]  /*79b10*/  IMAD.X R7, R7, 0x1, R0, P6 ;  /* 0x0000000107077824 */ /* 0x004fca00030e0600 */
[----:B------:R0:W-:Y:S04]  /*79b20*/  STL [R1+0x1568], R7 ;  /* 0x0015680701007387 */ /* 0x0001e80000100800 */
[----:B0-----:R-:W2:Y:S02]  /*79b30*/  LDL.LU R7, [R1+0x238c] ;  /* 0x00238c0001077983 */ /* 0x001ea40000300800 */
[----:B--2---:R-:W-:-:S05]  /*79b40*/  IADD3 R7, P6, R7, R10, RZ ;  /* 0x0000000a07077210 */ /* 0x004fca0007fde0ff */
[----:B------:R0:W-:Y:S04]  /*79b50*/  STL [R1+0x153c], R7 ;  /* 0x00153c0701007387 */ /* 0x0001e80000100800 */
[----:B0-----:R-:W2:Y:S01]  /*79b60*/  LDL.LU R7, [R1+0x2388] ;  /* 0x0023880001077983 */ /* 0x001ea20000300800 */
[--C-:B----4-:R-:W-:Y:S01]  /*79b70*/  IMAD.X R20, R20, 0x1, R0.reuse, P2 ;  /* 0x0000000114147824 */ /* 0x110fe200010e0600 */
[-C--:B------:R-:W-:Y:S01]  /*79b80*/  IADD3 R21, P2, R21, R10.reuse, RZ ;  /* 0x0000000a15157210 */ /* 0x080fe20007f5e0ff */
[--C-:B------:R-:W-:Y:S01]  /*79b90*/  IMAD.X R22, R22, 0x1, R0.reuse, P3 ;  /* 0x0000000116167824 */ /* 0x100fe200018e0600 */
        /* <DEDUP_REMOVED lines=16> */
[----:B------:R-:W-:Y:S01]  /*79ca0*/  IADD3 R9, P6, R9, R10, RZ ;  /* 0x0000000a09097210 */ /* 0x000fe20007fde0ff */
[----:B------:R-:W-:-:S02]  /*79cb0*/  IMAD.X R28, R28, 0x1, R0, P2 ;  /* 0x000000011c1c7824 */ /* 0x000fc400010e0600 */
[----:B--2---:R-:W-:Y:S01]  /*79cc0*/  IMAD.X R7, R7, 0x1, R0, P1 ;  /* 0x0000000107077824 */ /* 0x004fe200008e0600 */
[----:B---3--:R-:W-:-:S04]  /*79cd0*/  IADD3 R6, P1, R6, R10, RZ ;  /* 0x0000000a06067210 */ /* 0x008fc80007f3e0ff */
[----:B------:R-:W-:Y:S01]  /*79ce0*/  STL [R1+0x1560], R7 ;  /* 0x0015600701007387 */ /* 0x000fe20000100800 */
[----:B------:R-:W-:Y:S02]  /*79cf0*/  STL [R1+0x1534], R6 ;  /* 0x0015340601007387 */ /* 0x000fe40000100800 */
[----:B------:R-:W-:Y:S02]  /*79d00*/  STL [R1+0x1558], R20 ;  /* 0x0015581401007387 */ /* 0x000fe40000100800 */
[----:B------:R-:W-:Y:S01]  /*79d10*/  STL [R1+0x152c], R21 ;  /* 0x00152c1501007387 */ /* 0x000fe20000100800 */
[----:B------:R-:W-:Y:S01]  /*79d20*/  STL [R1+0x1550], R22 ;  /* 0x0015501601007387 */ /* 0x000fe20000100800 */
[----:B------:R-:W-:Y:S02]  /*79d30*/  STL [R1+0x1524], R23 ;  /* 0x0015241701007387 */ /* 0x000fe40000100800 */
[----:B------:R-:W-:Y:S02]  /*79d40*/  STL [R1+0x1548], R11 ;  /* 0x0015480b01007387 */ /* 0x000fe40000100800 */
[----:B------:R-:W-:Y:S02]  /*79d50*/  STL [R1+0x151c], R3 ;  /* 0x00151c0301007387 */ /* 0x000fe40000100800 */
[--C-:B------:R-:W-:Y:S01]  /*79d60*/  IMAD.X R15, R15, 0x1, R0.reuse, P1 ;  /* 0x000000010f0f7824 */ /* 0x100fe200008e0600 */
[----:B------:R-:W-:Y:S01]  /*79d70*/  STL [R1+0x1540], R2 ;  /* 0x0015400201007387 */ /* 0x000fe20000100800 */
[----:B------:R-:W-:Y:S01]  /*79d80*/  IADD3 R18, P1, R18, R10, RZ ;  /* 0x0000000a12127210 */ /* 0x000fe20007f3e0ff */
        /* <DEDUP_REMOVED lines=12> */
[----:B------:R-:W-:-:S02]  /*79e50*/  IMAD.X R8, R8, 0x1, R0, P1 ;  /* 0x0000000108087824 */ /* 0x000fc400008e0600 */
[----:B------:R-:W-:Y:S01]  /*79e60*/  STL [R1+0x14e4], R12 ;  /* 0x0014e40c01007387 */ /* 0x000fe20000100800 */
[-C--:B------:R-:W-:Y:S01]  /*79e70*/  IADD3 R29, P1, R29, R10.reuse, RZ ;  /* 0x0000000a1d1d7210 */ /* 0x080fe20007f3e0ff */
[----:B------:R-:W-:Y:S01]  /*79e80*/  STL [R1+0x1508], R16 ;  /* 0x0015081001007387 */ /* 0x000fe20000100800 */
[----:B------:R-:W-:Y:S02]  /*79e90*/  STL [R1+0x14dc], R9 ;  /* 0x0014dc0901007387 */ /* 0x000fe40000100800 */
[----:B------:R0:W-:Y:S02]  /*79ea0*/  STL [R1+0x2384], R0 ;  /* 0x0023840001007387 */ /* 0x0001e40000100800 */
[----:B------:R-:W-:Y:S01]  /*79eb0*/  STL [R1+0x1500], R8 ;  /* 0x0015000801007387 */ /* 0x000fe20000100800 */
        /* <DEDUP_REMOVED lines=8> */
[----:B--2---:R-:W-:-:S03]  /*79f40*/  IADD3 R0, P2, R0, R10, RZ ;  /* 0x0000000a00007210 */ /* 0x004fc60007f5e0ff */
        /* <DEDUP_REMOVED lines=30> */
[----:B--2---:R-:W-:-:S05]  /*7a130*/  IMAD.X R7, R7, 0x1, R0, P3 ;  /* 0x0000000107077824 */ /* 0x004fca00018e0600 */
[----:B------:R0:W-:Y:S04]  /*7a140*/  STL [R1+0x14f0], R7 ;  /* 0x0014f00701007387 */ /* 0x0001e80000100800 */
[----:B0-----:R-:W2:Y:S02]  /*7a150*/  LDL.LU R7, [R1+0x2380] ;  /* 0x0023800001077983 */ /* 0x001ea40000300800 */
[----:B--2---:R-:W-:-:S05]  /*7a160*/  IADD3 R7, P3, R7, R10, RZ ;  /* 0x0000000a07077210 */ /* 0x004fca0007f7e0ff */
[----:B------:R0:W-:Y:S04]  /*7a170*/  STL [R1+0x14c4], R7 ;  /* 0x0014c40701007387 */ /* 0x0001e80000100800 */
[----:B0-----:R-:W2:Y:S02]  /*7a180*/  LDL.LU R7, [R1+0x237c] ;  /* 0x00237c0001077983 */ /* 0x001ea40000300800 */
[----:B--2---:R-:W-:-:S05]  /*7a190*/  IMAD.X R7, R7, 0x1, R0, P4 ;  /* 0x0000000107077824 */ /* 0x004fca00020e0600 */
[----:B------:R0:W-:Y:S04]  /*7a1a0*/  STL [R1+0x14e8], R7 ;  /* 0x0014e80701007387 */ /* 0x0001e80000100800 */
[----:B0-----:R-:W2:Y:S01]  /*7a1b0*/  LDL.LU R7, [R1+0x2378] ;  /* 0x0023780001077983 */ /* 0x001ea20000300800 */
[--C-:B---3--:R-:W-:Y:S01]  /*7a1c0*/  IMAD.X R6, R6, 0x1, R0.reuse, P5 ;  /* 0x0000000106067824 */ /* 0x108fe200028e0600 */
[-C--:B----4-:R-:W-:Y:S01]  /*7a1d0*/  IADD3 R20, P5, R20, R10.reuse, RZ ;  /* 0x0000000a14147210 */ /* 0x090fe20007fbe0ff */
        /* <DEDUP_REMOVED lines=18> */
[----:B------:R-:W-:Y:S01]  /*7a300*/  IMAD.X R29, R29, 0x1, R0, P5 ;  /* 0x000000011d1d7824 */ /* 0x000fe200028e0600 */
[----:B------:R-:W-:-:S02]  /*7a310*/  IADD3 R28, P5, R28, R10, RZ ;  /* 0x0000000a1c1c7210 */ /* 0x000fc40007fbe0ff */
[----:B--2---:R-:W-:-:S05]  /*7a320*/  IADD3 R7, P4, R7, R10, RZ ;  /* 0x0000000a07077210 */ /* 0x004fca0007f9e0ff */
[----:B------:R-:W-:Y:S01]  /*7a330*/  STL [R1+0x14bc], R7 ;  /* 0x0014bc0701007387 */ /* 0x000fe20000100800 */
[----:B------:R-:W-:Y:S02]  /*7a340*/  STL [R1+0x14e0], R6 ;  /* 0x0014e00601007387 */ /* 0x000fe40000100800 */
[----:B------:R-:W-:Y:S02]  /*7a350*/  STL [R1+0x14b4], R20 ;  /* 0x0014b41401007387 */ /* 0x000fe40000100800 */
[----:B------:R-:W-:Y:S01]  /*7a360*/  STL [R1+0x14d8], R21 ;  /* 0x0014d81501007387 */ /* 0x000fe20000100800 */
[----:B------:R-:W-:Y:S01]  /*7a370*/  STL [R1+0x14ac], R22 ;  /* 0x0014ac1601007387 */ /* 0x000fe20000100800 */
        /* <DEDUP_REMOVED lines=16> */
[----:B------:R-:W-:-:S02]  /*7a480*/  IMAD.X R9, R9, 0x1, R0, P4 ;  /* 0x0000000109097824 */ /* 0x000fc400020e0600 */
[----:B------:R-:W-:Y:S02]  /*7a490*/  STL [R1+0x1498], R13 ;  /* 0x0014980d01007387 */ /* 0x000fe40000100800 */
[----:B------:R-:W-:Y:S01]  /*7a4a0*/  STL [R1+0x146c], R17 ;  /* 0x00146c1101007387 */ /* 0x000fe20000100800 */
[----:B------:R-:W-:Y:S01]  /*7a4b0*/  IADD3 R8, P4, R8, R10, RZ ;  /* 0x0000000a08087210 */ /* 0x000fe20007f9e0ff */
[----:B------:R-:W-:Y:S01]  /*7a4c0*/  STL [R1+0x1490], R12 ;  /* 0x0014900c01007387 */ /* 0x000fe20000100800 */
[----:B------:R-:W-:Y:S02]  /*7a4d0*/  STL [R1+0x1464], R16 ;  /* 0x0014641001007387 */ /* 0x000fe40000100800 */
[----:B------:R-:W-:Y:S02]  /*7a4e0*/  STL [R1+0x1488], R9 ;  /* 0x0014880901007387 */ /* 0x000fe40000100800 */
[----:B------:R0:W-:Y:S01]  /*7a4f0*/  STL [R1+0x2374], R10 ;  /* 0x0023740a01007387 */ /* 0x0001e20000100800 */
        /* <DEDUP_REMOVED lines=1147> */
[----:B------:R0:W-:Y:S02]  /*7ecb0*/  STL [R1+0xefc], R28 ;  /* 0x000efc1c01007387 */ /* 0x0001e40000100800 */
[----:B0-----:R-:W3:Y:S01]  /*7ecc0*/  LDL.LU R28, [R1+0xe84] ;  /* 0x000e8400011c7983 */ /* 0x001ee20000300800 */
        /* <DEDUP_REMOVED lines=39> */
[-C--:B------:R-:W-:Y:S01]  /*7ef40*/  IADD3 R15, P4, R15, R10.reuse, RZ ;  /* 0x0000000a0f0f7210 */ /* 0x080fe20007f9e0ff */
        /* <DEDUP_REMOVED lines=11> */
[----:B------:R-:W-:Y:S02]  /*7f000*/  STL [R1+0xea4], R27 ;  /* 0x000ea41b01007387 */ /* 0x000fe40000100800 */
[----:B------:R-:W-:Y:S02]  /*7f010*/  STL [R1+0xec8], R13 ;  /* 0x000ec80d01007387 */ /* 0x000fe40000100800 */
[----:B------:R-:W-:Y:S01]  /*7f020*/  STL [R1+0xe9c], R17 ;  /* 0x000e9c1101007387 */ /* 0x000fe20000100800 */
[----:B------:R0:W-:Y:S01]  /*7f030*/  STL [R1+0xeb8], R29 ;  /* 0x000eb81d01007387 */ /* 0x0001e20000100800 */
[----:B------:R-:W-:Y:S03]  /*7f040*/  STL [R1+0xec0], R12 ;  /* 0x000ec00c01007387 */ /* 0x000fe60000100800 */
[----:B0-----:R-:W2:Y:S01]  /*7f050*/  LDL.LU R29, [R1+0xea8] ;  /* 0x000ea800011d7983 */ /* 0x001ea20000300800 */
[----:B------:R-:W-:Y:S02]  /*7f060*/  STL [R1+0xe94], R16 ;  /* 0x000e941001007387 */ /* 0x000fe40000100800 */
[----:B------:R-:W3:Y:S01]  /*7f070*/  LDL.LU R7, [R1+0xe98] ;  /* 0x000e980001077983 */ /* 0x000ee20000300800 */
[----:B------:R-:W-:Y:S01]  /*7f080*/  IADD3 R9, P4, R9, R10, RZ ;  /* 0x0000000a09097210 */ /* 0x000fe20007f9e0ff */
[----:B------:R-:W-:-:S04]  /*7f090*/  IMAD.X R8, R8, 0x1, R0, P5 ;  /* 0x0000000108087824 */ /* 0x000fc800028e0600 */
[----:B------:R-:W-:Y:S04]  /*7f0a0*/  STL [R1+0xe8c], R9 ;  /* 0x000e8c0901007387 */ /* 0x000fe80000100800 */
[----:B---3--:R0:W-:Y:S01]  /*7f0b0*/  STL [R1+0x22b0], R7 ;  /* 0x0022b00701007387 */ /* 0x0081e20000100800 */
[----:B------:R-:W-:Y:S03]  /*7f0c0*/  STL [R1+0xeb0], R8 ;  /* 0x000eb00801007387 */ /* 0x000fe60000100800 */
[----:B0-----:R-:W3:Y:S01]  /*7f0d0*/  LDL.LU R7, [R1+0xe74] ;  /* 0x000e740001077983 */ /* 0x001ee20000300800 */
[----:B------:R-:W-:-:S05]  /*7f0e0*/  IADD3 R28, P5, R28, R10, RZ ;  /* 0x0000000a1c1c7210 */ /* 0x000fca0007fbe0ff */
[----:B------:R-:W-:Y:S04]  /*7f0f0*/  STL [R1+0xe84], R28 ;  /* 0x000e841c01007387 */ /* 0x000fe80000100800 */
[----:B---3--:R0:W-:Y:S04]  /*7f100*/  STL [R1+0x22b4], R7 ;  /* 0x0022b40701007387 */ /* 0x0081e80000100800 */
[----:B0-----:R-:W3:Y:S01]  /*7f110*/  LDL.LU R7, [R1+0xea0] ;  /* 0x000ea00001077983 */ /* 0x001ee20000300800 */
[----:B--2---:R-:W-:-:S03]  /*7f120*/  IMAD.X R29, R29, 0x1, R0, P6 ;  /* 0x000000011d1d7824 */ /* 0x004fc600030e0600 */
        /* <DEDUP_REMOVED lines=25> */
[----:B------:R0:W-:Y:S01]  /*7f2c0*/  STL [R1+0xea8], R29 ;  /* 0x000ea81d01007387 */ /* 0x0001e20000100800 */
[----:B------:R-:W3:Y:S02]  /*7f2d0*/  LDL.LU R9, [R1+0xe38] ;  /* 0x000e380001097983 */ /* 0x000ee40000300800 */
[----:B------:R-:W3:Y:S01]  /*7f2e0*/  LDL.LU R8, [R1+0xe0c] ;  /* 0x000e0c0001087983 */ /* 0x000ee20000300800 */
[----:B0-----:R-:W3:Y:S01]  /*7f2f0*/  LDL.LU R29, [R1+0xe30] ;  /* 0x000e3000011d7983 */ /* 0x001ee20000300800 */
        /* <DEDUP_REMOVED lines=10> */
[-C--:B---3--:R-:W-:Y:S01]  /*7f3a0*/  IADD3 R21, P3, R21, R10.reuse, RZ ;  /* 0x0000000a15157210 */ /* 0x088fe20007f7e0ff */
        /* <DEDUP_REMOVED lines=13> */
[--C-:B------:R-:W-:Y:S01]  /*7f480*/  IMAD.X R27, R27, 0x1, R0.reuse, P5 ;  /* 0x000000011b1b7824 */ /* 0x100fe200028e0600 */
[-C--:B------:R-:W-:Y:S02]  /*7f490*/  IADD3 R13, P5, R13, R10.reuse, RZ ;  /* 0x0000000a0d0d7210 */ /* 0x080fe40007fbe0ff */
[-C--:B------:R-:W-:Y:S01]  /*7f4a0*/  IADD3 R17, P6, R17, R10.reuse, RZ ;  /* 0x0000000a11117210 */ /* 0x080fe20007fde0ff */
[--C-:B------:R-:W-:Y:S01]  /*7f4b0*/  IMAD.X R12, R12, 0x1, R0.reuse, P1 ;  /* 0x000000010c0c7824 */ /* 0x100fe200008e0600 */
[-C--:B------:R-:W-:Y:S01]  /*7f4c0*/  IADD3 R16, P1, R16, R10.reuse, RZ ;  /* 0x0000000a10107210 */ /* 0x080fe20007f3e0ff */
[----:B--2---:R-:W-:Y:S01]  /*7f4d0*/  IMAD.X R7, R7, 0x1, R0, P2 ;  /* 0x0000000107077824 */ /* 0x004fe200010e0600 */
[----:B------:R-:W-:-:S04]  /*7f4e0*/  IADD3 R6, P2, R6, R10, RZ ;  /* 0x0000000a06067210 */ /* 0x000fc80007f5e0ff */
        /* <DEDUP_REMOVED lines=20> */
[----:B------:R0:W-:Y:S01]  /*7f630*/  STL [R1+0xe48], R28 ;  /* 0x000e481c01007387 */ /* 0x0001e20000100800 */
[----:B------:R-:W-:Y:S04]  /*7f640*/  STL [R1+0xe50], R27 ;  /* 0x000e501b01007387 */ /* 0x000fe80000100800 */
[----:B0-----:R-:W2:Y:S01]  /*7f650*/  LDL.LU R28, [R1+0xe04] ;  /* 0x000e0400011c7983 */ /* 0x001ea20000300800 */
[----:B------:R-:W-:Y:S02]  /*7f660*/  STL [R1+0xe24], R13 ;  /* 0x000e240d01007387 */ /* 0x000fe40000100800 */
[----:B------:R-:W-:Y:S02]  /*7f670*/  STL [R1+0xe1c], R17 ;  /* 0x000e1c1101007387 */ /* 0x000fe40000100800 */
[----:B------:R-:W-:Y:S01]  /*7f680*/  STL [R1+0xe40], R12 ;  /* 0x000e400c01007387 */ /* 0x000fe20000100800 */
[----:B------:R-:W-:Y:S01]  /*7f690*/  STL [R1+0xe14], R16 ;  /* 0x000e141001007387 */ /* 0x000fe20000100800 */
[----:B------:R-:W3:Y:S02]  /*7f6a0*/  LDL.LU R7, [R1+0xdf4] ;  /* 0x000df40001077983 */ /* 0x000ee40000300800 */
[----:B------:R-:W-:Y:S01]  /*7f6b0*/  IMAD.X R9, R9, 0x1, R0, P2 ;  /* 0x0000000109097824 */ /* 0x000fe200010e0600 */
[----:B------:R-:W-:-:S04]  /*7f6c0*/  IADD3 R8, P2, R8, R10, RZ ;  /* 0x0000000a08087210 */ /* 0x000fc80007f5e0ff */
[----:B------:R-:W-:Y:S04]  /*7f6d0*/  STL [R1+0xe38], R9 ;  /* 0x000e380901007387 */ /* 0x000fe80000100800 */
[----:B---3--:R0:W-:Y:S01]  /*7f6e0*/  STL [R1+0x22a4], R7 ;  /* 0x0022a40701007387 */ /* 0x0081e20000100800 */
[----:B------:R-:W-:Y:S03]  /*7f6f0*/  STL [R1+0xe0c], R8 ;  /* 0x000e0c0801007387 */ /* 0x000fe60000100800 */
[----:B0-----:R-:W3:Y:S01]  /*7f700*/  LDL.LU R7, [R1+0xe20] ;  /* 0x000e200001077983 */ /* 0x001ee20000300800 */
[----:B------:R-:W-:-:S05]  /*7f710*/  IMAD.X R29, R29, 0x1, R0, P3 ;  /* 0x000000011d1d7824 */ /* 0x000fca00018e0600 */
[----:B------:R-:W-:Y:S04]  /*7f720*/  STL [R1+0xe30], R29 ;  /* 0x000e301d01007387 */ /* 0x000fe80000100800 */
        /* <DEDUP_REMOVED lines=25> */
[----:B------:R0:W-:Y:S02]  /*7f8c0*/  STL [R1+0xe04], R28 ;  /* 0x000e041c01007387 */ /* 0x0001e40000100800 */
[----:B------:R-:W3:Y:S02]  /*7f8d0*/  LDL.LU R12, [R1+0xdd4] ;  /* 0x000dd400010c7983 */ /* 0x000ee40000300800 */
[----:B------:R-:W3:Y:S01]  /*7f8e0*/  LDL.LU R16, [R1+0x1cc4] ;  /* 0x001cc40001107983 */ /* 0x000ee20000300800 */
[----:B------:R-:W3:Y:S01]  /*7f8f0*/  LDL.LU R9, [R1+0x15d8] ;  /* 0x0015d80001097983 */ /* 0x000ee20000300800 */
[----:B------:R-:W3:Y:S02]  /*7f900*/  LDL.LU R8, [R1+0x1cbc] ;  /* 0x001cbc0001087983 */ /* 0x000ee40000300800 */
[----:B------:R-:W3:Y:S01]  /*7f910*/  LDL.LU R29, [R1+0x15d4] ;  /* 0x0015d400011d7983 */ /* 0x000ee20000300800 */
        /* <DEDUP_REMOVED lines=15> */
[----:B------:R-:W-:Y:S01]  /*7fa10*/  IADD3 R11, P2, R11, R10, RZ ;  /* 0x0000000a0b0b7210 */ /* 0x000fe20007f5e0ff */
[--C-:B------:R-:W-:Y:S01]  /*7fa20*/  IMAD.X R3, R3, 0x1, R0.reuse, P3 ;  /* 0x0000000103037824 */ /* 0x100fe200018e0600 */
[----:B------:R-:W-:Y:S01]  /*7fa30*/  IADD3 R2, P3, R2, UR8, RZ ;  /* 0x0000000802027c10 */ /* 0x000fe2000ff7e0ff */
[--C-:B------:R-:W-:Y:S01]  /*7fa40*/  IMAD.X R5, R5, 0x1, R0.reuse, P4 ;  /* 0x0000000105057824 */ /* 0x100fe200020e0600 */
[----:B------:R-:W-:Y:S01]  /*7fa50*/  IADD3 R4, P4, R4, UR8, RZ ;  /* 0x0000000804047c10 */ /* 0x000fe2000ff9e0ff */
[--C-:B------:R-:W-:Y:S01]  /*7fa60*/  IMAD.X R18, R18, 0x1, R0.reuse, P6 ;  /* 0x0000000112127824 */ /* 0x100fe200030e0600 */
[----:B------:R-:W-:Y:S01]  /*7fa70*/  IADD3 R19, P6, R19, UR8, RZ ;  /* 0x0000000813137c10 */ /* 0x000fe2000ffde0ff */
[--C-:B------:R-:W-:Y:S01]  /*7fa80*/  IMAD.X R24, R24, 0x1, R0.reuse, P1 ;  /* 0x0000000118187824 */ /* 0x100fe200008e0600 */
[----:B------:R-:W-:Y:S01]  /*7fa90*/  IADD3 R25, P1, R25, UR8, RZ ;  /* 0x0000000819197c10 */ /* 0x000fe2000ff3e0ff */
[----:B------:R-:W-:Y:S01]  /*7faa0*/  IMAD.X R26, R26, 0x1, R0, P2 ;  /* 0x000000011a1a7824 */ /* 0x000fe200010e0600 */
[----:B------:R-:W-:-:S02]  /*7fab0*/  IADD3 R27, P2, R27, UR8, RZ ;  /* 0x000000081b1b7c10 */ /* 0x000fc4000ff5e0ff */
[----:B------:R-:W-:Y:S01]  /*7fac0*/  IADD3.X R13, R13, UR5, RZ, P3, !PT ;  /* 0x000000050d0d7c10 */ /* 0x000fe20009ffe4ff */
[----:B------:R-:W-:Y:S01]  /*7fad0*/  IADD3 R17, P3, R17, UR8, RZ ;  /* 0x0000000811117c10 */ /* 0x000fe2000ff7e0ff */
[----:B------:R-:W-:Y:S01]  /*7fae0*/  IADD3.X R12, R12, UR5, RZ, P4, !PT ;  /* 0x000000050c0c7c10 */ /* 0x000fe2000a7fe4ff */
[----:B------:R-:W-:Y:S01]  /*7faf0*/  IADD3 R16, P4, R16, UR8, RZ ;  /* 0x0000000810107c10 */ /* 0x000fe2000ff9e0ff */
        /* <DEDUP_REMOVED lines=8> */
[----:B------:R-:W-:Y:S01]  /*7fb80*/  IMAD.X R14, R14, 0x1, R0, P5 ;  /* 0x000000010e0e7824 */ /* 0x000fe200028e0600 */
[----:B------:R-:W-:Y:S01]  /*7fb90*/  STL [R1+0xe00], R3 ;  /* 0x000e000301007387 */ /* 0x000fe20000100800 */
[----:B------:R-:W-:Y:S01]  /*7fba0*/  IADD3 R15, P5, R15, UR8, RZ ;  /* 0x000000080f0f7c10 */ /* 0x000fe2000ffbe0ff */
        /* <DEDUP_REMOVED lines=11> */
[----:B------:R-:W-:Y:S01]  /*7fc60*/  STL [R1+0x1ccc], R27 ;  /* 0x001ccc1b01007387 */ /* 0x000fe20000100800 */
[----:B------:R-:W-:Y:S01]  /*7fc70*/  IADD3.X R9, R9, UR5, RZ, P5, !PT ;  /* 0x0000000509097c10 */ /* 0x000fe2000affe4ff */
[----:B------:R-:W-:Y:S01]  /*7fc80*/  STL [R1+0x15e0], R13 ;  /* 0x0015e00d01007387 */ /* 0x000fe20000100800 */
[----:B------:R-:W-:Y:S01]  /*7fc90*/  STL [R1+0x1cc8], R17 ;  /* 0x001cc81101007387 */ /* 0x000fe20000100800 */
[----:B------:R-:W-:Y:S02]  /*7fca0*/  STL [R1+0xdd4], R12 ;  /* 0x000dd40c01007387 */ /* 0x000fe40000100800 */
[----:B------:R-:W-:Y:S02]  /*7fcb0*/  STL [R1+0x1cc4], R16 ;  /* 0x001cc41001007387 */ /* 0x000fe40000100800 */
[----:B------:R-:W-:Y:S01]  /*7fcc0*/  STL [R1+0x15d8], R9 ;  /* 0x0015d80901007387 */ /* 0x000fe20000100800 */
[----:B0-----:R-:W2:Y:S01]  /*7fcd0*/  LDL.LU R0, [R1+0x15cc] ;  /* 0x0015cc0001007983 */ /* 0x001ea20000300800 */
[----:B------:R-:W-:-:S02]  /*7fce0*/  IADD3 R8, P5, R8, UR8, RZ ;  /* 0x0000000808087c10 */ /* 0x000fc4000ffbe0ff */
[----:B------:R-:W-:-:S03]  /*7fcf0*/  IADD3.X R29, R29, UR5, RZ, P6, !PT ;  /* 0x000000051d1d7c10 */ /* 0x000fc6000b7fe4ff */
[----:B------:R-:W-:Y:S04]  /*7fd00*/  STL [R1+0x1cbc], R8 ;  /* 0x001cbc0801007387 */ /* 0x000fe80000100800 */
[----:B--2---:R0:W-:Y:S01]  /*7fd10*/  STL [R1+0x229c], R0 ;  /* 0x00229c0001007387 */ /* 0x0041e20000100800 */
[----:B------:R-:W-:Y:S03]  /*7fd20*/  STL [R1+0x15d4], R29 ;  /* 0x0015d41d01007387 */ /* 0x000fe60000100800 */
[----:B0-----:R-:W2:Y:S01]  /*7fd30*/  LDL.LU R0, [R1+0x1cac] ;  /* 0x001cac0001007983 */ /* 0x001ea20000300800 */
[----:B------:R-:W-:-:S05]  /*7fd40*/  IADD3 R28, P6, R28, UR8, RZ ;  /* 0x000000081c1c7c10 */ /* 0x000fca000ffde0ff */
[----:B------:R-:W-:Y:S04]  /*7fd50*/  STL [R1+0x1cb4], R28 ;  /* 0x001cb41c01007387 */ /* 0x000fe80000100800 */
        /* <DEDUP_REMOVED lines=30> */
[----:B--2---:R-:W-:-:S05]  /*7ff40*/  IADD3.X R0, R0, UR5, RZ, P1, !PT ;  /* 0x0000000500007c10 */ /* 0x004fca0008ffe4ff */
[----:B------:R0:W-:Y:S04]  /*7ff50*/  STL [R1+0x15d0], R0 ;  /* 0x0015d00001007387 */ /* 0x0001e80000100800 */
[----:B0-----:R-:W2:Y:S02]  /*7ff60*/  LDL.LU R0, [R1+0x22a0] ;  /* 0x0022a00001007983 */ /* 0x001ea40000300800 */
[----:B--2---:R-:W-:-:S05]  /*7ff70*/  IADD3 R0, P1, R0, UR8, RZ ;  /* 0x0000000800007c10 */ /* 0x004fca000ff3e0ff */
[----:B------:R0:W-:Y:S04]  /*7ff80*/  STL [R1+0x1cac], R0 ;  /* 0x001cac0001007387 */ /* 0x0001e80000100800 */
[----:B0-----:R-:W2:Y:S01]  /*7ff90*/  LDL.LU R0, [R1+0x229c] ;  /* 0x00229c0001007983 */ /* 0x001ea20000300800 */
[----:B----4-:R-:W-:Y:S01]  /*7ffa0*/  IADD3.X R6, R6, UR5, RZ, P3, !PT ;  /* 0x0000000506067c10 */ /* 0x010fe20009ffe4ff */
[----:B---3--:R-:W-:Y:S01]  /*7ffb0*/  IADD3 R20, P3, R20, UR8, RZ ;  /* 0x0000000814147c10 */ /* 0x008fe2000ff7e0ff */
[----:B------:R-:W-:Y:S01]  /*7ffc0*/  IADD3.X R21, R21, UR5, RZ, P4, !PT ;  /* 0x0000000515157c10 */ /* 0x000fe2000a7fe4ff */
[----:B------:R-:W-:Y:S01]  /*7ffd0*/  IADD3 R22, P4, R22, UR8, RZ ;  /* 0x0000000816167c10 */ /* 0x000fe2000ff9e0ff */
        /* <DEDUP_REMOVED lines=16> */
[----:B--2---:R-:W-:Y:S01]  /*800e0*/  IADD3.X R0, R0, UR5, RZ, P2, !PT ;  /* 0x0000000500007c10 */ /* 0x004fe200097fe4ff */
[----:B------:R-:W-:-:S04]  /*800f0*/  IADD3 R7, P2, R7, UR8, RZ ;  /* 0x0000000807077c10 */ /* 0x000fc8000ff5e0ff */
[----:B------:R0:W-:Y:S01]  /*80100*/  STL [R1+0x15cc], R0 ;  /* 0x0015cc0001007387 */ /* 0x0001e20000100800 */
[----:B------:R-:W-:Y:S02]  /*80110*/  STL [R1+0x1ca4], R7 ;  /* 0x001ca40701007387 */ /* 0x000fe40000100800 */
[----:B------:R-:W-:Y:S02]  /*80120*/  STL [R1+0x15c8], R6 ;  /* 0x0015c80601007387 */ /* 0x000fe40000100800 */
[----:B------:R-:W-:Y:S01]  /*80130*/  STL [R1+0x1c9c], R20 ;  /* 0x001c9c1401007387 */ /* 0x000fe20000100800 */
[----:B------:R-:W-:Y:S01]  /*80140*/  STL [R1+0x1cc0], R21 ;  /* 0x001cc01501007387 */ /* 0x000fe20000100800 */
[----:B------:R-:W-:Y:S02]  /*80150*/  STL [R1+0x1c94], R22 ;  /* 0x001c941601007387 */ /* 0x000fe40000100800 */
[----:B------:R-:W-:Y:S02]  /*80160*/  STL [R1+0x1cb8], R23 ;  /* 0x001cb81701007387 */ /* 0x000fe40000100800 */
[----:B------:R-:W-:Y:S01]  /*80170*/  STL [R1+0x1c8c], R10 ;  /* 0x001c8c0a01007387 */ /* 0x000fe20000100800 */
[----:B------:R-:W-:Y:S01]  /*80180*/  IADD3.X R4, R4, UR5, RZ, P2, !PT ;  /* 0x0000000504047c10 */ /* 0x000fe200097fe4ff */
        /* <DEDUP_REMOVED lines=13> */
[----:B------:R-:W-:Y:S01]  /*80260*/  IADD3.X R16, R16, UR5, RZ, P2, !PT ;  /* 0x0000000510107c10 */ /* 0x000fe200097fe4ff */
[----:B------:R-:W-:Y:S01]  /*80270*/  STL [R1+0x1c80], R27 ;  /* 0x001c801b01007387 */ /* 0x000fe20000100800 */
[----:B------:R-:W-:Y:S01]  /*80280*/  IADD3 R9, P2, R9, UR8, RZ ;  /* 0x0000000809097c10 */ /* 0x000fe2000ff5e0ff */
[----:B------:R-:W-:Y:S01]  /*80290*/  STL [R1+0x1c54], R13 ;  /* 0x001c540d01007387 */ /* 0x000fe20000100800 */
[----:B------:R-:W-:Y:S02]  /*802a0*/  STL [R1+0x1c78], R17 ;  /* 0x001c781101007387 */ /* 0x000fe40000100800 */
[----:B------:R-:W-:Y:S02]  /*802b0*/  STL [R1+0x1c4c], R12 ;  /* 0x001c4c0c01007387 */ /* 0x000fe40000100800 */
[----:B------:R-:W-:Y:S01]  /*802c0*/  STL [R1+0x1c70], R16 ;  /* 0x001c701001007387 */ /* 0x000fe20000100800 */
[----:B------:R-:W-:Y:S01]  /*802d0*/  STL [R1+0x1c44], R9 ;  /* 0x001c440901007387 */ /* 0x000fe20000100800 */
[----:B0-----:R-:W2:Y:S01]  /*802e0*/  LDL.LU R0, [R1+0x1c2c] ;  /* 0x001c2c0001007983 */ /* 0x001ea20000300800 */
[----:B------:R-:W-:Y:S01]  /*802f0*/  IADD3.X R8, R8, UR5, RZ, P3, !PT ;  /* 0x0000000508087c10 */ /* 0x000fe20009ffe4ff */
[----:B------:R-:W-:-:S04]  /*80300*/  IADD3 R29, P3, R29, UR8, RZ ;  /* 0x000000081d1d7c10 */ /* 0x000fc8000ff7e0ff */
[----:B------:R-:W-:Y:S04]  /*80310*/  STL [R1+0x1c68], R8 ;  /* 0x001c680801007387 */ /* 0x000fe80000100800 */
[----:B--2---:R0:W-:Y:S01]  /*80320*/  STL [R1+0x2294], R0 ;  /* 0x0022940001007387 */ /* 0x0041e20000100800 */
[----:B------:R-:W-:Y:S03]  /*80330*/  STL [R1+0x1c3c], R29 ;  /* 0x001c3c1d01007387 */ /* 0x000fe60000100800 */
[----:B0-----:R-:W2:Y:S01]  /*80340*/  LDL.LU R0, [R1+0x1c58] ;  /* 0x001c580001007983 */ /* 0x001ea20000300800 */
[----:B------:R-:W-:-:S05]  /*80350*/  IADD3.X R28, R28, UR5, RZ, P4, !PT ;  /* 0x000000051c1c7c10 */ /* 0x000fca000a7fe4ff */
        /* <DEDUP_REMOVED lines=31> */
[----:B--2---:R-:W-:-:S05]  /*80550*/  IADD3 R0, P4, R0, UR8, RZ ;  /* 0x0000000800007c10 */ /* 0x004fca000ff9e0ff */
[----:B------:R0:W-:Y:S04]  /*80560*/  STL [R1+0x1c34], R0 ;  /* 0x001c340001007387 */ /* 0x0001e80000100800 */
[----:B0-----:R-:W2:Y:S02]  /*80570*/  LDL.LU R0, [R1+0x2298] ;  /* 0x0022980001007983 */ /* 0x001ea40000300800 */
[----:B--2---:R-:W-:-:S05]  /*80580*/  IADD3.X R0, R0, UR5, RZ, P5, !PT ;  /* 0x0000000500007c10 */ /* 0x004fca000affe4ff */
[----:B------:R0:W-:Y:S04]  /*80590*/  STL [R1+0x1c58], R0 ;  /* 0x001c580001007387 */ /* 0x0001e80000100800 */
[----:B0-----:R-:W2:Y:S01]  /*805a0*/  LDL.LU R0, [R1+0x2294] ;  /* 0x0022940001007983 */ /* 0x001ea20000300800 */
[----:B---3--:R-:W-:Y:S01]  /*805b0*/  IADD3.X R7, R7, UR5, RZ, P6, !PT ;  /* 0x0000000507077c10 */ /* 0x008fe2000b7fe4ff */
[----:B----4-:R-:W-:Y:S01]  /*805c0*/  IADD3 R6, P6, R6, UR8, RZ ;  /* 0x0000000806067c10 */ /* 0x010fe2000ffde0ff */
        /* <DEDUP_REMOVED lines=18> */
[----:B------:R-:W-:-:S02]  /*806f0*/  IADD3.X R9, R9, UR5, RZ, P6, !PT ;  /* 0x0000000509097c10 */ /* 0x000fc4000b7fe4ff */
[----:B--2---:R-:W-:-:S05]  /*80700*/  IADD3 R0, P5, R0, UR8, RZ ;  /* 0x0000000800007c10 */ /* 0x004fca000ffbe0ff */
[----:B------:R0:W-:Y:S01]  /*80710*/  STL [R1+0x1c2c], R0 ;  /* 0x001c2c0001007387 */ /* 0x0001e20000100800 */
[----:B------:R-:W-:Y:S02]  /*80720*/  STL [R1+0x1c50], R7 ;  /* 0x001c500701007387 */ /* 0x000fe40000100800 */
[----:B------:R-:W-:Y:S02]  /*80730*/  STL [R1+0x1c24], R6 ;  /* 0x001c240601007387 */ /* 0x000fe40000100800 */
[----:B------:R-:W-:Y:S01]  /*80740*/  STL [R1+0x1c48], R20 ;  /* 0x001c481401007387 */ /* 0x000fe20000100800 */
[----:B------:R-:W-:Y:S01]  /*80750*/  STL [R1+0x1c1c], R21 ;  /* 0x001c1c1501007387 */ /* 0x000fe20000100800 */
        /* <DEDUP_REMOVED lines=24> */
[----:B------:R-:W-:Y:S02]  /*808e0*/  STL [R1+0x1bf0], R9 ;  /* 0x001bf00901007387 */ /* 0x000fe40000100800 */
        /* <DEDUP_REMOVED lines=1327> */
[----:B------:R-:W-:Y:S02]  /*85be0*/  IADD3.X R27, R27, UR5, RZ, P4, !PT ;  /* 0x000000051b1b7c10 */ /* 0x000fe4000a7fe4ff */
[----:B------:R-:W-:Y:S02]  /*85bf0*/  IADD3.X R25, R25, UR5, RZ, P2, !PT ;  /* 0x0000000519197c10 */ /* 0x000fe400097fe4ff */
[----:B------:R-:W-:Y:S02]  /*85c00*/  IADD3.X R26, R26, UR5, RZ, P3, !PT ;  /* 0x000000051a1a7c10 */ /* 0x000fe40009ffe4ff */
[----:B--2---:R-:W-:-:S05]  /*85c10*/  IADD3 R0, P6, R0, UR8, RZ ;  /* 0x0000000800007c10 */ /* 0x004fca000ffde0ff */
[----:B------:R0:W-:Y:S04]  /*85c20*/  STL [R1+0x1d7c], R0 ;  /* 0x001d7c0001007387 */ /* 0x0001e80000100800 */
[----:B0-----:R0:W5:Y:S01]  /*85c30*/  LDL.LU R0, [R1+0x2220] ;  /* 0x0022200001007983 */ /* 0x0011620000300800 */
[----:B------:R1:W-:Y:S03]  /*85c40*/  STL [R1+0x1d18], R6 ;  /* 0x001d180601007387 */ /* 0x0003e60000100800 */
[----:B-1----:R0:W5:Y:S01]  /*85c50*/  LDL.LU R6, [R1+0x221c] ;  /* 0x00221c0001067983 */ /* 0x0021620000300800 */
[----:B------:R1:W-:Y:S03]  /*85c60*/  STL [R1+0x1d84], R7 ;  /* 0x001d840701007387 */ /* 0x0003e60000100800 */
[----:B-1----:R0:W5:Y:S01]  /*85c70*/  LDL.LU R7, [R1+0x2218] ;  /* 0x0022180001077983 */ /* 0x0021620000300800 */
[----:B------:R1:W-:Y:S03]  /*85c80*/  STL [R1+0x1d20], R3 ;  /* 0x001d200301007387 */ /* 0x0003e60000100800 */
[----:B-1----:R0:W5:Y:S01]  /*85c90*/  LDL.LU R3, [R1+0x2214] ;  /* 0x0022140001037983 */ /* 0x0021620000300800 */
[----:B------:R1:W-:Y:S01]  /*85ca0*/  STL [R1+0x1d8c], R2 ;  /* 0x001d8c0201007387 */ /* 0x0003e20000100800 */
[----:B------:R-:W-:-:S02]  /*85cb0*/  IADD3.X R9, R9, UR5, RZ, P6, !PT ;  /* 0x0000000509097c10 */ /* 0x000fc4000b7fe4ff */
[----:B-1----:R0:W5:Y:S01]  /*85cc0*/  LDL.LU R2, [R1+0x2210] ;  /* 0x0022100001027983 */ /* 0x0021620000300800 */
[----:B------:R1:W-:Y:S01]  /*85cd0*/  STL [R1+0x1d28], R5 ;  /* 0x001d280501007387 */ /* 0x0003e20000100800 */
[----:B------:R-:W-:Y:S02]  /*85ce0*/  IADD3 R8, P6, R8, UR8, RZ ;  /* 0x0000000808087c10 */ /* 0x000fe4000ffde0ff */
[----:B-1----:R0:W5:Y:S01]  /*85cf0*/  LDL.LU R5, [R1+0x220c] ;  /* 0x00220c0001057983 */ /* 0x0021620000300800 */
[----:B------:R1:W-:Y:S03]  /*85d00*/  STL [R1+0x1d94], R4 ;  /* 0x001d940401007387 */ /* 0x0003e60000100800 */
        /* <DEDUP_REMOVED lines=19> */
[----:B------:R0:W-:Y:S02]  /*85e40*/  STL [R1+0x1d50], R20 ;  /* 0x001d501401007387 */ /* 0x0001e40000100800 */
[----:B------:R0:W-:Y:S02]  /*85e50*/  STL [R1+0x1db0], R21 ;  /* 0x001db01501007387 */ /* 0x0001e40000100800 */
[----:B------:R0:W-:Y:S01]  /*85e60*/  STL [R1+0x1d58], R22 ;  /* 0x001d581601007387 */ /* 0x0001e20000100800 */
[----:B------:R0:W-:Y:S01]  /*85e70*/  STL [R1+0x1dc0], R23 ;  /* 0x001dc01701007387 */ /* 0x0001e20000100800 */
        /* <DEDUP_REMOVED lines=10> */
[----:B0-----:R-:W2:Y:S04]  /*85f20*/  LDL.LU R26, [R1+0x1d98] ;  /* 0x001d9800011a7983 */ /* 0x001ea80000300800 */
[----:B------:R-:W3:Y:S01]  /*85f30*/  LDL.LU R27, [R1+0x1da0] ;  /* 0x001da000011b7983 */ /* 0x000ee20000300800 */
[----:B-----5:R-:W-:-:S02]  /*85f40*/  IMAD.MOV.U32 R11, RZ, RZ, R2 ;  /* 0x000000ffff0b7224 */ /* 0x020fc400078e0002 */
[----:B------:R-:W-:Y:S02]  /*85f50*/  IMAD.MOV.U32 R2, RZ, RZ, R5 ;  /* 0x000000ffff027224 */ /* 0x000fe400078e0005 */
[----:B------:R-:W-:Y:S01]  /*85f60*/  IMAD.MOV.U32 R10, RZ, RZ, R4 ;  /* 0x000000ffff0a7224 */ /* 0x000fe200078e0004 */
[----:B--2---:R-:W-:Y:S02]  /*85f70*/  IADD3.X R26, R26, UR5, RZ, P5, !PT ;  /* 0x000000051a1a7c10 */ /* 0x004fe4000affe4ff */
[----:B---3--:R-:W-:-:S03]  /*85f80*/  IADD3.X R27, R27, UR5, RZ, P6, !PT ;  /* 0x000000051b1b7c10 */ /* 0x008fc6000b7fe4ff */
[----:B------:R0:W-:Y:S04]  /*85f90*/  STL [R1+0x1d98], R26 ;  /* 0x001d981a01007387 */ /* 0x0001e80000100800 */
[----:B------:R0:W-:Y:S04]  /*85fa0*/  STL.64 [R1+0xc98], R2 ;  /* 0x000c980201007387 */ /* 0x0001e80000100a00 */
[----:B------:R0:W-:Y:S04]  /*85fb0*/  STL [R1+0x1da0], R27 ;  /* 0x001da01b01007387 */ /* 0x0001e80000100800 */
[----:B------:R0:W-:Y:S01]  /*85fc0*/  STL.64 [R1+0xca0], R10 ;  /* 0x000ca00a01007387 */ /* 0x0001e20000100a00 */
[----:B------:R-:W-:Y:S01]  /*85fd0*/  @!P0 CALL.REL.NOINC `(.L_x_2) ;  /* 0x0000001000008944 */ /* 0x000fe20003c00000 */
[----:B------:R-:W-:Y:S05]  /*85fe0*/  BRA `(.L_x_3) ;  /* 0xfff9f72000007947 */ /* 0x000fea000383ffff */
.L_x_2:
[----:B------:R-:W2:Y:S04]  /*85ff0*/  LDL.LU R0, [R1+0x840] ;  /* 0x0008400001007983 */ /* 0x000ea80000300800 */
[----:B--2---:R1:W-:Y:S04]  /*86000*/  STL [R1+0x25bc], R0 ;  /* 0x0025bc0001007387 */ /* 0x0043e80000100800 */
[----:B-1----:R-:W2:Y:S04]  /*86010*/  LDL.LU R0, [R1+0x84c] ;  /* 0x00084c0001007983 */ /* 0x002ea80000300800 */
        /* <DEDUP_REMOVED lines=33> */
[----:B------:R-:W2:Y:S01]  /*86230*/  LDL.LU R5, [R1+0x8d4] ;  /* 0x0008d40001057983 */ /* 0x000ea20000300800 */
[----:B-1----:R-:W-:-:S03]  /*86240*/  IMAD.MOV.U32 R0, RZ, RZ, R7 ;  /* 0x000000ffff007224 */ /* 0x002fc600078e0007 */
        /* <DEDUP_REMOVED lines=33> */
[----:B0-----:R-:W2:Y:S04]  /*86460*/  LDL.LU R3, [R1+0x8d0] ;  /* 0x0008d00001037983 */ /* 0x001ea80000300800 */
[----:B------:R-:W3:Y:S04]  /*86470*/  LDL.LU R4, [R1+0x8e4] ;  /* 0x0008e40001047983 */ /* 0x000ee80000300800 */
[----:B------:R-:W3:Y:S04]  /*86480*/  LDL.LU R2, [R1+0x8e0] ;  /* 0x0008e00001027983 */ /* 0x000ee80000300800 */
[----:B------:R-:W4:Y:S04]  /*86490*/  LDL.LU R20, [R1+0x41c] ;  /* 0x00041c0001147983 */ /* 0x000f280000300800 */
[----:B------:R-:W4:Y:S04]  /*864a0*/  LDL.LU R21, [R1+0x418] ;  /* 0x0004180001157983 */ /* 0x000f280000300800 */
[----:B------:R-:W5:Y:S04]  /*864b0*/  LDL.LU R22, [R1+0x42c] ;  /* 0x00042c0001167983 */ /* 0x000f680000300800 */
[----:B------:R-:W5:Y:S04]  /*864c0*/  LDL.LU R23, [R1+0x428] ;  /* 0x0004280001177983 */ /* 0x000f680000300800 */
[----:B------:R-:W2:Y:S04]  /*864d0*/  LDL.LU R10, [R1+0x45c] ;  /* 0x00045c00010a7983 */ /* 0x000ea80000300800 */
[----:B------:R-:W2:Y:S04]  /*864e0*/  LDL.LU R11, [R1+0x458] ;  /* 0x00045800010b7983 */ /* 0x000ea80000300800 */
[----:B------:R-:W2:Y:S04]  /*864f0*/  LDL.LU R14, [R1+0x46c] ;  /* 0x00046c00010e7983 */ /* 0x000ea80000300800 */
[----:B------:R-:W2:Y:S04]  /*86500*/  LDL.LU R15, [R1+0x468] ;  /* 0x00046800010f7983 */ /* 0x000ea80000300800 */
[----:B------:R-:W2:Y:S04]  /*86510*/  LDL.LU R18, [R1+0x414] ;  /* 0x0004140001127983 */ /* 0x000ea80000300800 */
[----:B------:R-:W2:Y:S01]  /*86520*/  LDL.LU R19, [R1+0x410] ;  /* 0x0004100001137983 */ /* 0x000ea20000300800 */
[----:B-1----:R-:W-:-:S03]  /*86530*/  IMAD.MOV.U32 R5, RZ, RZ, R6 ;  /* 0x000000ffff057224 */ /* 0x002fc600078e0006 */
[----:B------:R-:W2:Y:S04]  /*86540*/  LDL.LU R24, [R1+0x424] ;  /* 0x0004240001187983 */ /* 0x000ea80000300800 */
[----:B------:R-:W2:Y:S04]  /*86550*/  LDL.LU R25, [R1+0x420] ;  /* 0x0004200001197983 */ /* 0x000ea80000300800 */
[----:B------:R-:W2:Y:S04]  /*86560*/  LDL.LU R26, [R1+0x454] ;  /* 0x00045400011a7983 */ /* 0x000ea80000300800 */
[----:B------:R-:W2:Y:S04]  /*86570*/  LDL.LU R27, [R1+0x450] ;  /* 0x00045000011b7983 */ /* 0x000ea80000300800 */
[----:B------:R-:W2:Y:S04]  /*86580*/  LDL.LU R6, [R1+0x464] ;  /* 0x0004640001067983 */ /* 0x000ea80000300800 */
[----:B------:R-:W2:Y:S04]  /*86590*/  LDL.LU R7, [R1+0x460] ;  /* 0x0004600001077983 */ /* 0x000ea80000300800 */
[----:B------:R0:W-:Y:S04]  /*865a0*/  STL [R1+0x221c], R9 ;  /* 0x00221c0901007387 */ /* 0x0001e80000100800 */
[----:B0-----:R-:W2:Y:S04]  /*865b0*/  LDL.LU R9, [R1+0x844] ;  /* 0x0008440001097983 */ /* 0x001ea80000300800 */
[----:B------:R0:W-:Y:S01]  /*865c0*/  STL [R1+0x2218], R8 ;  /* 0x0022180801007387 */ /* 0x0001e20000100800 */
[----:B------:R-:W-:-:S03]  /*865d0*/  F2FP.BF16.PACK_AB R0, R5, R0 ;  /* 0x000000000500723e */ /* 0x000fc600000010ff */
        /* <DEDUP_REMOVED lines=13> */
[----:B------:R-:W2:Y:S04]  /*866b0*/  LDL.LU R5, [R1+0x2644] ;  /* 0x0026440001057983 */ /* 0x000ea80000300800 */
[----:B------:R0:W-:Y:S04]  /*866c0*/  STL [R1+0x3dc], R0 ;  /* 0x0003dc0001007387 */ /* 0x0001e80000100800 */
[----:B0-----:R-:W2:Y:S02]  /*866d0*/  LDL.LU R0, [R1+0x2640] ;  /* 0x0026400001007983 */ /* 0x001ea40000300800 */
[----:B--2---:R-:W-:-:S02]  /*866e0*/  F2FP.BF16.PACK_AB R0, R5, R0 ;  /* 0x000000000500723e */ /* 0x004fc400000010ff */
        /* <DEDUP_REMOVED lines=62> */
[----:B0-----:R-:W2:Y:S01]  /*86ad0*/  LDL.LU R0, [R1+0x25c0] ;  /* 0x0025c00001007983 */ /* 0x001ea20000300800 */
[----:B------:R-:W-:Y:S02]  /*86ae0*/  F2FP.BF16.PACK_AB R28, R28, R16 ;  /* 0x000000101c1c723e */ /* 0x000fe400000010ff */
[----:B--2---:R-:W-:-:S02]  /*86af0*/  F2FP.BF16.PACK_AB R29, R0, R29 ;  /* 0x0000001d001d723e */ /* 0x004fc400000010ff */
[----:B------:R-:W2:Y:S01]  /*86b00*/  LDL.LU R0, [R1+0x25bc] ;  /* 0x0025bc0001007983 */ /* 0x000ea20000300800 */
[----:B------:R-:W-:Y:S02]  /*86b10*/  F2FP.BF16.PACK_AB R16, R17, R12 ;  /* 0x0000000c1110723e */ /* 0x000fe400000010ff */
[----:B------:R-:W-:Y:S01]  /*86b20*/  F2FP.BF16.PACK_AB R12, R13, R8 ;  /* 0x000000080d0c723e */ /* 0x000fe200000010ff */
[----:B------:R-:W-:Y:S04]  /*86b30*/  STL [R1+0x398], R29 ;  /* 0x0003981d01007387 */ /* 0x000fe80000100800 */
[----:B------:R-:W-:Y:S04]  /*86b40*/  STL [R1+0x394], R28 ;  /* 0x0003941c01007387 */ /* 0x000fe80000100800 */
[----:B------:R-:W-:Y:S04]  /*86b50*/  STL [R1+0x390], R16 ;  /* 0x0003901001007387 */ /* 0x000fe80000100800 */
[----:B------:R-:W-:Y:S01]  /*86b60*/  STL [R1+0x38c], R12 ;  /* 0x00038c0c01007387 */ /* 0x000fe20000100800 */
[----:B--2---:R-:W-:-:S02]  /*86b70*/  F2FP.BF16.PACK_AB R8, R9, R0 ;  /* 0x000000000908723e */ /* 0x004fc400000010ff */
[----:B------:R-:W-:Y:S02]  /*86b80*/  F2FP.BF16.PACK_AB R0, R5, R3 ;  /* 0x000000030500723e */ /* 0x000fe400000010ff */
[----:B---3--:R-:W-:Y:S01]  /*86b90*/  F2FP.BF16.PACK_AB R3, R4, R2 ;  /* 0x000000020403723e */ /* 0x008fe200000010ff */
[----:B------:R-:W-:Y:S01]  /*86ba0*/  STL [R1+0x388], R8 ;  /* 0x0003880801007387 */ /* 0x000fe20000100800 */
[----:B----4-:R-:W-:-:S03]  /*86bb0*/  F2FP.BF16.PACK_AB R2, R20, R21 ;  /* 0x000000151402723e */ /* 0x010fc600000010ff */
[----:B------:R5:W-:Y:S04]  /*86bc0*/  STL [R1+0x384], R0 ;  /* 0x0003840001007387 */ /* 0x000be80000100800 */
[----:B------:R0:W-:Y:S01]  /*86bd0*/  STL [R1+0x380], R3 ;  /* 0x0003800301007387 */ /* 0x0001e20000100800 */
[----:B-----5:R-:W-:-:S03]  /*86be0*/  F2FP.BF16.PACK_AB R0, R22, R23 ;  /* 0x000000171600723e */ /* 0x020fc600000010ff */
[----:B------:R1:W-:Y:S01]  /*86bf0*/  STL [R1+0x37c], R2 ;  /* 0x00037c0201007387 */ /* 0x0003e20000100800 */
[----:B0-----:R-:W-:-:S03]  /*86c00*/  F2FP.BF16.PACK_AB R3, R10, R11 ;  /* 0x0000000b0a03723e */ /* 0x001fc600000010ff */
[----:B------:R0:W-:Y:S04]  /*86c10*/  STL [R1+0x378], R0 ;  /* 0x0003780001007387 */ /* 0x0001e80000100800 */
[----:B------:R2:W-:Y:S01]  /*86c20*/  STL [R1+0x374], R3 ;  /* 0x0003740301007387 */ /* 0x0005e20000100800 */
[----:B-1----:R-:W-:Y:S02]  /*86c30*/  F2FP.BF16.PACK_AB R2, R14, R15 ;  /* 0x0000000f0e02723e */ /* 0x002fe400000010ff */
[----:B0-----:R-:W-:-:S03]  /*86c40*/  F2FP.BF16.PACK_AB R0, R18, R19 ;  /* 0x000000131200723e */ /* 0x001fc600000010ff */
[----:B------:R0:W-:Y:S01]  /*86c50*/  STL [R1+0x370], R2 ;  /* 0x0003700201007387 */ /* 0x0001e20000100800 */
[----:B--2---:R-:W-:-:S03]  /*86c60*/  F2FP.BF16.PACK_AB R3, R24, R25 ;  /* 0x000000191803723e */ /* 0x004fc600000010ff */
[----:B------:R1:W-:Y:S04]  /*86c70*/  STL [R1+0x36c], R0 ;  /* 0x00036c0001007387 */ /* 0x0003e80000100800 */
[----:B------:R-:W-:Y:S04]  /*86c80*/  STL [R1+0x368], R3 ;  /* 0x0003680301007387 */ /* 0x000fe80000100800 */
[----:B------:R-:W2:Y:S01]  /*86c90*/  LDL.LU R29, [R1+0x5d8] ;  /* 0x0005d800011d7983 */ /* 0x000ea20000300800 */
[----:B0-----:R-:W-:Y:S02]  /*86ca0*/  F2FP.BF16.PACK_AB R2, R26, R27 ;  /* 0x0000001b1a02723e */ /* 0x001fe400000010ff */
[----:B-1----:R-:W-:-:S03]  /*86cb0*/  F2FP.BF16.PACK_AB R0, R6, R7 ;  /* 0x000000070600723e */ /* 0x002fc600000010ff */
        /* <DEDUP_REMOVED lines=36> */
[----:B------:R-:W3:Y:S04]  /*86f00*/  LDL.LU R28, [R1+0x5ec] ;  /* 0x0005ec00011c7983 */ /* 0x000ee80000300800 */
[----:B---3--:R0:W-:Y:S04]  /*86f10*/  STL [R1+0x2530], R28 ;  /* 0x0025301c01007387 */ /* 0x0081e80000100800 */
        /* <DEDUP_REMOVED lines=34> */
[----:B0-----:R-:W2:Y:S04]  /*87140*/  LDL.LU R28, [R1+0x24c] ;  /* 0x00024c00011c7983 */ /* 0x001ea80000300800 */
[----:B------:R-:W3:Y:S04]  /*87150*/  LDL.LU R16, [R1+0x5e8] ;  /* 0x0005e80001107983 */ /* 0x000ee80000300800 */
[----:B------:R-:W4:Y:S04]  /*87160*/  LDL.LU R17, [R1+0x5fc] ;  /* 0x0005fc0001117983 */ /* 0x000f280000300800 */
[----:B------:R-:W4:Y:S04]  /*87170*/  LDL.LU R12, [R1+0x5f8] ;  /* 0x0005f800010c7983 */ /* 0x000f280000300800 */
[----:B------:R-:W5:Y:S04]  /*87180*/  LDL.LU R13, [R1+0x254] ;  /* 0x00025400010d7983 */ /* 0x000f680000300800 */
        /* <DEDUP_REMOVED lines=23> */
[----:B--2---:R-:W-:-:S03]  /*87300*/  F2FP.BF16.PACK_AB R29, R28, R29 ;  /* 0x0000001d1c1d723e */ /* 0x004fc600000010ff */
        /* <DEDUP_REMOVED lines=68> */
[----:B------:R-:W3:Y:S04]  /*87750*/  LDL.LU R28, [R1+0x2530] ;  /* 0x00253000011c7983 */ /* 0x000ee80000300800 */
[----:B------:R-:W-:Y:S01]  /*87760*/  STL [R1+0x318], R29 ;  /* 0x0003181d01007387 */ /* 0x000fe20000100800 */
[----:B---3--:R-:W-:Y:S02]  /*87770*/  F2FP.BF16.PACK_AB R28, R28, R16 ;  /* 0x000000101c1c723e */ /* 0x008fe400000010ff */
[----:B----4-:R-:W-:Y:S02]  /*87780*/  F2FP.BF16.PACK_AB R16, R17, R12 ;  /* 0x0000000c1110723e */ /* 0x010fe400000010ff */
[----:B-----5:R-:W-:Y:S02]  /*87790*/  F2FP.BF16.PACK_AB R12, R13, R8 ;  /* 0x000000080d0c723e */ /* 0x020fe400000010ff */
[----:B------:R-:W-:Y:S01]  /*877a0*/  F2FP.BF16.PACK_AB R8, R9, R0 ;  /* 0x000000000908723e */ /* 0x000fe200000010ff */
[----:B------:R-:W-:Y:S01]  /*877b0*/  STL [R1+0x314], R28 ;  /* 0x0003141c01007387 */ /* 0x000fe20000100800 */
[----:B------:R-:W-:-:S02]  /*877c0*/  F2FP.BF16.PACK_AB R0, R5, R3 ;  /* 0x000000030500723e */ /* 0x000fc400000010ff */
[----:B------:R-:W-:Y:S01]  /*877d0*/  F2FP.BF16.PACK_AB R3, R4, R2 ;  /* 0x000000020403723e */ /* 0x000fe200000010ff */
[----:B------:R-:W-:Y:S01]  /*877e0*/  STL [R1+0x310], R16 ;  /* 0x0003101001007387 */ /* 0x000fe20000100800 */
[----:B------:R-:W-:-:S03]  /*877f0*/  F2FP.BF16.PACK_AB R2, R20, R21 ;  /* 0x000000151402723e */ /* 0x000fc600000010ff */
[----:B------:R-:W-:Y:S04]  /*87800*/  STL [R1+0x30c], R12 ;  /* 0x00030c0c01007387 */ /* 0x000fe80000100800 */
[----:B------:R-:W-:Y:S04]  /*87810*/  STL [R1+0x308], R8 ;  /* 0x0003080801007387 */ /* 0x000fe80000100800 */
[----:B------:R0:W-:Y:S04]  /*87820*/  STL [R1+0x304], R0 ;  /* 0x0003040001007387 */ /* 0x0001e80000100800 */
[----:B------:R1:W-:Y:S01]  /*87830*/  STL [R1+0x300], R3 ;  /* 0x0003000301007387 */ /* 0x0003e20000100800 */
[----:B0-----:R-:W-:-:S03]  /*87840*/  F2FP.BF16.PACK_AB R0, R22, R23 ;  /* 0x000000171600723e */ /* 0x001fc600000010ff */
[----:B------:R0:W-:Y:S01]  /*87850*/  STL [R1+0x2fc], R2 ;  /* 0x0002fc0201007387 */ /* 0x0001e20000100800 */
[----:B-1----:R-:W-:-:S03]  /*87860*/  F2FP.BF16.PACK_AB R3, R10, R11 ;  /* 0x0000000b0a03723e */ /* 0x002fc600000010ff */
[----:B------:R1:W-:Y:S04]  /*87870*/  STL [R1+0x2f8], R0 ;  /* 0x0002f80001007387 */ /* 0x0003e80000100800 */
[----:B------:R2:W-:Y:S01]  /*87880*/  STL [R1+0x2f4], R3 ;  /* 0x0002f40301007387 */ /* 0x0005e20000100800 */
[----:B0-----:R-:W-:Y:S02]  /*87890*/  F2FP.BF16.PACK_AB R2, R14, R15 ;  /* 0x0000000f0e02723e */ /* 0x001fe400000010ff */
[----:B-1----:R-:W-:-:S03]  /*878a0*/  F2FP.BF16.PACK_AB R0, R18, R19 ;  /* 0x000000131200723e */ /* 0x002fc600000010ff */
        /* <DEDUP_REMOVED lines=762> */
[----:B------:R-:W2:Y:S03]  /*8a850*/  LDL.LU R28, [R1+0x2310] ;  /* 0x00231000011c7983 */ /* 0x000ea60000300800 */
[----:B------:R0:W-:Y:S02]  /*8a860*/  STL [R1+0xe0], R29 ;  /* 0x0000e01d01007387 */ /* 0x0001e40000100800 */
[----:B0-----:R-:W2:Y:S02]  /*8a870*/  LDL.LU R29, [R1+0x230c] ;  /* 0x00230c00011d7983 */ /* 0x001ea40000300800 */
[----:B--2---:R-:W-:Y:S02]  /*8a880*/  F2FP.BF16.PACK_AB R29, R28, R29 ;  /* 0x0000001d1c1d723e */ /* 0x004fe400000010ff */
[----:B------:R-:W2:Y:S03]  /*8a890*/  LDL.LU R28, [R1+0x2308] ;  /* 0x00230800011c7983 */ /* 0x000ea60000300800 */
[----:B------:R0:W-:Y:S02]  /*8a8a0*/  STL [R1+0xdc], R29 ;  /* 0x0000dc1d01007387 */ /* 0x0001e40000100800 */
[----:B0-----:R-:W2:Y:S02]  /*8a8b0*/  LDL.LU R29, [R1+0x2304] ;  /* 0x00230400011d7983 */ /* 0x001ea40000300800 */
[----:B--2---:R-:W-:-:S02]  /*8a8c0*/  F2FP.BF16.PACK_AB R29, R28, R29 ;  /* 0x0000001d1c1d723e */ /* 0x004fc400000010ff */
[----:B------:R-:W3:Y:S03]  /*8a8d0*/  LDL.LU R28, [R1+0x2300] ;  /* 0x00230000011c7983 */ /* 0x000ee60000300800 */
[----:B------:R-:W-:Y:S01]  /*8a8e0*/  STL [R1+0xd8], R29 ;  /* 0x0000d81d01007387 */ /* 0x000fe20000100800 */
[----:B---3--:R-:W-:Y:S01]  /*8a8f0*/  F2FP.BF16.PACK_AB R28, R28, R16 ;  /* 0x000000101c1c723e */ /* 0x008fe200000010ff */
[----:B----4-:R-:W-:Y:S01]  /*8a900*/  F2FP.BF16.PACK_AB R16, R17, R12 ;  /* 0x0000000c1110723e */ /* 0x010fe200000010ff */
[----:B-----5:R-:W-:Y:S01]  /*8a910*/  F2FP.BF16.PACK_AB R12, R13, R8 ;  /* 0x000000080d0c723e */ /* 0x020fe200000010ff */
[----:B------:R-:W-:Y:S01]  /*8a920*/  F2FP.BF16.PACK_AB R8, R9, R0 ;  /* 0x000000000908723e */ /* 0x000fe200000010ff */
[----:B------:R-:W-:Y:S01]  /*8a930*/  F2FP.BF16.PACK_AB R0, R5, R3 ;  /* 0x000000030500723e */ /* 0x000fe200000010ff */
[----:B------:R-:W-:Y:S01]  /*8a940*/  STL [R1+0xd4], R28 ;  /* 0x0000d41c01007387 */ /* 0x000fe20000100800 */
[----:B------:R-:W-:Y:S01]  /*8a950*/  F2FP.BF16.PACK_AB R3, R4, R2 ;  /* 0x000000020403723e */ /* 0x000fe200000010ff */
[----:B------:R-:W-:Y:S02]  /*8a960*/  STL [R1+0xd0], R16 ;  /* 0x0000d01001007387 */ /* 0x000fe40000100800 */
[----:B------:R-:W-:Y:S01]  /*8a970*/  STL [R1+0xcc], R12 ;  /* 0x0000cc0c01007387 */ /* 0x000fe20000100800 */
[----:B------:R-:W-:Y:S01]  /*8a980*/  STL [R1+0xc8], R8 ;  /* 0x0000c80801007387 */ /* 0x000fe20000100800 */
[----:B------:R-:W-:Y:S01]  /*8a990*/  F2FP.BF16.PACK_AB R2, R20, R21 ;  /* 0x000000151402723e */ /* 0x000fe200000010ff */
[----:B------:R0:W-:Y:S02]  /*8a9a0*/  STL [R1+0xc4], R0 ;  /* 0x0000c40001007387 */ /* 0x0001e40000100800 */
[----:B------:R1:W-:Y:S02]  /*8a9b0*/  STL [R1+0xc0], R3 ;  /* 0x0000c00301007387 */ /* 0x0003e40000100800 */
[----:B------:R2:W-:Y:S01]  /*8a9c0*/  STL [R1+0xbc], R2 ;  /* 0x0000bc0201007387 */ /* 0x0005e20000100800 */
[----:B0-----:R-:W-:-:S02]  /*8a9d0*/  F2FP.BF16.PACK_AB R0, R22, R23 ;  /* 0x000000171600723e */ /* 0x001fc400000010ff */
[----:B-1----:R-:W-:Y:S02]  /*8a9e0*/  F2FP.BF16.PACK_AB R3, R10, R11 ;  /* 0x0000000b0a03723e */ /* 0x002fe400000010ff */
[----:B--2---:R-:W-:Y:S01]  /*8a9f0*/  F2FP.BF16.PACK_AB R2, R14, R15 ;  /* 0x0000000f0e02723e */ /* 0x004fe200000010ff */
[----:B------:R0:W-:Y:S02]  /*8aa00*/  STL [R1+0xb8], R0 ;  /* 0x0000b80001007387 */ /* 0x0001e40000100800 */
[----:B------:R1:W-:Y:S02]  /*8aa10*/  STL [R1+0xb4], R3 ;  /* 0x0000b40301007387 */ /* 0x0003e40000100800 */
[----:B------:R2:W-:Y:S01]  /*8aa20*/  STL [R1+0xb0], R2 ;  /* 0x0000b00201007387 */ /* 0x0005e20000100800 */
[----:B0-----:R-:W-:Y:S02]  /*8aa30*/  F2FP.BF16.PACK_AB R0, R18, R19 ;  /* 0x000000131200723e */ /* 0x001fe400000010ff */
[----:B-1----:R-:W-:-:S03]  /*8aa40*/  F2FP.BF16.PACK_AB R3, R24, R25 ;  /* 0x000000191803723e */ /* 0x002fc600000010ff */
[----:B------:R0:W-:Y:S02]  /*8aa50*/  STL [R1+0xac], R0 ;  /* 0x0000ac0001007387 */ /* 0x0001e40000100800 */
[----:B------:R-:W-:Y:S02]  /*8aa60*/  STL [R1+0xa8], R3 ;  /* 0x0000a80301007387 */ /* 0x000fe40000100800 */
[----:B------:R-:W3:Y:S01]  /*8aa70*/  LDL.LU R29, [R1+0xc48] ;  /* 0x000c4800011d7983 */ /* 0x000ee20000300800 */
[----:B--2---:R-:W-:Y:S02]  /*8aa80*/  F2FP.BF16.PACK_AB R2, R26, R27 ;  /* 0x0000001b1a02723e */ /* 0x004fe400000010ff */
[----:B0-----:R-:W-:-:S03]  /*8aa90*/  F2FP.BF16.PACK_AB R0, R6, R7 ;  /* 0x000000070600723e */ /* 0x001fc600000010ff */
[----:B------:R-:W-:Y:S04]  /*8aaa0*/  STL [R1+0xa4], R2 ;  /* 0x0000a40201007387 */ /* 0x000fe80000100800 */
[----:B---3--:R0:W-:Y:S01]  /*8aab0*/  STL [R1+0x2278], R29 ;  /* 0x0022781d01007387 */ /* 0x0081e20000100800 */
[----:B------:R-:W-:Y:S03]  /*8aac0*/  STL [R1+0xa0], R0 ;  /* 0x0000a00001007387 */ /* 0x000fe60000100800 */
        /* <DEDUP_REMOVED lines=32> */
[----:B0-----:R-:W2:Y:S01]  /*8acd0*/  LDL.LU R29, [R1+0xb38] ;  /* 0x000b3800011d7983 */ /* 0x001ea20000300800 */
[----:B------:R-:W3:Y:S03]  /*8ace0*/  LDL.LU R28, [R1+0xc5c] ;  /* 0x000c5c00011c7983 */ /* 0x000ee60000300800 */
        /* <DEDUP_REMOVED lines=35> */
[----:B0-----:R-:W2:Y:S01]  /*8af20*/  LDL.LU R28, [R1+0xb3c] ;  /* 0x000b3c00011c7983 */ /* 0x001ea20000300800 */
[----:B------:R-:W3:Y:S02]  /*8af30*/  LDL.LU R16, [R1+0xc58] ;  /* 0x000c580001107983 */ /* 0x000ee40000300800 */
[----:B------:R-:W4:Y:S02]  /*8af40*/  LDL.LU R17, [R1+0xc6c] ;  /* 0x000c6c0001117983 */ /* 0x000f240000300800 */
[----:B------:R-:W4:Y:S01]  /*8af50*/  LDL.LU R12, [R1+0xc68] ;  /* 0x000c6800010c7983 */ /* 0x000f220000300800 */
[----:B------:R-:W5:Y:S01]  /*8af60*/  LDL.LU R13, [R1+0xc34] ;  /* 0x000c3400010d7983 */ /* 0x000f620000300800 */
[----:B------:R-:W5:Y:S02]  /*8af70*/  LDL.LU R8, [R1+0xc30] ;  /* 0x000c300001087983 */ /* 0x000f640000300800 */
        /* <DEDUP_REMOVED lines=112> */
[----:B------:R-:W-:Y:S01]  /*8b680*/  STL [R1+0x30], R2 ;  /* 0x0000300201007387 */ /* 0x000fe20000100800 */
[----:B0-----:R-:W-:Y:S02]  /*8b690*/  F2FP.BF16.PACK_AB R0, R18, R19 ;  /* 0x000000131200723e */ /* 0x001fe400000010ff */
[----:B-1----:R-:W-:-:S03]  /*8b6a0*/  F2FP.BF16.PACK_AB R3, R24, R25 ;  /* 0x000000191803723e */ /* 0x002fc600000010ff */
[----:B------:R0:W-:Y:S02]  /*8b6b0*/  STL [R1+0x2c], R0 ;  /* 0x00002c0001007387 */ /* 0x0001e40000100800 */
[----:B------:R-:W-:Y:S01]  /*8b6c0*/  STL [R1+0x28], R3 ;  /* 0x0000280301007387 */ /* 0x000fe20000100800 */
[----:B0-----:R-:W-:Y:S02]  /*8b6d0*/  F2FP.BF16.PACK_AB R0, R6, R7 ;  /* 0x000000070600723e */ /* 0x001fe400000010ff */
[----:B------:R-:W2:Y:S01]  /*8b6e0*/  LDL.LU R7, [R1+0xd18] ;  /* 0x000d180001077983 */ /* 0x000ea20000300800 */
[----:B------:R-:W-:-:S05]  /*8b6f0*/  F2FP.BF16.PACK_AB R2, R26, R27 ;  /* 0x0000001b1a02723e */ /* 0x000fca00000010ff */
[----:B------:R-:W-:Y:S04]  /*8b700*/  STL [R1+0x24], R2 ;  /* 0x0000240201007387 */ /* 0x000fe80000100800 */
[----:B--2---:R0:W-:Y:S01]  /*8b710*/  STL [R1+0x2234], R7 ;  /* 0x0022340701007387 */ /* 0x0041e20000100800 */
        /* <DEDUP_REMOVED lines=35> */
[----:B------:R-:W3:Y:S03]  /*8b950*/  LDL.LU R5, [R1+0xd38] ;  /* 0x000d380001057983 */ /* 0x000ee60000300800 */
[----:B---3--:R0:W-:Y:S04]  /*8b960*/  STL [R1+0x222c], R5 ;  /* 0x00222c0501007387 */ /* 0x0081e80000100800 */
[----:B0-----:R-:W3:Y:S01]  /*8b970*/  LDL.LU R5, [R1+0xd2c] ;  /* 0x000d2c0001057983 */ /* 0x001ee20000300800 */
[----:B------:R-:W4:Y:S03]  /*8b980*/  LDL.LU R4, [R1+0xd48] ;  /* 0x000d480001047983 */ /* 0x000f260000300800 */
[----:B----4-:R0:W-:Y:S04]  /*8b990*/  STL [R1+0x2228], R4 ;  /* 0x0022280401007387 */ /* 0x0101e80000100800 */
[----:B0-----:R-:W4:Y:S01]  /*8b9a0*/  LDL.LU R4, [R1+0xd3c] ;  /* 0x000d3c0001047983 */ /* 0x001f220000300800 */
[----:B------:R-:W5:Y:S03]  /*8b9b0*/  LDL.LU R11, [R1+0xd10] ;  /* 0x000d1000010b7983 */ /* 0x000f660000300800 */
[----:B-----5:R0:W-:Y:S04]  /*8b9c0*/  STL [R1+0x2224], R11 ;  /* 0x0022240b01007387 */ /* 0x0201e80000100800 */
[----:B0-----:R-:W5:Y:S01]  /*8b9d0*/  LDL.LU R11, [R1+0xd4c] ;  /* 0x000d4c00010b7983 */ /* 0x001f620000300800 */
[----:B------:R-:W2:Y:S03]  /*8b9e0*/  LDL.LU R9, [R1+0xd24] ;  /* 0x000d240001097983 */ /* 0x000ea60000300800 */
[----:B--2---:R0:W-:Y:S04]  /*8b9f0*/  STL [R1+0x2220], R9 ;  /* 0x0022200901007387 */ /* 0x0041e80000100800 */
[----:B0-----:R-:W2:Y:S01]  /*8ba00*/  LDL.LU R9, [R1+0xd14] ;  /* 0x000d140001097983 */ /* 0x001ea20000300800 */
[----:B------:R-:W2:Y:S02]  /*8ba10*/  LDL.LU R10, [R1+0xd20] ;  /* 0x000d2000010a7983 */ /* 0x000ea40000300800 */
[----:B------:R-:W2:Y:S02]  /*8ba20*/  LDL.LU R8, [R1+0xd34] ;  /* 0x000d340001087983 */ /* 0x000ea40000300800 */
[----:B------:R-:W2:Y:S02]  /*8ba30*/  LDL.LU R15, [R1+0xd58] ;  /* 0x000d5800010f7983 */ /* 0x000ea40000300800 */
[----:B--2---:R0:W-:Y:S04]  /*8ba40*/  STL [R1+0x2214], R15 ;  /* 0x0022140f01007387 */ /* 0x0041e80000100800 */
[----:B0-----:R-:W2:Y:S01]  /*8ba50*/  LDL.LU R15, [R1+0xd44] ;  /* 0x000d4400010f7983 */ /* 0x001ea20000300800 */
        /* <DEDUP_REMOVED lines=16> */
[----:B------:R-:W2:Y:S01]  /*8bb60*/  LDL.LU R28, [R1+0xdac] ;  /* 0x000dac00011c7983 */ /* 0x000ea20000300800 */
[----:B------:R-:W-:-:S02]  /*8bb70*/  F2FP.BF16.PACK_AB R7, R6, R7 ;  /* 0x000000070607723e */ /* 0x000fc400000010ff */
        /* <DEDUP_REMOVED lines=14> */
[----:B------:R0:W-:Y:S03]  /*8bc60*/  STL [R1+0x1c], R7 ;  /* 0x00001c0701007387 */ /* 0x0001e60000100800 */
        /* <DEDUP_REMOVED lines=27> */
[----:B------:R0:W-:Y:S02]  /*8be20*/  STL [R1], R7 ;  /* 0x0000000701007387 */ /* 0x0001e40000100800 */
[----:B0-----:R-:W2:Y:S02]  /*8be30*/  LDL.LU R7, [R1+0x2234] ;  /* 0x0022340001077983 */ /* 0x001ea40000300800 */
[----:B--2---:R-:W-:Y:S02]  /*8be40*/  F2FP.BF16.PACK_AB R7, R6, R7 ;  /* 0x000000070607723e */ /* 0x004fe400000010ff */
[----:B------:R-:W3:Y:S02]  /*8be50*/  LDL.LU R6, [R1+0x2230] ;  /* 0x0022300001067983 */ /* 0x000ee40000300800 */
[----:B---3--:R-:W-:-:S02]  /*8be60*/  F2FP.BF16.PACK_AB R6, R5, R6 ;  /* 0x000000060506723e */ /* 0x008fc400000010ff */
[----:B------:R-:W4:Y:S02]  /*8be70*/  LDL.LU R5, [R1+0x222c] ;  /* 0x00222c0001057983 */ /* 0x000f240000300800 */
[----:B----4-:R-:W-:Y:S02]  /*8be80*/  F2FP.BF16.PACK_AB R5, R4, R5 ;  /* 0x000000050405723e */ /* 0x010fe400000010ff */
[----:B------:R-:W5:Y:S02]  /*8be90*/  LDL.LU R4, [R1+0x2228] ;  /* 0x0022280001047983 */ /* 0x000f640000300800 */
[----:B-----5:R-:W-:Y:S02]  /*8bea0*/  F2FP.BF16.PACK_AB R4, R11, R4 ;  /* 0x000000040b04723e */ /* 0x020fe400000010ff */
[----:B------:R-:W2:Y:S02]  /*8beb0*/  LDL.LU R11, [R1+0x2224] ;  /* 0x00222400010b7983 */ /* 0x000ea40000300800 */
[----:B--2---:R-:W-:-:S02]  /*8bec0*/  F2FP.BF16.PACK_AB R11, R9, R11 ;  /* 0x0000000b090b723e */ /* 0x004fc400000010ff */
[----:B------:R-:W2:Y:S02]  /*8bed0*/  LDL.LU R9, [R1+0x2220] ;  /* 0x0022200001097983 */ /* 0x000ea40000300800 */
[----:B--2---:R-:W-:Y:S02]  /*8bee0*/  F2FP.BF16.PACK_AB R10, R9, R10 ;  /* 0x0000000a090a723e */ /* 0x004fe400000010ff */
[----:B------:R-:W2:Y:S02]  /*8bef0*/  LDL.LU R9, [R1+0x221c] ;  /* 0x00221c0001097983 */ /* 0x000ea40000300800 */
[----:B--2---:R-:W-:Y:S02]  /*8bf00*/  F2FP.BF16.PACK_AB R9, R8, R9 ;  /* 0x000000090809723e */ /* 0x004fe400000010ff */
        /* <DEDUP_REMOVED lines=20> */
[----:B------:R-:W2:Y:S01]  /*8c050*/  LDL.LU R28, [R1+0x21f0] ;  /* 0x0021f000011c7983 */ /* 0x000ea20000300800 */
[----:B------:R-:W-:Y:S02]  /*8c060*/  F2FP.BF16.PACK_AB R21, R29, R21 ;  /* 0x000000151d15723e */ /* 0x000fe400000010ff */
[----:B--2---:R-:W-:Y:S02]  /*8c070*/  F2FP.BF16.PACK_AB R22, R28, R22 ;  /* 0x000000161c16723e */ /* 0x004fe400000010ff */
[----:B------:R-:W2:Y:S01]  /*8c080*/  LDL.LU R28, [R1+0x21ec] ;  /* 0x0021ec00011c7983 */ /* 0x000ea20000300800 */
[----:B------:R-:W2:Y:S01]  /*8c090*/  LDL.LU R29, [R1+0x21e8] ;  /* 0x0021e800011d7983 */ /* 0x000ea20000300800 */
[----:B------:R-:W-:Y:S02]  /*8c0a0*/  F2FP.BF16.PACK_AB R25, R24, R25 ;  /* 0x000000191819723e */ /* 0x000fe400000010ff */
[----:B------:R-:W-:Y:S02]  /*8c0b0*/  F2FP.BF16.PACK_AB R20, R0, R20 ;  /* 0x000000140014723e */ /* 0x000fe400000010ff */
[----:B------:R-:W-:-:S02]  /*8c0c0*/  F2FP.BF16.PACK_AB R27, R3, R27 ;  /* 0x0000001b031b723e */ /* 0x000fc400000010ff */
[----:B------:R-:W-:Y:S02]  /*8c0d0*/  F2FP.BF16.PACK_AB R26, R2, R26 ;  /* 0x0000001a021a723e */ /* 0x000fe400000010ff */
[----:B--2---:R-:W-:Y:S02]  /*8c0e0*/  F2FP.BF16.PACK_AB R24, R29, R28 ;  /* 0x0000001c1d18723e */ /* 0x004fe400000010ff */
.L_x_1:
[----:B------:R-:W2:Y:S04]  /*8c0f0*/  LDL.LU R28, [R1+0x1df0] ;  /* 0x001df000011c7983 */ /* 0x000ea80000300800 */
[----:B------:R-:W3:Y:S04]  /*8c100*/  LDL.LU R2, [R1+0x1dec] ;  /* 0x001dec0001027983 */ /* 0x000ee80000300800 */
[----:B------:R-:W4:Y:S04]  /*8c110*/  LDL.LU R3, [R1+0x1de8] ;  /* 0x001de80001037983 */ /* 0x000f280000300800 */
[----:B------:R1:W-:Y:S04]  /*8c120*/  STL [R1+0x227c], R29 ;  /* 0x00227c1d01007387 */ /* 0x0003e80000100800 */
[----:B0-----:R-:W0:Y:S04]  /*8c130*/  S2R R0, SR_TID.X ;  /* 0x0000000000007919 */ /* 0x001e280000002100 */
[----:B------:R-:W-:Y:S04]  /*8c140*/  STL [R1+0x2280], R26 ;  /* 0x0022801a01007387 */ /* 0x000fe80000100800 */
[----:B-1----:R-:W1:Y:S04]  /*8c150*/  S2R R29, SR_TID.X ;  /* 0x00000000001d7919 */ /* 0x002e680000002100 */
[----:B------:R-:W-:Y:S01]  /*8c160*/  STL [R1+0x24f0], R22 ;  /* 0x0024f01601007387 */ /* 0x000fe20000100800 */
[----:B0-----:R-:W-:-:S03]  /*8c170*/  LOP3.LUT R0, R0, 0x7f, RZ, 0xc0, !PT ;  /* 0x0000007f00007812 */ /* 0x001fc600078ec0ff */
[----:B------:R-:W-:Y:S01]  /*8c180*/  BAR.SYNC.DEFER_BLOCKING 0x0 ;  /* 0x0000000000007b1d */ /* 0x000fe20000010000 */
[----:B--2---:R-:W-:Y:S01]  /*8c190*/  ISETP.GE.AND P1, PT, R28, c[0x0][0x17c], PT ;  /* 0x00005f001c007a0c */ /* 0x004fe20003f26270 */
[C---:B-1----:R-:W-:Y:S01]  /*8c1a0*/  IMAD.SHL.U32 R28, R29.reuse, 0x800, RZ ;  /* 0x000008001d1c7824 */ /* 0x042fe200078e00ff */
[----:B---3--:R-:W-:Y:S01]  /*8c1b0*/  ISETP.GE.AND P0, PT, R2, c[0x0][0x17c], PT ;  /* 0x00005f0002007a0c */ /* 0x008fe20003f06270 */
[----:B------:R-:W-:-:S03]  /*8c1c0*/  IMAD.SHL.U32 R2, R29, 0x20, RZ ;  /* 0x000000201d027824 */ /* 0x000fc600078e00ff */
[----:B------:R-:W-:-:S05]  /*8c1d0*/  LOP3.LUT R28, R28, 0x3000, RZ, 0xc0, !PT ;  /* 0x000030001c1c7812 */ /* 0x000fca00078ec0ff */
[----:B------:R-:W-:Y:S02]  /*8c1e0*/  IMAD R28, R0, 0x10, R28 ;  /* 0x00000010001c7824 */ /* 0x000fe400078e021c */
[----:B------:R-:W-:-:S05]  /*8c1f0*/  IMAD.SHL.U32 R0, R29, 0x200, RZ ;  /* 0x000002001d007824 */ /* 0x000fca00078e00ff */
[----:B------:R-:W-:-:S04]  /*8c200*/  LOP3.LUT R0, R0, 0x3000, RZ, 0xc0, !PT ;  /* 0x0000300000007812 */ /* 0x000fc800078ec0ff */
[----:B------:R-:W-:Y:S01]  /*8c210*/  LOP3.LUT R0, R0, 0x60, R2, 0xf8, !PT ;  /* 0x0000006000007812 */ /* 0x000fe200078ef802 */
[----:B------:R-:W-:-:S05]  /*8c220*/  IMAD.SHL.U32 R2, R29, 0x4, RZ ;  /* 0x000000041d027824 */ /* 0x000fca00078e00ff */
[----:B------:R-:W-:-:S05]  /*8c230*/  LOP3.LUT R0, R0, 0x170, R2, 0x78, !PT ;  /* 0x0000017000007812 */ /* 0x000fca00078e7802 */
[----:B----4-:R-:W-:-:S05]  /*8c240*/  IMAD.IADD R0, R0, 0x1, R3 ;  /* 0x0000000100007824 */ /* 0x010fca00078e0203 */
[----:B------:R0:W-:Y:S04]  /*8c250*/  STS.128 [R0+0x200], R16 ;  /* 0x0002001000007388 */ /* 0x0001e80000000c00 */
[----:B------:R1:W-:Y:S04]  /*8c260*/  STS.128 [R0+0x80], R20 ;  /* 0x0000801400007388 */ /* 0x0003e80000000c00 */
[----:B------:R-:W-:Y:S04]  /*8c270*/  STS.128 [R0], R24 ;  /* 0x0000001800007388 */ /* 0x000fe80000000c00 */
[----:B0-----:R-:W2:Y:S04]  /*8c280*/  LDL.LU R16, [R1+0x90] ;  /* 0x0000900001107983 */ /* 0x001ea80000300800 */
[----:B------:R-:W2:Y:S04]  /*8c290*/  LDL.LU R17, [R1+0x94] ;  /* 0x0000940001117983 */ /* 0x000ea80000300800 */
[----:B------:R-:W3:Y:S04]  /*8c2a0*/  LDL.LU R18, [R1+0x98] ;  /* 0x0000980001127983 */ /* 0x000ee80000300800 */
[----:B------:R-:W3:Y:S04]  /*8c2b0*/  LDL.LU R19, [R1+0x9c] ;  /* 0x00009c0001137983 */ /* 0x000ee80000300800 */
[----:B---3--:R-:W-:Y:S04]  /*8c2c0*/  STL.64 [R1+0x2500], R18 ;  /* 0x0025001201007387 */ /* 0x008fe80000100a00 */
[----:B--2---:R0:W-:Y:S04]  /*8c2d0*/  STL.64 [R1+0x24f8], R16 ;  /* 0x0024f81001007387 */ /* 0x0041e80000100a00 */
[----:B-1----:R-:W2:Y:S04]  /*8c2e0*/  LDL.LU R20, [R1+0x60] ;  /* 0x0000600001147983 */ /* 0x002ea80000300800 */
[----:B------:R-:W2:Y:S04]  /*8c2f0*/  LDL.LU R21, [R1+0x64] ;  /* 0x0000640001157983 */ /* 0x000ea80000300800 */
[----:B------:R-:W3:Y:S04]  /*8c300*/  LDL.LU R22, [R1+0x68] ;  /* 0x0000680001167983 */ /* 0x000ee80000300800 */
[----:B------:R-:W3:Y:S04]  /*8c310*/  LDL.LU R23, [R1+0x6c] ;  /* 0x00006c0001177983 */ /* 0x000ee80000300800 */
[----:B---3--:R-:W-:Y:S04]  /*8c320*/  STL.64 [R1+0x2510], R22 ;  /* 0x0025101601007387 */ /* 0x008fe80000100a00 */
[----:B--2---:R-:W-:Y:S04]  /*8c330*/  STL.64 [R1+0x2508], R20 ;  /* 0x0025081401007387 */ /* 0x004fe80000100a00 */
[----:B0-----:R-:W2:Y:S04]  /*8c340*/  LDL.LU R16, [R1+0x50] ;  /* 0x0000500001107983 */ /* 0x001ea80000300800 */
[----:B------:R-:W2:Y:S04]  /*8c350*/  LDL.LU R17, [R1+0x54] ;  /* 0x0000540001117983 */ /* 0x000ea80000300800 */
[----:B------:R-:W3:Y:S04]  /*8c360*/  LDL.LU R18, [R1+0x58] ;  /* 0x0000580001127983 */ /* 0x000ee80000300800 */
[----:B------:R-:W3:Y:S04]  /*8c370*/  LDL.LU R19, [R1+0x5c] ;  /* 0x00005c0001137983 */ /* 0x000ee80000300800 */
[----:B------:R-:W4:Y:S04]  /*8c380*/  LDL.LU R24, [R1+0x10] ;  /* 0x0000100001187983 */ /* 0x000f280000300800 */
[----:B------:R-:W4:Y:S04]  /*8c390*/  LDL.LU R25, [R1+0x14] ;  /* 0x0000140001197983 */ /* 0x000f280000300800 */
[----:B------:R-:W4:Y:S04]  /*8c3a0*/  LDL.LU R26, [R1+0x18] ;  /* 0x00001800011a7983 */ /* 0x000f280000300800 */
[----:B------:R-:W4:Y:S04]  /*8c3b0*/  LDL.LU R27, [R1+0x1c] ;  /* 0x00001c00011b7983 */ /* 0x000f280000300800 */
[----:B---3--:R-:W-:Y:S04]  /*8c3c0*/  STL.64 [R1+0x2520], R18 ;  /* 0x0025201201007387 */ /* 0x008fe80000100a00 */
[----:B--2---:R0:W-:Y:S04]  /*8c3d0*/  STL.64 [R1+0x2518], R16 ;  /* 0x0025181001007387 */ /* 0x0041e80000100a00 */
[----:B0-----:R-:W2:Y:S04]  /*8c3e0*/  LDL.LU R16, [R1+0x30] ;  /* 0x0000300001107983 */ /* 0x001ea80000300800 */
[----:B------:R-:W2:Y:S04]  /*8c3f0*/  LDL.LU R17, [R1+0x34] ;  /* 0x0000340001117983 */ /* 0x000ea80000300800 */
[----:B------:R-:W3:Y:S04]  /*8c400*/  LDL.LU R18, [R1+0x38] ;  /* 0x0000380001127983 */ /* 0x000ee80000300800 */
[----:B------:R-:W3:Y:S04]  /*8c410*/  LDL.LU R19, [R1+0x3c] ;  /* 0x00003c0001137983 */ /* 0x000ee80000300800 */
        /* <DEDUP_REMOVED lines=8> */
[----:B0-----:R-:W2:Y:S04]  /*8c4a0*/  LDL.LU R16, [R1] ;  /* 0x0000000001107983 */ /* 0x001ea80000300800 */
[----:B------:R-:W2:Y:S04]  /*8c4b0*/  LDL.LU R17, [R1+0x4] ;  /* 0x0000040001117983 */ /* 0x000ea80000300800 */
[----:B------:R-:W2:Y:S04]  /*8c4c0*/  LDL.LU R18, [R1+0x8] ;  /* 0x0000080001127983 */ /* 0x000ea80000300800 */
[----:B------:R-:W2:Y:S04]  /*8c4d0*/  LDL.LU R19, [R1+0xc] ;  /* 0x00000c0001137983 */ /* 0x000ea80000300800 */
[----:B------:R0:W-:Y:S04]  /*8c4e0*/  STS.128 [R0+0x280], R12 ;  /* 0x0002800c00007388 */ /* 0x0001e80000000c00 */
[----:B------:R-:W-:Y:S04]  /*8c4f0*/  STS.128 [R0+0x400], R8 ;  /* 0x0004000800007388 */ /* 0x000fe80000000c00 */
[----:B------:R1:W-:Y:S04]  /*8c500*/  STS.128 [R0+0x480], R4 ;  /* 0x0004800400007388 */ /* 0x0003e80000000c00 */
[----:B----4-:R-:W-:Y:S04]  /*8c510*/  STS.128 [R0+0x680], R24 ;  /* 0x0006801800007388 */ /* 0x010fe80000000c00 */
[----:B------:R-:W3:Y:S04]  /*8c520*/  LDL.LU R20, [R1+0x40] ;  /* 0x0000400001147983 */ /* 0x000ee80000300800 */
[----:B------:R-:W3:Y:S04]  /*8c530*/  LDL.LU R21, [R1+0x44] ;  /* 0x0000440001157983 */ /* 0x000ee80000300800 */
[----:B------:R-:W3:Y:S04]  /*8c540*/  LDL.LU R22, [R1+0x48] ;  /* 0x0000480001167983 */ /* 0x000ee80000300800 */
[----:B------:R-:W3:Y:S04]  /*8c550*/  LDL.LU R23, [R1+0x4c] ;  /* 0x00004c0001177983 */ /* 0x000ee80000300800 */
[----:B0-----:R-:W4:Y:S04]  /*8c560*/  LDL.LU R12, [R1+0x80] ;  /* 0x00008000010c7983 */ /* 0x001f280000300800 */
[----:B------:R-:W4:Y:S01]  /*8c570*/  LDL.LU R13, [R1+0x84] ;  /* 0x00008400010d7983 */ /* 0x000f220000300800 */
[----:B-1----:R-:W-:-:S03]  /*8c580*/  LOP3.LUT R4, R28, 0x20, RZ, 0x3c, !PT ;  /* 0x000000201c047812 */ /* 0x002fc600078e3cff */
[----:B------:R-:W4:Y:S04]  /*8c590*/  LDL.LU R14, [R1+0x88] ;  /* 0x00008800010e7983 */ /* 0x000f280000300800 */
[----:B------:R-:W4:Y:S04]  /*8c5a0*/  LDL.LU R15, [R1+0x8c] ;  /* 0x00008c00010f7983 */ /* 0x000f280000300800 */
[----:B------:R-:W5:Y:S04]  /*8c5b0*/  LDL.LU R8, [R1+0x70] ;  /* 0x0000700001087983 */ /* 0x000f680000300800 */
[----:B------:R-:W5:Y:S04]  /*8c5c0*/  LDL.LU R9, [R1+0x74] ;  /* 0x0000740001097983 */ /* 0x000f680000300800 */
[----:B------:R-:W5:Y:S04]  /*8c5d0*/  LDL.LU R10, [R1+0x78] ;  /* 0x00007800010a7983 */ /* 0x000f680000300800 */
[----:B------:R-:W5:Y:S01]  /*8c5e0*/  LDL.LU R11, [R1+0x7c] ;  /* 0x00007c00010b7983 */ /* 0x000f620000300800 */
[----:B------:R-:W-:-:S02]  /*8c5f0*/  LOP3.LUT R3, R28, 0x40, RZ, 0x3c, !PT ;  /* 0x000000401c037812 */ /* 0x000fc400078e3cff */
[----:B------:R-:W-:Y:S01]  /*8c600*/  LOP3.LUT R2, R28, 0x60, RZ, 0x3c, !PT ;  /* 0x000000601c027812 */ /* 0x000fe200078e3cff */
[----:B--2---:R-:W-:Y:S04]  /*8c610*/  STS.128 [R0+0x600], R16 ;  /* 0x0006001000007388 */ /* 0x004fe80000000c00 */
[----:B------:R-:W-:Y:S06]  /*8c620*/  BAR.SYNC.DEFER_BLOCKING 0x0 ;  /* 0x0000000000007b1d */ /* 0x000fec0000010000 */
[----:B------:R-:W0:Y:S04]  /*8c630*/  LDS.128 R16, [R28] ;  /* 0x000000001c107984 */ /* 0x000e280000000c00 */
[----:B------:R-:W-:Y:S04]  /*8c640*/  LDS.128 R24, [R28+0x800] ;  /* 0x000800001c187984 */ /* 0x000fe80000000c00 */
[----:B0-----:R-:W-:Y:S04]  /*8c650*/  STL.64 [R1+0x290], R16 ;  /* 0x0002901001007387 */ /* 0x001fe80000100a00 */
[----:B------:R-:W-:Y:S04]  /*8c660*/  STL.64 [R1+0x298], R18 ;  /* 0x0002981201007387 */ /* 0x000fe80000100a00 */
[----:B------:R-:W0:Y:S04]  /*8c670*/  LDS.128 R16, [R4] ;  /* 0x0000000004107984 */ /* 0x000e280000000c00 */
[----:B0-----:R-:W-:Y:S01]  /*8c680*/  STL [R1+0x2a4], R17 ;  /* 0x0002a41101007387 */ /* 0x001fe20000100800 */
[----:B------:R-:W-:-:S03]  /*8c690*/  IMAD.MOV.U32 R29, RZ, RZ, R16 ;  /* 0x000000ffff1d7224 */ /* 0x000fc600078e0010 */
[----:B------:R-:W-:Y:S04]  /*8c6a0*/  STL.64 [R1+0x3e0], R24 ;  /* 0x0003e01801007387 */ /* 0x000fe80000100a00 */
[----:B------:R-:W-:Y:S04]  /*8c6b0*/  STL.64 [R1+0x3e8], R26 ;  /* 0x0003e81a01007387 */ /* 0x000fe80000100a00 */
[----:B------:R-:W-:Y:S04]  /*8c6c0*/  STL.64 [R1+0x2a8], R18 ;  /* 0x0002a81201007387 */ /* 0x000fe80000100a00 */
[----:B------:R-:W0:Y:S04]  /*8c6d0*/  LDS.128 R16, [R3] ;  /* 0x0000000003107984 */ /* 0x000e280000000c00 */
[----:B------:R-:W1:Y:S04]  /*8c6e0*/  LDS.128 R24, [R4+0x800] ;  /* 0x0008000004187984 */ /* 0x000e680000000c00 */
[----:B0-----:R-:W-:Y:S04]  /*8c6f0*/  STL [R1+0x2b4], R17 ;  /* 0x0002b41101007387 */ /* 0x001fe80000100800 */
[----:B-1----:R-:W-:Y:S04]  /*8c700*/  STL.64 [R1+0x3f0], R24 ;  /* 0x0003f01801007387 */ /* 0x002fe80000100a00 */
[----:B------:R0:W-:Y:S04]  /*8c710*/  STL.64 [R1+0x3f8], R26 ;  /* 0x0003f81a01007387 */ /* 0x0001e80000100a00 */
[----:B------:R-:W-:Y:S01]  /*8c720*/  STL.64 [R1+0x2b8], R18 ;  /* 0x0002b81201007387 */ /* 0x000fe20000100a00 */
[----:B0-----:R-:W-:-:S03]  /*8c730*/  IMAD.MOV.U32 R27, RZ, RZ, R16 ;  /* 0x000000ffff1b7224 */ /* 0x001fc600078e0010 */
[----:B------:R-:W0:Y:S04]  /*8c740*/  LDS.128 R16, [R3+0x800] ;  /* 0x0008000003107984 */ /* 0x000e280000000c00 */
[----:B0-----:R-:W-:Y:S04]  /*8c750*/  STL.64 [R1+0x400], R16 ;  /* 0x0004001001007387 */ /* 0x001fe80000100a00 */
[----:B------:R-:W-:Y:S04]  /*8c760*/  STL.64 [R1+0x408], R18 ;  /* 0x0004081201007387 */ /* 0x000fe80000100a00 */
[----:B------:R-:W0:Y:S04]  /*8c770*/  LDS.128 R16, [R2] ;  /* 0x0000000002107984 */ /* 0x000e280000000c00 */
[----:B0-----:R-:W-:Y:S04]  /*8c780*/  STL.64 [R1+0x2c0], R16 ;  /* 0x0002c01001007387 */ /* 0x001fe80000100a00 */
[----:B------:R-:W-:Y:S04]  /*8c790*/  STL.64 [R1+0x2c8], R18 ;  /* 0x0002c81201007387 */ /* 0x000fe80000100a00 */
[----:B------:R-:W0:Y:S04]  /*8c7a0*/  LDS.128 R16, [R2+0x800] ;  /* 0x0008000002107984 */ /* 0x000e280000000c00 */
[----:B------:R-:W-:Y:S06]  /*8c7b0*/  BAR.SYNC.DEFER_BLOCKING 0x0 ;  /* 0x0000000000007b1d */ /* 0x000fec0000010000 */
[----:B0-----:R-:W-:Y:S04]  /*8c7c0*/  STL.64 [R1+0x410], R16 ;  /* 0x0004101001007387 */ /* 0x001fe80000100a00 */
[----:B------:R0:W-:Y:S04]  /*8c7d0*/  STL.64 [R1+0x418], R18 ;  /* 0x0004181201007387 */ /* 0x0001e80000100a00 */
[----:B0-----:R-:W2:Y:S04]  /*8c7e0*/  LDL.LU.64 R18, [R1+0x2540] ;  /* 0x0025400001127983 */ /* 0x001ea80000300a00 */
[----:B------:R-:W2:Y:S04]  /*8c7f0*/  LDL.LU.64 R16, [R1+0x2538] ;  /* 0x0025380001107983 */ /* 0x000ea80000300a00 */
[----:B--2---:R0:W-:Y:S04]  /*8c800*/  STS.128 [R0], R16 ;  /* 0x0000001000007388 */ /* 0x0041e80000000c00 */
[----:B0-----:R-:W2:Y:S04]  /*8c810*/  LDL.LU.64 R18, [R1+0x2530] ;  /* 0x0025300001127983 */ /* 0x001ea80000300a00 */
[----:B------:R-:W2:Y:S04]  /*8c820*/  LDL.LU.64 R16, [R1+0x2528] ;  /* 0x0025280001107983 */ /* 0x000ea80000300a00 */
[----:B---3--:R-:W-:Y:S04]  /*8c830*/  STS.128 [R0+0x200], R20 ;  /* 0x0002001400007388 */ /* 0x008fe80000000c00 */
[----:B--2---:R0:W-:Y:S04]  /*8c840*/  STS.128 [R0+0x80], R16 ;  /* 0x0000801000007388 */ /* 0x0041e80000000c00 */
[----:B0-----:R-:W2:Y:S04]  /*8c850*/  LDL.LU.64 R18, [R1+0x2520] ;  /* 0x0025200001127983 */ /* 0x001ea80000300a00 */
[----:B------:R-:W2:Y:S04]  /*8c860*/  LDL.LU.64 R16, [R1+0x2518] ;  /* 0x0025180001107983 */ /* 0x000ea80000300a00 */
[----:B------:R-:W3:Y:S04]  /*8c870*/  LDL.LU.64 R22, [R1+0x2510] ;  /* 0x0025100001167983 */ /* 0x000ee80000300a00 */
[----:B------:R-:W3:Y:S04]  /*8c880*/  LDL.LU.64 R20, [R1+0x2508] ;  /* 0x0025080001147983 */ /* 0x000ee80000300a00 */
[----:B--2---:R0:W-:Y:S04]  /*8c890*/  STS.128 [R0+0x280], R16 ;  /* 0x0002801000007388 */ /* 0x0041e80000000c00 */
[----:B0-----:R-:W2:Y:S04]  /*8c8a0*/  LDL.LU.64 R18, [R1+0x2500] ;  /* 0x0025000001127983 */ /* 0x001ea80000300a00 */
[----:B------:R-:W2:Y:S04]  /*8c8b0*/  LDL.LU.64 R16, [R1+0x24f8] ;  /* 0x0024f80001107983 */ /* 0x000ea80000300a00 */
[----:B---3--:R0:W-:Y:S04]  /*8c8c0*/  STS.128 [R0+0x400], R20 ;  /* 0x0004001400007388 */ /* 0x0081e80000000c00 */
[----:B0-----:R-:W3:Y:S04]  /*8c8d0*/  LDL.LU R22, [R1+0x24f0] ;  /* 0x0024f00001167983 */ /* 0x001ee80000300800 */
[----:B-----5:R-:W-:Y:S04]  /*8c8e0*/  STS.128 [R0+0x480], R8 ;  /* 0x0004800800007388 */ /* 0x020fe80000000c00 */
[----:B----4-:R-:W-:Y:S04]  /*8c8f0*/  STS.128 [R0+0x600], R12 ;  /* 0x0006000c00007388 */ /* 0x010fe80000000c00 */
[----:B--2---:R-:W-:Y:S04]  /*8c900*/  STS.128 [R0+0x680], R16 ;  /* 0x0006801000007388 */ /* 0x004fe80000000c00 */
[----:B------:R-:W-:Y:S06]  /*8c910*/  BAR.SYNC.DEFER_BLOCKING 0x0 ;  /* 0x0000000000007b1d */ /* 0x000fec0000010000 */
[----:B------:R-:W0:Y:S04]  /*8c920*/  LDS.128 R8, [R28] ;  /* 0x000000001c087984 */ /* 0x000e280000000c00 */
[----:B------:R-:W-:Y:S04]  /*8c930*/  LDS.128 R12, [R28+0x800] ;  /* 0x000800001c0c7984 */ /* 0x000fe80000000c00 */
[----:B------:R-:W-:Y:S04]  /*8c940*/  LDS.128 R16, [R3] ;  /* 0x0000000003107984 */ /* 0x000fe80000000c00 */
[----:B0-----:R-:W-:Y:S01]  /*8c950*/  STL [R1+0x4], R9 ;  /* 0x0000040901007387 */ /* 0x001fe20000100800 */
[----:B------:R-:W-:-:S03]  /*8c960*/  IMAD.MOV.U32 R26, RZ, RZ, R8 ;  /* 0x000000ffff1a7224 */ /* 0x000fc600078e0008 */
[----:B------:R-:W-:Y:S04]  /*8c970*/  STL.64 [R1+0x8], R10 ;  /* 0x0000080a01007387 */ /* 0x000fe80000100a00 */
[----:B------:R-:W0:Y:S04]  /*8c980*/  LDS.128 R8, [R4] ;  /* 0x0000000004087984 */ /* 0x000e280000000c00 */
[----:B------:R-:W1:Y:S04]  /*8c990*/  LDS.128 R4, [R4+0x800] ;  /* 0x0008000004047984 */ /* 0x000e680000000c00 */
[----:B------:R-:W-:Y:S01]  /*8c9a0*/  STL.64 [R1+0x2288], R26 ;  /* 0x0022881a01007387 */ /* 0x000fe20000100a00 */
[----:B0-----:R-:W-:-:S03]  /*8c9b0*/  IMAD.MOV.U32 R23, RZ, RZ, R8 ;  /* 0x000000ffff177224 */ /* 0x001fc600078e0008 */
[----:B------:R-:W-:Y:S04]  /*8c9c0*/  STL [R1+0x14], R9 ;  /* 0x0000140901007387 */ /* 0x000fe80000100800 */
[----:B------:R-:W-:Y:S04]  /*8c9d0*/  STL.64 [R1+0x30], R12 ;  /* 0x0000300c01007387 */ /* 0x000fe80000100a00 */
[----:B------:R-:W-:Y:S04]  /*8c9e0*/  STL.64 [R1+0x38], R14 ;  /* 0x0000380e01007387 */ /* 0x000fe80000100a00 */
[----:B------:R-:W-:Y:S04]  /*8c9f0*/  STL.64 [R1+0x18], R10 ;  /* 0x0000180a01007387 */ /* 0x000fe80000100a00 */
[----:B---3--:R-:W-:Y:S04]  /*8ca00*/  STL.64 [R1+0x2290], R22 ;  /* 0x0022901601007387 */ /* 0x008fe80000100a00 */
[----:B------:R-:W-:Y:S04]  /*8ca10*/  STL [R1+0x2274], R17 ;  /* 0x0022741101007387 */ /* 0x000fe80000100800 */
[----:B-1----:R-:W-:Y:S04]  /*8ca20*/  STL.64 [R1+0x40], R4 ;  /* 0x0000400401007387 */ /* 0x002fe80000100a00 */
[----:B------:R-:W-:Y:S04]  /*8ca30*/  STL.64 [R1+0x48], R6 ;  /* 0x0000480601007387 */ /* 0x000fe80000100a00 */
[----:B------:R-:W0:Y:S04]  /*8ca40*/  LDS.128 R4, [R3+0x800] ;  /* 0x0008000003047984 */ /* 0x000e280000000c00 */
[----:B------:R-:W-:Y:S04]  /*8ca50*/  STL [R1+0x2270], R18 ;  /* 0x0022701201007387 */ /* 0x000fe80000100800 */
[----:B------:R-:W-:Y:S04]  /*8ca60*/  STL [R1+0x226c], R19 ;  /* 0x00226c1301007387 */ /* 0x000fe80000100800 */
[----:B0-----:R-:W-:Y:S01]  /*8ca70*/  STL [R1+0x54], R5 ;  /* 0x0000540501007387 */ /* 0x001fe20000100800 */
[----:B------:R-:W-:-:S03]  /*8ca80*/  IMAD.MOV.U32 R17, RZ, RZ, R4 ;  /* 0x000000ffff117224 */ /* 0x000fc600078e0004 */
[----:B------:R-:W-:Y:S04]  /*8ca90*/  STL.64 [R1+0x58], R6 ;  /* 0x0000580601007387 */ /* 0x000fe80000100a00 */
[----:B------:R-:W2:Y:S04]  /*8caa0*/  LDL.LU R12, [R1+0x190] ;  /* 0x00019000010c7983 */ /* 0x000ea80000300800 */
[----:B------:R-:W2:Y:S04]  /*8cab0*/  LDL.LU R13, [R1+0x194] ;  /* 0x00019400010d7983 */ /* 0x000ea80000300800 */
[----:B------:R-:W3:Y:S04]  /*8cac0*/  LDL.LU R14, [R1+0x198] ;  /* 0x00019800010e7983 */ /* 0x000ee80000300800 */
[----:B------:R-:W3:Y:S04]  /*8cad0*/  LDL.LU R15, [R1+0x19c] ;  /* 0x00019c00010f7983 */ /* 0x000ee80000300800 */
[----:B------:R-:W0:Y:S04]  /*8cae0*/  LDS.128 R4, [R2] ;  /* 0x0000000002047984 */ /* 0x000e280000000c00 */
[----:B---3--:R-:W-:Y:S04]  /*8caf0*/  STL.64 [R1+0x2438], R14 ;  /* 0x0024380e01007387 */ /* 0x008fe80000100a00 */
[----:B--2---:R-:W-:Y:S04]  /*8cb00*/  STL.64 [R1+0x2430], R12 ;  /* 0x0024300c01007387 */ /* 0x004fe80000100a00 */
[----:B------:R-:W2:Y:S04]  /*8cb10*/  LDL.LU R8, [R1+0x180] ;  /* 0x0001800001087983 */ /* 0x000ea80000300800 */
[----:B------:R-:W2:Y:S04]  /*8cb20*/  LDL.LU R9, [R1+0x184] ;  /* 0x0001840001097983 */ /* 0x000ea80000300800 */
[----:B------:R-:W3:Y:S04]  /*8cb30*/  LDL.LU R10, [R1+0x188] ;  /* 0x00018800010a7983 */ /* 0x000ee80000300800 */
[----:B------:R-:W3:Y:S04]  /*8cb40*/  LDL.LU R11, [R1+0x18c] ;  /* 0x00018c00010b7983 */ /* 0x000ee80000300800 */
        /* <DEDUP_REMOVED lines=62> */
[----:B------:R-:W1:Y:S04]  /*8cf30*/  LDS.128 R20, [R2+0x800] ;  /* 0x0008000002147984 */ /* 0x000e680000000c00 */
[----:B------:R-:W2:Y:S04]  /*8cf40*/  LDL.LU R12, [R1+0x140] ;  /* 0x00014000010c7983 */ /* 0x000ea80000300800 */
[----:B------:R-:W2:Y:S04]  /*8cf50*/  LDL.LU R13, [R1+0x144] ;  /* 0x00014400010d7983 */ /* 0x000ea80000300800 */
[----:B------:R-:W2:Y:S04]  /*8cf60*/  LDL.LU R14, [R1+0x148] ;  /* 0x00014800010e7983 */ /* 0x000ea80000300800 */
[----:B------:R-:W2:Y:S04]  /*8cf70*/  LDL.LU R15, [R1+0x14c] ;  /* 0x00014c00010f7983 */ /* 0x000ea80000300800 */
[----:B------:R-:W3:Y:S04]  /*8cf80*/  LDL.LU R8, [R1+0x130] ;  /* 0x0001300001087983 */ /* 0x000ee80000300800 */
[----:B------:R-:W3:Y:S04]  /*8cf90*/  LDL.LU R9, [R1+0x134] ;  /* 0x0001340001097983 */ /* 0x000ee80000300800 */
[----:B------:R-:W3:Y:S04]  /*8cfa0*/  LDL.LU R10, [R1+0x138] ;  /* 0x00013800010a7983 */ /* 0x000ee80000300800 */
[----:B------:R-:W3:Y:S04]  /*8cfb0*/  LDL.LU R11, [R1+0x13c] ;  /* 0x00013c00010b7983 */ /* 0x000ee80000300800 */
[----:B------:R-:W4:Y:S04]  /*8cfc0*/  LDL.LU R24, [R1+0x120] ;  /* 0x0001200001187983 */ /* 0x000f280000300800 */
[----:B------:R-:W4:Y:S04]  /*8cfd0*/  LDL.LU R25, [R1+0x124] ;  /* 0x0001240001197983 */ /* 0x000f280000300800 */
[----:B------:R-:W4:Y:S04]  /*8cfe0*/  LDL.LU R26, [R1+0x128] ;  /* 0x00012800011a7983 */ /* 0x000f280000300800 */
[----:B------:R-:W4:Y:S04]  /*8cff0*/  LDL.LU R27, [R1+0x12c] ;  /* 0x00012c00011b7983 */ /* 0x000f280000300800 */
[----:B------:R-:W-:Y:S04]  /*8d000*/  STL [R1+0x2278], R17 ;  /* 0x0022781101007387 */ /* 0x000fe80000100800 */
[----:B0-----:R-:W-:Y:S04]  /*8d010*/  STL.64 [R1+0x22a0], R6 ;  /* 0x0022a00601007387 */ /* 0x001fe80000100a00 */
[----:B------:R0:W-:Y:S01]  /*8d020*/  STL.64 [R1+0x2298], R4 ;  /* 0x0022980401007387 */ /* 0x0001e20000100a00 */
[----:B-1----:R-:W-:-:S03]  /*8d030*/  IMAD.MOV.U32 R19, RZ, RZ, R22 ;  /* 0x000000ffff137224 */ /* 0x002fc600078e0016 */
[----:B------:R-:W-:Y:S06]  /*8d040*/  BAR.SYNC.DEFER_BLOCKING 0x0 ;  /* 0x0000000000007b1d */ /* 0x000fec0000010000 */
[----:B0-----:R-:W5:Y:S04]  /*8d050*/  LDL.LU R4, [R1+0x150] ;  /* 0x0001500001047983 */ /* 0x001f680000300800 */
[----:B------:R-:W5:Y:S04]  /*8d060*/  LDL.LU R5, [R1+0x154] ;  /* 0x0001540001057983 */ /* 0x000f680000300800 */
[----:B------:R-:W5:Y:S04]  /*8d070*/  LDL.LU R6, [R1+0x158] ;  /* 0x0001580001067983 */ /* 0x000f680000300800 */
[----:B------:R-:W5:Y:S04]  /*8d080*/  LDL.LU R7, [R1+0x15c] ;  /* 0x00015c0001077983 */ /* 0x000f680000300800 */
[----:B------:R-:W-:Y:S04]  /*8d090*/  STL.64 [R1+0x60], R20 ;  /* 0x0000601401007387 */ /* 0x000fe80000100a00 */
[----:B------:R0:W-:Y:S04]  /*8d0a0*/  STL [R1+0x6c], R23 ;  /* 0x00006c1701007387 */ /* 0x0001e80000100800 */
[----:B0-----:R-:W2:Y:S04]  /*8d0b0*/  LDL.LU.64 R22, [R1+0x24e8] ;  /* 0x0024e80001167983 */ /* 0x001ea80000300a00 */
[----:B------:R-:W2:Y:S04]  /*8d0c0*/  LDL.LU.64 R20, [R1+0x24e0] ;  /* 0x0024e00001147983 */ /* 0x000ea80000300a00 */
[----:B--2---:R0:W-:Y:S04]  /*8d0d0*/  STS.128 [R0], R20 ;  /* 0x0000001400007388 */ /* 0x0041e80000000c00 */
[----:B0-----:R-:W2:Y:S04]  /*8d0e0*/  LDL.LU.64 R22, [R1+0x24d8] ;  /* 0x0024d80001167983 */ /* 0x001ea80000300a00 */
[----:B------:R-:W2:Y:S04]  /*8d0f0*/  LDL.LU.64 R20, [R1+0x24d0] ;  /* 0x0024d00001147983 */ /* 0x000ea80000300a00 */
[----:B--2---:R0:W-:Y:S04]  /*8d100*/  STS.128 [R0+0x80], R20 ;  /* 0x0000801400007388 */ /* 0x0041e80000000c00 */
        /* <DEDUP_REMOVED lines=16> */
[----:B------:R-:W2:Y:S01]  /*8d210*/  LDL.LU.64 R20, [R1+0x2470] ;  /* 0x0024700001147983 */ /* 0x000ea20000300a00 */
[----:B------:R-:W-:-:S03]  /*8d220*/  LOP3.LUT R17, R28, 0x20, RZ, 0x3c, !PT ;  /* 0x000000201c117812 */ /* 0x000fc600078e3cff */
[----:B--2---:R-:W-:Y:S04]  /*8d230*/  STS.128 [R0+0x680], R20 ;  /* 0x0006801400007388 */ /* 0x004fe80000000c00 */
[----:B------:R-:W-:Y:S06]  /*8d240*/  BAR.SYNC.DEFER_BLOCKING 0x0 ;  /* 0x0000000000007b1d */ /* 0x000fec0000010000 */
[----:B------:R-:W0:Y:S04]  /*8d250*/  LDS.128 R20, [R28] ;  /* 0x000000001c147984 */ /* 0x000e280000000c00 */
[----:B0-----:R-:W-:Y:S04]  /*8d260*/  STL.64 [R1+0xa0], R20 ;  /* 0x0000a01401007387 */ /* 0x001fe80000100a00 */
[----:B------:R-:W-:Y:S04]  /*8d270*/  STL.64 [R1+0xa8], R22 ;  /* 0x0000a81601007387 */ /* 0x000fe80000100a00 */
[----:B------:R-:W0:Y:S04]  /*8d280*/  LDS.128 R20, [R28+0x800] ;  /* 0x000800001c147984 */ /* 0x000e280000000c00 */
[----:B0-----:R-:W-:Y:S04]  /*8d290*/  STL.64 [R1+0x100], R20 ;  /* 0x0001001401007387 */ /* 0x001fe80000100a00 */
[----:B------:R-:W-:Y:S04]  /*8d2a0*/  STL.64 [R1+0x108], R22 ;  /* 0x0001081601007387 */ /* 0x000fe80000100a00 */
        /* <DEDUP_REMOVED lines=17> */
[----:B----4-:R-:W-:Y:S04]  /*8d3c0*/  STS.128 [R0], R24 ;  /* 0x0000001800007388 */ /* 0x010fe80000000c00 */
[----:B---3--:R-:W-:Y:S04]  /*8d3d0*/  STS.128 [R0+0x80], R8 ;  /* 0x0000800800007388 */ /* 0x008fe80000000c00 */
[----:B0-----:R-:W-:Y:S04]  /*8d3e0*/  STL.64 [R1+0x440], R20 ;  /* 0x0004401401007387 */ /* 0x001fe80000100a00 */
[----:B------:R0:W-:Y:S04]  /*8d3f0*/  STL.64 [R1+0x448], R22 ;  /* 0x0004481601007387 */ /* 0x0001e80000100a00 */
[----:B------:R1:W-:Y:S04]  /*8d400*/  STS.128 [R0+0x200], R12 ;  /* 0x0002000c00007388 */ /* 0x0003e80000000c00 */
[----:B0-----:R-:W2:Y:S04]  /*8d410*/  LDL.LU.64 R22, [R1+0x2468] ;  /* 0x0024680001167983 */ /* 0x001ea80000300a00 */
[----:B------:R-:W2:Y:S04]  /*8d420*/  LDL.LU.64 R20, [R1+0x2460] ;  /* 0x0024600001147983 */ /* 0x000ea80000300a00 */
[----:B------:R-:W3:Y:S04]  /*8d430*/  LDL.LU.64 R26, [R1+0x2458] ;  /* 0x00245800011a7983 */ /* 0x000ee80000300a00 */
[----:B------:R-:W3:Y:S04]  /*8d440*/  LDL.LU.64 R24, [R1+0x2450] ;  /* 0x0024500001187983 */ /* 0x000ee80000300a00 */
[----:B------:R-:W4:Y:S04]  /*8d450*/  LDL.LU.64 R10, [R1+0x2448] ;  /* 0x00244800010a7983 */ /* 0x000f280000300a00 */
[----:B------:R-:W4:Y:S04]  /*8d460*/  LDL.LU.64 R8, [R1+0x2440] ;  /* 0x0024400001087983 */ /* 0x000f280000300a00 */
[----:B-1----:R-:W4:Y:S04]  /*8d470*/  LDL.LU.64 R14, [R1+0x2438] ;  /* 0x00243800010e7983 */ /* 0x002f280000300a00 */
[----:B------:R-:W4:Y:S04]  /*8d480*/  LDL.LU.64 R12, [R1+0x2430] ;  /* 0x00243000010c7983 */ /* 0x000f280000300a00 */
[----:B-----5:R-:W-:Y:S04]  /*8d490*/  STS.128 [R0+0x280], R4 ;  /* 0x0002800400007388 */ /* 0x020fe80000000c00 */
[----:B--2---:R-:W-:Y:S04]  /*8d4a0*/  STS.128 [R0+0x400], R20 ;  /* 0x0004001400007388 */ /* 0x004fe80000000c00 */
[----:B---3--:R-:W-:Y:S04]  /*8d4b0*/  STS.128 [R0+0x480], R24 ;  /* 0x0004801800007388 */ /* 0x008fe80000000c00 */
[----:B----4-:R-:W-:Y:S04]  /*8d4c0*/  STS.128 [R0+0x600], R8 ;  /* 0x0006000800007388 */ /* 0x010fe80000000c00 */
[----:B------:R-:W-:Y:S04]  /*8d4d0*/  STS.128 [R0+0x680], R12 ;  /* 0x0006800c00007388 */ /* 0x000fe80000000c00 */
[----:B------:R-:W-:Y:S06]  /*8d4e0*/  BAR.SYNC.DEFER_BLOCKING 0x0 ;  /* 0x0000000000007b1d */ /* 0x000fec0000010000 */
[----:B------:R-:W0:Y:S04]  /*8d4f0*/  LDS.128 R4, [R28] ;  /* 0x000000001c047984 */ /* 0x000e280000000c00 */
[----:B------:R-:W1:Y:S04]  /*8d500*/  LDS.128 R12, [R28+0x800] ;  /* 0x000800001c0c7984 */ /* 0x000e680000000c00 */
[----:B------:R-:W2:Y:S04]  /*8d510*/  LDS.128 R8, [R17] ;  /* 0x0000000011087984 */ /* 0x000ea80000000c00 */
[----:B0-----:R-:W-:Y:S04]  /*8d520*/  STL.64 [R1+0x80], R4 ;  /* 0x0000800401007387 */ /* 0x001fe80000100a00 */
[----:B------:R-:W-:Y:S04]  /*8d530*/  STL.64 [R1+0x88], R6 ;  /* 0x0000880601007387 */ /* 0x000fe80000100a00 */
[----:B------:R-:W0:Y:S04]  /*8d540*/  LDS.128 R4, [R17+0x800] ;  /* 0x0008000011047984 */ /* 0x000e280000000c00 */
[----:B-1----:R-:W-:Y:S04]  /*8d550*/  STL.64 [R1+0xe0], R12 ;  /* 0x0000e00c01007387 */ /* 0x002fe80000100a00 */
[----:B------:R-:W-:Y:S04]  /*8d560*/  STL.64 [R1+0xe8], R14 ;  /* 0x0000e80e01007387 */ /* 0x000fe80000100a00 */
[----:B------:R-:W-:Y:S04]  /*8d570*/  STL [R1+0x23b8], R19 ;  /* 0x0023b81301007387 */ /* 0x000fe80000100800 */
[----:B--2---:R1:W-:Y:S04]  /*8d580*/  STL.64 [R1+0x90], R8 ;  /* 0x0000900801007387 */ /* 0x0043e80000100a00 */
[----:B------:R2:W-:Y:S04]  /*8d590*/  STL.64 [R1+0x98], R10 ;  /* 0x0000980a01007387 */ /* 0x0005e80000100a00 */
[----:B------:R-:W-:Y:S04]  /*8d5a0*/  STL.64 [R1+0x23b0], R16 ;  /* 0x0023b01001007387 */ /* 0x000fe80000100a00 */
[----:B0-----:R-:W-:Y:S04]  /*8d5b0*/  STL.64 [R1+0x110], R4 ;  /* 0x0001100401007387 */ /* 0x001fe80000100a00 */
[----:B------:R-:W-:Y:S04]  /*8d5c0*/  STL.64 [R1+0x118], R6 ;  /* 0x0001180601007387 */ /* 0x000fe80000100a00 */
[----:B-1----:R-:W3:Y:S04]  /*8d5d0*/  LDL.LU R8, [R1+0x280] ;  /* 0x0002800001087983 */ /* 0x002ee80000300800 */
[----:B------:R-:W3:Y:S04]  /*8d5e0*/  LDL.LU R9, [R1+0x284] ;  /* 0x0002840001097983 */ /* 0x000ee80000300800 */
[----:B--2---:R-:W2:Y:S04]  /*8d5f0*/  LDL.LU R10, [R1+0x288] ;  /* 0x00028800010a7983 */ /* 0x004ea80000300800 */
[----:B------:R-:W2:Y:S04]  /*8d600*/  LDL.LU R11, [R1+0x28c] ;  /* 0x00028c00010b7983 */ /* 0x000ea80000300800 */
[----:B--2---:R-:W-:Y:S04]  /*8d610*/  STL.64 [R1+0x2378], R10 ;  /* 0x0023780a01007387 */ /* 0x004fe80000100a00 */
[----:B---3--:R0:W-:Y:S04]  /*8d620*/  STL.64 [R1+0x2370], R8 ;  /* 0x0023700801007387 */ /* 0x0081e80000100a00 */
        /* <DEDUP_REMOVED lines=18> */
[----:B------:R-:W5:Y:S04]  /*8d750*/  LDL.LU R18, [R1+0x208] ;  /* 0x0002080001127983 */ /* 0x000f680000300800 */
[----:B------:R-:W5:Y:S04]  /*8d760*/  LDL.LU R19, [R1+0x20c] ;  /* 0x00020c0001137983 */ /* 0x000f680000300800 */
[----:B-----5:R-:W-:Y:S04]  /*8d770*/  STL.64 [R1+0x23c8], R18 ;  /* 0x0023c81201007387 */ /* 0x020fe80000100a00 */
[----:B----4-:R0:W-:Y:S04]  /*8d780*/  STL.64 [R1+0x23c0], R16 ;  /* 0x0023c01001007387 */ /* 0x0101e80000100a00 */
[----:B0-----:R-:W4:Y:S04]  /*8d790*/  LDL.LU R16, [R1+0x1f0] ;  /* 0x0001f00001107983 */ /* 0x001f280000300800 */
        /* <DEDUP_REMOVED lines=34> */
[----:B----4-:R-:W-:Y:S04]  /*8d9c0*/  STL.64 [R1+0x2420], R16 ;  /* 0x0024201001007387 */ /* 0x010fe80000100a00 */
[----:B------:R-:W0:Y:S04]  /*8d9d0*/  LDS.128 R16, [R3] ;  /* 0x0000000003107984 */ /* 0x000e280000000c00 */
[----:B---3--:R-:W-:Y:S04]  /*8d9e0*/  STL.64 [R1+0x23a8], R10 ;  /* 0x0023a80a01007387 */ /* 0x008fe80000100a00 */
[----:B--2---:R1:W-:Y:S04]  /*8d9f0*/  STL.64 [R1+0x23a0], R8 ;  /* 0x0023a00801007387 */ /* 0x0043e80000100a00 */
[----:B-1----:R-:W2:Y:S04]  /*8da00*/  LDL.LU R8, [R1+0x210] ;  /* 0x0002100001087983 */ /* 0x002ea80000300800 */
        /* <DEDUP_REMOVED lines=11> */
[----:B------:R-:W5:Y:S04]  /*8dac0*/  LDL.LU R4, [R1+0x250] ;  /* 0x0002500001047983 */ /* 0x000f680000300800 */
[----:B------:R-:W5:Y:S04]  /*8dad0*/  LDL.LU R5, [R1+0x254] ;  /* 0x0002540001057983 */ /* 0x000f680000300800 */
[----:B------:R-:W5:Y:S04]  /*8dae0*/  LDL.LU R6, [R1+0x258] ;  /* 0x0002580001067983 */ /* 0x000f680000300800 */
[----:B------:R-:W5:Y:S04]  /*8daf0*/  LDL.LU R7, [R1+0x25c] ;  /* 0x00025c0001077983 */ /* 0x000f680000300800 */
[----:B------:R-:W2:Y:S04]  /*8db00*/  LDL.LU R12, [R1+0x2d0] ;  /* 0x0002d000010c7983 */ /* 0x000ea80000300800 */
[----:B------:R-:W2:Y:S04]  /*8db10*/  LDL.LU R13, [R1+0x2d4] ;  /* 0x0002d400010d7983 */ /* 0x000ea80000300800 */
[----:B------:R-:W2:Y:S04]  /*8db20*/  LDL.LU R14, [R1+0x2d8] ;  /* 0x0002d800010e7983 */ /* 0x000ea80000300800 */
[----:B------:R-:W2:Y:S04]  /*8db30*/  LDL.LU R15, [R1+0x2dc] ;  /* 0x0002dc00010f7983 */ /* 0x000ea80000300800 */
        /* <DEDUP_REMOVED lines=32> */
[----:B------:R-:W-:Y:S04]  /*8dd40*/  STS.128 [R0+0x680], R8 ;  /* 0x0006800800007388 */ /* 0x000fe80000000c00 */
[----:B--2---:R0:W-:Y:S04]  /*8dd50*/  STS.128 [R0+0x600], R16 ;  /* 0x0006001000007388 */ /* 0x0041e80000000c00 */
[----:B------:R-:W-:Y:S06]  /*8dd60*/  BAR.SYNC.DEFER_BLOCKING 0x0 ;  /* 0x0000000000007b1d */ /* 0x000fec0000010000 */
[----:B0-----:R-:W2:Y:S04]  /*8dd70*/  LDL.LU R19, [R1+0x23b8] ;  /* 0x0023b80001137983 */ /* 0x001ea80000300800 */
[----:B------:R-:W2:Y:S04]  /*8dd80*/  LDL.LU.64 R16, [R1+0x23b0] ;  /* 0x0023b00001107983 */ /* 0x000ea80000300a00 */
[----:B------:R-:W0:Y:S04]  /*8dd90*/  LDS.128 R8, [R28] ;  /* 0x000000001c087984 */ /* 0x000e280000000c00 */
[----:B0-----:R-:W-:Y:S04]  /*8dda0*/  STL.64 [R1+0x190], R8 ;  /* 0x0001900801007387 */ /* 0x001fe80000100a00 */
[----:B------:R-:W-:Y:S04]  /*8ddb0*/  STL.64 [R1+0x198], R10 ;  /* 0x0001980a01007387 */ /* 0x000fe80000100a00 */
[----:B------:R-:W0:Y:S04]  /*8ddc0*/  LDS.128 R8, [R28+0x800] ;  /* 0x000800001c087984 */ /* 0x000e280000000c00 */
[----:B0-----:R-:W-:Y:S04]  /*8ddd0*/  STL.64 [R1+0x1f0], R8 ;  /* 0x0001f00801007387 */ /* 0x001fe80000100a00 */
[----:B------:R-:W-:Y:S04]  /*8dde0*/  STL.64 [R1+0x1f8], R10 ;  /* 0x0001f80a01007387 */ /* 0x000fe80000100a00 */
[----:B--2---:R-:W0:Y:S04]  /*8ddf0*/  LDS.128 R8, [R17] ;  /* 0x0000000011087984 */ /* 0x004e280000000c00 */
        /* <DEDUP_REMOVED lines=20> */
[----:B----4-:R0:W-:Y:S04]  /*8df40*/  STS.128 [R0], R20 ;  /* 0x0000001400007388 */ /* 0x0101e80000000c00 */
[----:B---3--:R1:W-:Y:S04]  /*8df50*/  STS.128 [R0+0x80], R24 ;  /* 0x0000801800007388 */ /* 0x0083e80000000c00 */
[----:B0-----:R-:W3:Y:S04]  /*8df60*/  LDL.LU.64 R22, [R1+0x2398] ;  /* 0x0023980001167983 */ /* 0x001ee80000300a00 */
[----:B------:R-:W3:Y:S04]  /*8df70*/  LDL.LU.64 R20, [R1+0x2390] ;  /* 0x0023900001147983 */ /* 0x000ee80000300a00 */
[----:B-1----:R-:W4:Y:S04]  /*8df80*/  LDL.LU.64 R26, [R1+0x2388] ;  /* 0x00238800011a7983 */ /* 0x002f280000300a00 */
[----:B------:R-:W4:Y:S04]  /*8df90*/  LDL.LU.64 R24, [R1+0x2380] ;  /* 0x0023800001187983 */ /* 0x000f280000300a00 */
[----:B--2---:R0:W-:Y:S04]  /*8dfa0*/  STS.128 [R0+0x200], R8 ;  /* 0x0002000800007388 */ /* 0x0041e80000000c00 */
[----:B0-----:R-:W2:Y:S04]  /*8dfb0*/  LDL.LU.64 R10, [R1+0x2378] ;  /* 0x00237800010a7983 */ /* 0x001ea80000300a00 */
[----:B------:R-:W2:Y:S04]  /*8dfc0*/  LDL.LU.64 R8, [R1+0x2370] ;  /* 0x0023700001087983 */ /* 0x000ea80000300a00 */
[----:B-----5:R-:W-:Y:S04]  /*8dfd0*/  STS.128 [R0+0x280], R4 ;  /* 0x0002800400007388 */ /* 0x020fe80000000c00 */
[----:B---3--:R-:W-:Y:S04]  /*8dfe0*/  STS.128 [R0+0x400], R20 ;  /* 0x0004001400007388 */ /* 0x008fe80000000c00 */
[----:B----4-:R-:W-:Y:S04]  /*8dff0*/  STS.128 [R0+0x480], R24 ;  /* 0x0004801800007388 */ /* 0x010fe80000000c00 */
[----:B------:R-:W-:Y:S04]  /*8e000*/  STS.128 [R0+0x680], R12 ;  /* 0x0006800c00007388 */ /* 0x000fe80000000c00 */
[----:B--2---:R-:W-:Y:S04]  /*8e010*/  STS.128 [R0+0x600], R8 ;  /* 0x0006000800007388 */ /* 0x004fe80000000c00 */
        /* <DEDUP_REMOVED lines=10> */
[----:B--2---:R-:W-:Y:S04]  /*8e0c0*/  STL.64 [R1+0x140], R8 ;  /* 0x0001400801007387 */ /* 0x004fe80000100a00 */
[----:B------:R-:W-:Y:S04]  /*8e0d0*/  STL.64 [R1+0x148], R10 ;  /* 0x0001480a01007387 */ /* 0x000fe80000100a00 */
[----:B------:R-:W1:Y:S04]  /*8e0e0*/  LDS.128 R8, [R3] ;  /* 0x0000000003087984 */ /* 0x000e680000000c00 */
[----:B------:R-:W-:Y:S04]  /*8e0f0*/  STL.64 [R1+0x2308], R16 ;  /* 0x0023081001007387 */ /* 0x000fe80000100a00 */
[----:B------:R-:W2:Y:S04]  /*8e100*/  LDS.128 R12, [R2] ;  /* 0x00000000020c7984 */ /* 0x000ea80000000c00 */
[----:B0-----:R-:W-:Y:S04]  /*8e110*/  STL.64 [R1+0xd0], R4 ;  /* 0x0000d00401007387 */ /* 0x001fe80000100a00 */
[----:B------:R-:W-:Y:S04]  /*8e120*/  STL.64 [R1+0xd8], R6 ;  /* 0x0000d80601007387 */ /* 0x000fe80000100a00 */
[----:B------:R-:W0:Y:S04]  /*8e130*/  LDS.128 R4, [R3+0x800] ;  /* 0x0008000003047984 */ /* 0x000e280000000c00 */
[----:B-1----:R-:W-:Y:S04]  /*8e140*/  STL [R1+0x2260], R8 ;  /* 0x0022600801007387 */ /* 0x002fe80000100800 */
[----:B------:R-:W-:Y:S04]  /*8e150*/  STL [R1+0x225c], R9 ;  /* 0x00225c0901007387 */ /* 0x000fe80000100800 */
[----:B------:R-:W-:Y:S04]  /*8e160*/  STL [R1+0x2258], R10 ;  /* 0x0022580a01007387 */ /* 0x000fe80000100800 */
[----:B------:R-:W-:Y:S04]  /*8e170*/  STL [R1+0x2254], R11 ;  /* 0x0022540b01007387 */ /* 0x000fe80000100800 */
[----:B--2---:R-:W-:Y:S04]  /*8e180*/  STL [R1+0x2268], R14 ;  /* 0x0022680e01007387 */ /* 0x004fe80000100800 */
[----:B0-----:R-:W-:Y:S04]  /*8e190*/  STL.64 [R1+0x170], R4 ;  /* 0x0001700401007387 */ /* 0x001fe80000100a00 */
[----:B------:R-:W-:Y:S04]  /*8e1a0*/  STL.64 [R1+0x178], R6 ;  /* 0x0001780601007387 */ /* 0x000fe80000100a00 */
[----:B------:R-:W0:Y:S04]  /*8e1b0*/  LDS.128 R4, [R2+0x800] ;  /* 0x0008000002047984 */ /* 0x000e280000000c00 */
[----:B------:R-:W-:Y:S04]  /*8e1c0*/  STL [R1+0x2264], R15 ;  /* 0x0022640f01007387 */ /* 0x000fe80000100800 */
[----:B------:R-:W-:Y:S01]  /*8e1d0*/  STL.64 [R1+0x2318], R12 ;  /* 0x0023180c01007387 */ /* 0x000fe20000100a00 */
[----:B0-----:R-:W-:-:S03]  /*8e1e0*/  IMAD.MOV.U32 R10, RZ, RZ, R5 ;  /* 0x000000ffff0a7224 */ /* 0x001fc600078e0005 */
[----:B------:R0:W-:Y:S01]  /*8e1f0*/  STL [R1+0x18c], R7 ;  /* 0x00018c0701007387 */ /* 0x0001e20000100800 */
[----:B------:R-:W-:Y:S02]  /*8e200*/  IMAD.MOV.U32 R11, RZ, RZ, R6 ;  /* 0x000000ffff0b7224 */ /* 0x000fe400078e0006 */
[----:B------:R-:W-:-:S03]  /*8e210*/  IMAD.MOV.U32 R9, RZ, RZ, R4 ;  /* 0x000000ffff097224 */ /* 0x000fc600078e0004 */
[----:B------:R-:W-:Y:S04]  /*8e220*/  STL.64 [R1+0x2328], R10 ;  /* 0x0023280a01007387 */ /* 0x000fe80000100a00 */
[----:B------:R-:W-:Y:S04]  /*8e230*/  STL [R1+0x2320], R9 ;  /* 0x0023200901007387 */ /* 0x000fe80000100800 */
[----:B------:R-:W2:Y:S04]  /*8e240*/  LDL.LU R20, [R1+0x3c0] ;  /* 0x0003c00001147983 */ /* 0x000ea80000300800 */
[----:B------:R-:W2:Y:S04]  /*8e250*/  LDL.LU R21, [R1+0x3c4] ;  /* 0x0003c40001157983 */ /* 0x000ea80000300800 */
[----:B------:R-:W3:Y:S04]  /*8e260*/  LDL.LU R22, [R1+0x3c8] ;  /* 0x0003c80001167983 */ /* 0x000ee80000300800 */
[----:B------:R-:W3:Y:S04]  /*8e270*/  LDL.LU R23, [R1+0x3cc] ;  /* 0x0003cc0001177983 */ /* 0x000ee80000300800 */
[----:B------:R-:W-:Y:S06]  /*8e280*/  BAR.SYNC.DEFER_BLOCKING 0x0 ;  /* 0x0000000000007b1d */ /* 0x000fec0000010000 */
[----:B---3--:R-:W-:Y:S04]  /*8e290*/  STL.64 [R1+0x22b0], R22 ;  /* 0x0022b01601007387 */ /* 0x008fe80000100a00 */
[----:B--2---:R1:W-:Y:S04]  /*8e2a0*/  STL.64 [R1+0x22a8], R20 ;  /* 0x0022a81401007387 */ /* 0x0043e80000100a00 */
[----:B------:R-:W2:Y:S04]  /*8e2b0*/  LDL.LU R4, [R1+0x3b0] ;  /* 0x0003b00001047983 */ /* 0x000ea80000300800 */
[----:B------:R-:W2:Y:S04]  /*8e2c0*/  LDL.LU R5, [R1+0x3b4] ;  /* 0x0003b40001057983 */ /* 0x000ea80000300800 */
[----:B------:R-:W3:Y:S04]  /*8e2d0*/  LDL.LU R6, [R1+0x3b8] ;  /* 0x0003b80001067983 */ /* 0x000ee80000300800 */
[----:B0-----:R-:W3:Y:S04]  /*8e2e0*/  LDL.LU R7, [R1+0x3bc] ;  /* 0x0003bc0001077983 */ /* 0x001ee80000300800 */
[----:B---3--:R-:W-:Y:S04]  /*8e2f0*/  STL.64 [R1+0x22c0], R6 ;  /* 0x0022c00601007387 */ /* 0x008fe80000100a00 */
[----:B--2---:R-:W-:Y:S04]  /*8e300*/  STL.64 [R1+0x22b8], R4 ;  /* 0x0022b80401007387 */ /* 0x004fe80000100a00 */
[----:B-1----:R-:W2:Y:S04]  /*8e310*/  LDL.LU R20, [R1+0x3a0] ;  /* 0x0003a00001147983 */ /* 0x002ea80000300800 */
        /* <DEDUP_REMOVED lines=14> */
[----:B----4-:R-:W-:Y:S04]  /*8e400*/  STL.64 [R1+0x2330], R16 ;  /* 0x0023301001007387 */ /* 0x010fe80000100a00 */
[----:B------:R-:W4:Y:S04]  /*8e410*/  LDL.LU R12, [R1+0x330] ;  /* 0x00033000010c7983 */ /* 0x000f280000300800 */
[----:B------:R-:W4:Y:S04]  /*8e420*/  LDL.LU R13, [R1+0x334] ;  /* 0x00033400010d7983 */ /* 0x000f280000300800 */
[----:B------:R-:W5:Y:S04]  /*8e430*/  LDL.LU R14, [R1+0x338] ;  /* 0x00033800010e7983 */ /* 0x000f680000300800 */
[----:B------:R-:W5:Y:S04]  /*8e440*/  LDL.LU R15, [R1+0x33c] ;  /* 0x00033c00010f7983 */ /* 0x000f680000300800 */
[----:B-----5:R-:W-:Y:S04]  /*8e450*/  STL.64 [R1+0x2348], R14 ;  /* 0x0023480e01007387 */ /* 0x020fe80000100a00 */
[----:B----4-:R0:W-:Y:S04]  /*8e460*/  STL.64 [R1+0x2340], R12 ;  /* 0x0023400c01007387 */ /* 0x0101e80000100a00 */
        /* <DEDUP_REMOVED lines=12> */
[----:B-1----:R-:W4:Y:S04]  /*8e530*/  LDL.LU R8, [R1+0x2f0] ;  /* 0x0002f00001087983 */ /* 0x002f280000300800 */
[----:B------:R-:W4:Y:S04]  /*8e540*/  LDL.LU R9, [R1+0x2f4] ;  /* 0x0002f40001097983 */ /* 0x000f280000300800 */
[----:B------:R-:W4:Y:S04]  /*8e550*/  LDL.LU R10, [R1+0x2f8] ;  /* 0x0002f800010a7983 */ /* 0x000f280000300800 */
[----:B------:R-:W4:Y:S04]  /*8e560*/  LDL.LU R11, [R1+0x2fc] ;  /* 0x0002fc00010b7983 */ /* 0x000f280000300800 */
[----:B0-----:R-:W5:Y:S04]  /*8e570*/  LDL.LU R12, [R1+0x2e0] ;  /* 0x0002e000010c7983 */ /* 0x001f680000300800 */
[----:B------:R-:W5:Y:S04]  /*8e580*/  LDL.LU R13, [R1+0x2e4] ;  /* 0x0002e400010d7983 */ /* 0x000f680000300800 */
[----:B------:R-:W5:Y:S04]  /*8e590*/  LDL.LU R14, [R1+0x2e8] ;  /* 0x0002e800010e7983 */ /* 0x000f680000300800 */
[----:B------:R-:W5:Y:S04]  /*8e5a0*/  LDL.LU R15, [R1+0x2ec] ;  /* 0x0002ec00010f7983 */ /* 0x000f680000300800 */
        /* <DEDUP_REMOVED lines=16> */
[----:B-----5:R-:W-:Y:S04]  /*8e6b0*/  STS.128 [R0], R12 ;  /* 0x0000000c00007388 */ /* 0x020fe80000000c00 */
[----:B---3--:R-:W-:Y:S04]  /*8e6c0*/  STL.64 [R1+0x2300], R22 ;  /* 0x0023001601007387 */ /* 0x008fe80000100a00 */
[----:B--2---:R0:W-:Y:S04]  /*8e6d0*/  STL.64 [R1+0x22f8], R20 ;  /* 0x0022f81401007387 */ /* 0x0041e80000100a00 */
[----:B0-----:R-:W2:Y:S04]  /*8e6e0*/  LDL.LU R20, [R1+0x350] ;  /* 0x0003500001147983 */ /* 0x001ea80000300800 */
[----:B------:R-:W2:Y:S04]  /*8e6f0*/  LDL.LU R21, [R1+0x354] ;  /* 0x0003540001157983 */ /* 0x000ea80000300800 */
[----:B------:R-:W2:Y:S04]  /*8e700*/  LDL.LU R22, [R1+0x358] ;  /* 0x0003580001167983 */ /* 0x000ea80000300800 */
[----:B------:R-:W2:Y:S04]  /*8e710*/  LDL.LU R23, [R1+0x35c] ;  /* 0x00035c0001177983 */ /* 0x000ea80000300800 */
[----:B------:R-:W3:Y:S04]  /*8e720*/  LDL.LU R4, [R1+0x390] ;  /* 0x0003900001047983 */ /* 0x000ee80000300800 */
[----:B------:R-:W3:Y:S04]  /*8e730*/  LDL.LU R5, [R1+0x394] ;  /* 0x0003940001057983 */ /* 0x000ee80000300800 */
[----:B------:R-:W3:Y:S04]  /*8e740*/  LDL.LU R6, [R1+0x398] ;  /* 0x0003980001067983 */ /* 0x000ee80000300800 */
[----:B------:R-:W3:Y:S04]  /*8e750*/  LDL.LU R7, [R1+0x39c] ;  /* 0x00039c0001077983 */ /* 0x000ee80000300800 */
[----:B------:R-:W5:Y:S04]  /*8e760*/  LDL.LU R24, [R1+0x3d0] ;  /* 0x0003d00001187983 */ /* 0x000f680000300800 */
[----:B------:R-:W5:Y:S04]  /*8e770*/  LDL.LU R25, [R1+0x3d4] ;  /* 0x0003d40001197983 */ /* 0x000f680000300800 */
[----:B------:R-:W5:Y:S04]  /*8e780*/  LDL.LU R26, [R1+0x3d8] ;  /* 0x0003d800011a7983 */ /* 0x000f680000300800 */
[----:B------:R-:W5:Y:S04]  /*8e790*/  LDL.LU R27, [R1+0x3dc] ;  /* 0x0003dc00011b7983 */ /* 0x000f680000300800 */
[----:B------:R-:W2:Y:S04]  /*8e7a0*/  LDL.LU.64 R14, [R1+0x2368] ;  /* 0x00236800010e7983 */ /* 0x000ea80000300a00 */
[----:B------:R-:W2:Y:S04]  /*8e7b0*/  LDL.LU.64 R12, [R1+0x2360] ;  /* 0x00236000010c7983 */ /* 0x000ea80000300a00 */
[----:B----4-:R0:W-:Y:S04]  /*8e7c0*/  STS.128 [R0+0x80], R8 ;  /* 0x0000800800007388 */ /* 0x0101e80000000c00 */
[----:B------:R-:W-:Y:S04]  /*8e7d0*/  STS.128 [R0+0x280], R16 ;  /* 0x0002801000007388 */ /* 0x000fe80000000c00 */
[----:B0-----:R-:W4:Y:S04]  /*8e7e0*/  LDL.LU.64 R10, [R1+0x2358] ;  /* 0x00235800010a7983 */ /* 0x001f280000300a00 */
[----:B------:R-:W4:Y:S04]  /*8e7f0*/  LDL.LU.64 R8, [R1+0x2350] ;  /* 0x0023500001087983 */ /* 0x000f280000300a00 */
[----:B--2---:R0:W-:Y:S04]  /*8e800*/  STS.128 [R0+0x200], R12 ;  /* 0x0002000c00007388 */ /* 0x0041e80000000c00 */
[----:B0-----:R-:W2:Y:S04]  /*8e810*/  LDL.LU.64 R14, [R1+0x2348] ;  /* 0x00234800010e7983 */ /* 0x001ea80000300a00 */
[----:B------:R-:W2:Y:S04]  /*8e820*/  LDL.LU.64 R12, [R1+0x2340] ;  /* 0x00234000010c7983 */ /* 0x000ea80000300a00 */
[----:B------:R-:W3:Y:S04]  /*8e830*/  LDL.LU.64 R18, [R1+0x2338] ;  /* 0x0023380001127983 */ /* 0x000ee80000300a00 */
[----:B------:R-:W3:Y:S04]  /*8e840*/  LDL.LU.64 R16, [R1+0x2330] ;  /* 0x0023300001107983 */ /* 0x000ee80000300a00 */
[----:B----4-:R0:W-:Y:S04]  /*8e850*/  STS.128 [R0+0x400], R8 ;  /* 0x0004000800007388 */ /* 0x0101e80000000c00 */
[----:B0-----:R-:W4:Y:S04]  /*8e860*/  LDL.LU.64 R10, [R1+0x2328] ;  /* 0x00232800010a7983 */ /* 0x001f280000300a00 */
[----:B------:R-:W4:Y:S04]  /*8e870*/  LDL.LU R9, [R1+0x2320] ;  /* 0x0023200001097983 */ /* 0x000f280000300800 */
[----:B------:R-:W-:Y:S04]  /*8e880*/  STS.128 [R0+0x680], R20 ;  /* 0x0006801400007388 */ /* 0x000fe80000000c00 */
[----:B--2---:R0:W-:Y:S04]  /*8e890*/  STS.128 [R0+0x480], R12 ;  /* 0x0004800c00007388 */ /* 0x0041e80000000c00 */
[----:B---3--:R1:W-:Y:S04]  /*8e8a0*/  STS.128 [R0+0x600], R16 ;  /* 0x0006001000007388 */ /* 0x0083e80000000c00 */
[----:B------:R-:W-:Y:S06]  /*8e8b0*/  BAR.SYNC.DEFER_BLOCKING 0x0 ;  /* 0x0000000000007b1d */ /* 0x000fec0000010000 */
[----:B0-----:R-:W2:Y:S04]  /*8e8c0*/  LDL.LU.64 R12, [R1+0x2318] ;  /* 0x00231800010c7983 */ /* 0x001ea80000300a00 */
[----:B-1----:R-:W3:Y:S04]  /*8e8d0*/  LDL.LU R19, [R1+0x2310] ;  /* 0x0023100001137983 */ /* 0x002ee80000300800 */
[----:B------:R-:W2:Y:S04]  /*8e8e0*/  LDL.LU.64 R16, [R1+0x2308] ;  /* 0x0023080001107983 */ /* 0x000ea80000300a00 */
[----:B------:R-:W0:Y:S04]  /*8e8f0*/  LDS.128 R20, [R28] ;  /* 0x000000001c147984 */ /* 0x000e280000000c00 */
[----:B0-----:R-:W-:Y:S04]  /*8e900*/  STL.64 [R1+0x210], R20 ;  /* 0x0002101401007387 */ /* 0x001fe80000100a00 */
[----:B------:R-:W-:Y:S04]  /*8e910*/  STL.64 [R1+0x218], R22 ;  /* 0x0002181601007387 */ /* 0x000fe80000100a00 */
[----:B------:R-:W0:Y:S04]  /*8e920*/  LDS.128 R20, [R28+0x800] ;  /* 0x000800001c147984 */ /* 0x000e280000000c00 */
[----:B------:R-:W3:Y:S04]  /*8e930*/  LDL R18, [R1+0xca8] ;  /* 0x000ca80001127983 */ /* 0x000ee80000100800 */
[----:B0-----:R-:W-:Y:S04]  /*8e940*/  STL.64 [R1+0x270], R20 ;  /* 0x0002701401007387 */ /* 0x001fe80000100a00 */
[----:B------:R-:W-:Y:S04]  /*8e950*/  STL.64 [R1+0x278], R22 ;  /* 0x0002781601007387 */ /* 0x000fe80000100a00 */
[----:B------:R-:W3:Y:S04]  /*8e960*/  LDL.LU R14, [R1+0x290] ;  /* 0x00029000010e7983 */ /* 0x000ee80000300800 */
[----:B--2---:R-:W0:Y:S04]  /*8e970*/  LDS.128 R20, [R17] ;  /* 0x0000000011147984 */ /* 0x004e280000000c00 */
[----:B0-----:R-:W-:Y:S04]  /*8e980*/  STL.64 [R1+0x220], R20 ;  /* 0x0002201401007387 */ /* 0x001fe80000100a00 */
[----:B------:R-:W-:Y:S04]  /*8e990*/  STL.64 [R1+0x228], R22 ;  /* 0x0002281601007387 */ /* 0x000fe80000100a00 */
[----:B------:R-:W0:Y:S04]  /*8e9a0*/  LDS.128 R20, [R17+0x800] ;  /* 0x0008000011147984 */ /* 0x000e280000000c00 */
[----:B0-----:R-:W-:Y:S04]  /*8e9b0*/  STL.64 [R1+0x280], R20 ;  /* 0x0002801401007387 */ /* 0x001fe80000100a00 */
[----:B------:R-:W-:Y:S04]  /*8e9c0*/  STL.64 [R1+0x288], R22 ;  /* 0x0002881601007387 */ /* 0x000fe80000100a00 */
[----:B------:R-:W0:Y:S04]  /*8e9d0*/  LDS.128 R20, [R3] ;  /* 0x0000000003147984 */ /* 0x000e280000000c00 */
        /* <DEDUP_REMOVED lines=24> */
[----:B------:R-:W3:Y:S04]  /*8eb60*/  LDL R17, [R1+0xcac] ;  /* 0x000cac0001117983 */ /* 0x000ee80000100800 */
[----:B------:R0:W-:Y:S04]  /*8eb70*/  STS.128 [R0+0x280], R4 ;  /* 0x0002800400007388 */ /* 0x0001e80000000c00 */
[----:B0-----:R-:W3:Y:S04]  /*8eb80*/  LDL.LU.64 R6, [R1+0x22c0] ;  /* 0x0022c00001067983 */ /* 0x001ee80000300a00 */
[----:B------:R-:W3:Y:S04]  /*8eb90*/  LDL.LU.64 R4, [R1+0x22b8] ;  /* 0x0022b80001047983 */ /* 0x000ee80000300a00 */
[----:B--2---:R0:W-:Y:S04]  /*8eba0*/  STS.128 [R0+0x400], R20 ;  /* 0x0004001400007388 */ /* 0x0041e80000000c00 */
[----:B0-----:R-:W2:Y:S04]  /*8ebb0*/  LDL.LU.64 R22, [R1+0x22b0] ;  /* 0x0022b00001167983 */ /* 0x001ea80000300a00 */
[----:B------:R-:W2:Y:S04]  /*8ebc0*/  LDL.LU.64 R20, [R1+0x22a8] ;  /* 0x0022a80001147983 */ /* 0x000ea80000300a00 */
[----:B-----5:R-:W-:Y:S04]  /*8ebd0*/  STS.128 [R0+0x680], R24 ;  /* 0x0006801800007388 */ /* 0x020fe80000000c00 */
[----:B---3--:R0:W-:Y:S04]  /*8ebe0*/  STS.128 [R0+0x480], R4 ;  /* 0x0004800400007388 */ /* 0x0081e80000000c00 */
[----:B0-----:R-:W3:Y:S04]  /*8ebf0*/  LDL.LU.64 R6, [R1+0x22a0] ;  /* 0x0022a00001067983 */ /* 0x001ee80000300a00 */
[----:B------:R-:W5:Y:S01]  /*8ec00*/  LDL.LU.64 R4, [R1+0x2298] ;  /* 0x0022980001047983 */ /* 0x000f620000300a00 */
[----:B------:R-:W-:-:S02]  /*8ec10*/  ISETP.GE.AND P2, PT, R18, c[0x0][0x178], PT ;  /* 0x00005e0012007a0c */ /* 0x000fc40003f46270 */
[C---:B------:R-:W-:Y:S02]  /*8ec20*/  ISETP.GE.AND P3, PT, R8.reuse, c[0x0][0x17c], PT ;  /* 0x00005f0008007a0c */ /* 0x040fe40003f66270 */
[C---:B------:R-:W-:Y:S01]  /*8ec30*/  ISETP.LT.AND P2, PT, R8.reuse, c[0x0][0x17c], !P2 ;  /* 0x00005f0008007a0c */ /* 0x040fe20005741270 */
[----:B--2---:R0:W-:Y:S04]  /*8ec40*/  STS.128 [R0+0x600], R20 ;  /* 0x0006001400007388 */ /* 0x0041e80000000c00 */
[----:B0-----:R-:W2:Y:S04]  /*8ec50*/  LDL.LU.64 R22, [R1+0x2290] ;  /* 0x0022900001167983 */ /* 0x001ea80000300a00 */
[----:B------:R-:W3:Y:S01]  /*8ec60*/  LDL.LU.64 R26, [R1+0x2288] ;  /* 0x00228800011a7983 */ /* 0x000ee20000300a00 */
[----:B------:R-:W-:-:S03]  /*8ec70*/  IMAD R0, R8, c[0x0][0x198], RZ ;  /* 0x0000660008007a24 */ /* 0x000fc600078e02ff */
[----:B------:R-:W4:Y:S01]  /*8ec80*/  LDL.LU R8, [R1+0x1df4] ;  /* 0x001df40001087983 */ /* 0x000f220000300800 */
[----:B------:R-:W-:Y:S02]  /*8ec90*/  IMAD R3, R18, c[0x0][0x194], RZ ;  /* 0x0000650012037a24 */ /* 0x000fe400078e02ff */
[----:B------:R-:W-:Y:S01]  /*8eca0*/  IMAD.MOV.U32 R20, RZ, RZ, c[0x0][0x194] ;  /* 0x00006500ff147624 */ /* 0x000fe200078e00ff */
[----:B------:R-:W-:Y:S02]  /*8ecb0*/  BAR.SYNC.DEFER_BLOCKING 0x0 ;  /* 0x0000000000007b1d */ /* 0x000fe40000010000 */
[----:B------:R-:W-:Y:S01]  /*8ecc0*/  LEA R2, P4, R3, c[0x0][0x170], 0x1 ;  /* 0x00005c0003027a11 */ /* 0x000fe200078808ff */
[----:B------:R-:W-:-:S03]  /*8ecd0*/  IMAD R20, R20, 0x80, R3 ;  /* 0x0000008014147824 */ /* 0x000fc600078e0203 */
[----:B------:R-:W-:Y:S02]  /*8ece0*/  LEA.HI.X.SX32 R3, R3, c[0x0][0x174], 0x1, P4 ;  /* 0x00005d0003037a11 */ /* 0x000fe400020f0eff */
[C---:B------:R-:W-:Y:S02]  /*8ecf0*/  LEA R24, P4, R20.reuse, c[0x0][0x170], 0x1 ;  /* 0x00005c0014187a11 */ /* 0x040fe400078808ff */
[----:B------:R-:W-:Y:S02]  /*8ed00*/  ISETP.LT.AND P3, PT, R17, c[0x0][0x178], !P3 ;  /* 0x00005e0011007a0c */ /* 0x000fe40005f61270 */
[----:B------:R-:W-:Y:S01]  /*8ed10*/  LEA.HI.X.SX32 R25, R20, c[0x0][0x174], 0x1, P4 ;  /* 0x00005d0014197a11 */ /* 0x000fe200020f0eff */
[----:B------:R-:W-:-:S05]  /*8ed20*/  IMAD.WIDE R20, R0, 0x2, R2 ;  /* 0x0000000200147825 */ /* 0x000fca00078e0202 */
[----:B------:R0:W-:Y:S01]  /*8ed30*/  @P2 STG.E.U16 [R20.64], R14 ;  /* 0x0000000e14002986 */ /* 0x0001e2000c101506 */
[----:B------:R-:W-:Y:S02]  /*8ed40*/  ISETP.LT.AND P2, PT, R18, c[0x0][0x178], !P1 ;  /* 0x00005e0012007a0c */ /* 0x000fe40004f41270 */
[----:B------:R-:W-:Y:S01]  /*8ed50*/  ISETP.LT.AND P1, PT, R17, c[0x0][0x178], !P1 ;  /* 0x00005e0011007a0c */ /* 0x000fe20004f21270 */
[C---:B0-----:R-:W-:Y:S01]  /*8ed60*/  IMAD.WIDE R20, R0.reuse, 0x2, R24 ;  /* 0x0000000200147825 */ /* 0x041fe200078e0218 */
[----:B------:R-:W-:Y:S02]  /*8ed70*/  IADD3 R0, R0, c[0x0][0x198], RZ ;  /* 0x0000660000007a10 */ /* 0x000fe40007ffe0ff */
[----:B--2---:R-:W-:Y:S02]  /*8ed80*/  PRMT R22, R14, 0x7632, R22 ;  /* 0x000076320e167816 */ /* 0x004fe40000000016 */
[----:B---3--:R0:W-:Y:S02]  /*8ed90*/  @P3 STG.E.U16 [R20.64], R26 ;  /* 0x0000001a14003986 */ /* 0x0081e4000c101506 */
[----:B0-----:R-:W-:-:S05]  /*8eda0*/  IMAD.WIDE R20, R0, 0x2, R2 ;  /* 0x0000000200147825 */ /* 0x001fca00078e0202 */
[----:B------:R0:W-:Y:S02]  /*8edb0*/  @P2 STG.E.U16 [R20.64], R22 ;  /* 0x0000001614002986 */ /* 0x0001e4000c101506 */
[----:B0-----:R-:W-:Y:S01]  /*8edc0*/  PRMT R22, R26, 0x7632, R22 ;  /* 0x000076321a167816 */ /* 0x001fe20000000016 */
[C---:B------:R-:W-:Y:S01]  /*8edd0*/  IMAD.WIDE R20, R0.reuse, 0x2, R24 ;  /* 0x0000000200147825 */ /* 0x040fe200078e0218 */
[----:B------:R-:W-:Y:S01]  /*8ede0*/  IADD3 R0, R0, c[0x0][0x198], RZ ;  /* 0x0000660000007a10 */ /* 0x000fe20007ffe0ff */
[----:B------:R-:W2:Y:S04]  /*8edf0*/  LDL.LU R26, [R1+0x2280] ;  /* 0x00228000011a7983 */ /* 0x000ea80000300800 */
[----:B------:R0:W-:Y:S01]  /*8ee00*/  @P1 STG.E.U16 [R20.64], R22 ;  /* 0x0000001614001986 */ /* 0x0001e2000c101506 */
[----:B------:R-:W-:-:S03]  /*8ee10*/  ISETP.LT.AND P1, PT, R18, c[0x0][0x178], !P0 ;  /* 0x00005e0012007a0c */ /* 0x000fc60004721270 */
[----:B------:R-:W3:Y:S04]  /*8ee20*/  LDL.LU R15, [R1+0x1dfc] ;  /* 0x001dfc00010f7983 */ /* 0x000ee80000300800 */
[----:B------:R-:W2:Y:S01]  /*8ee30*/  LDL.LU R14, [R1+0x1e08] ;  /* 0x001e0800010e7983 */ /* 0x000ea20000300800 */
[----:B0-----:R-:W-:-:S05]  /*8ee40*/  IMAD.WIDE R20, R0, 0x2, R2 ;  /* 0x0000000200147825 */ /* 0x001fca00078e0202 */
[----:B------:R0:W-:Y:S01]  /*8ee50*/  @P1 STG.E.U16 [R20.64], R29 ;  /* 0x0000001d14001986 */ /* 0x0001e2000c101506 */
[----:B----4-:R-:W-:-:S03]  /*8ee60*/  ISETP.GE.AND P1, PT, R8, c[0x0][0x17c], PT ;  /* 0x00005f0008007a0c */ /* 0x010fc60003f26270 */
[----:B------:R-:W4:Y:S01]  /*8ee70*/  LDL.LU R8, [R1+0x1e04] ;  /* 0x001e040001087983 */ /* 0x000f220000300800 */
[----:B------:R-:W-:Y:S01]  /*8ee80*/  ISETP.LT.AND P0, PT, R17, c[0x0][0x178], !P0 ;  /* 0x00005e0011007a0c */ /* 0x000fe20004701270 */
[C---:B0-----:R-:W-:Y:S01]  /*8ee90*/  IMAD.WIDE R20, R0.reuse, 0x2, R24 ;  /* 0x0000000200147825 */ /* 0x041fe200078e0218 */
[----:B------:R-:W-:-:S11]  /*8eea0*/  IADD3 R22, R0, c[0x0][0x198], RZ ;  /* 0x0000660000167a10 */ /* 0x000fd60007ffe0ff */
[----:B------:R0:W-:Y:S01]  /*8eeb0*/  @P0 STG.E.U16 [R20.64], R23 ;  /* 0x0000001714000986 */ /* 0x0001e2000c101506 */
[----:B------:R-:W-:Y:S02]  /*8eec0*/  ISETP.LT.AND P0, PT, R18, c[0x0][0x178], !P1 ;  /* 0x00005e0012007a0c */ /* 0x000fe40004f01270 */
[----:B------:R-:W-:Y:S02]  /*8eed0*/  PRMT R0, R29, 0x7632, R0 ;  /* 0x000076321d007816 */ /* 0x000fe40000000000 */
[----:B------:R-:W5:Y:S01]  /*8eee0*/  LDL.LU R29, [R1+0x227c] ;  /* 0x00227c00011d7983 */ /* 0x000f620000300800 */
[----:B0-----:R-:W-:-:S08]  /*8eef0*/  IMAD.WIDE R20, R22, 0x2, R2 ;  /* 0x0000000216147825 */ /* 0x001fd000078e0202 */
[----:B------:R0:W-:Y:S04]  /*8ef00*/  @P0 STG.E.U16 [R20.64], R0 ;  /* 0x0000000014000986 */ /* 0x0001e8000c101506 */
[----:B0-----:R-:W5:Y:S04]  /*8ef10*/  LDL.LU R20, [R1+0x1df8] ;  /* 0x001df80001147983 */ /* 0x001f680000300800 */
[----:B------:R-:W5:Y:S01]  /*8ef20*/  LDL.LU R21, [R1+0x1e00] ;  /* 0x001e000001157983 */ /* 0x000f620000300800 */
[----:B---3--:R-:W-:-:S03]  /*8ef30*/  ISETP.GE.AND P5, PT, R15, c[0x0][0x17c], PT ;  /* 0x00005f000f007a0c */ /* 0x008fc60003fa6270 */
[----:B------:R-:W3:Y:S01]  /*8ef40*/  LDL.LU R15, [R1+0x2c0] ;  /* 0x0002c000010f7983 */ /* 0x000ee20000300800 */
[----:B--2---:R-:W-:-:S03]  /*8ef50*/  ISETP.GE.AND P3, PT, R14, c[0x0][0x17c], PT ;  /* 0x00005f000e007a0c */ /* 0x004fc60003f66270 */
[----:B------:R-:W2:Y:S01]  /*8ef60*/  LDL.LU R14, [R1+0x1e10] ;  /* 0x001e1000010e7983 */ /* 0x000ea20000300800 */
[----:B----4-:R-:W-:-:S03]  /*8ef70*/  ISETP.GE.AND P2, PT, R8, c[0x0][0x17c], PT ;  /* 0x00005f0008007a0c */ /* 0x010fc60003f46270 */
[----:B------:R-:W4:Y:S01]  /*8ef80*/  LDL.LU R8, [R1+0x1e0c] ;  /* 0x001e0c0001087983 */ /* 0x000f220000300800 */
[----:B------:R-:W-:Y:S02]  /*8ef90*/  ISETP.LT.AND P1, PT, R17, c[0x0][0x178], !P1 ;  /* 0x00005e0011007a0c */ /* 0x000fe40004f21270 */
[----:B------:R-:W-:Y:S02]  /*8efa0*/  ISETP.LT.AND P6, PT, R18, c[0x0][0x178], !P5 ;  /* 0x00005e0012007a0c */ /* 0x000fe40006fc1270 */
[----:B------:R-:W-:Y:S02]  /*8efb0*/  IADD3 R0, R22, c[0x0][0x198], RZ ;  /* 0x0000660016007a10 */ /* 0x000fe40007ffe0ff */
[----:B------:R-:W-:Y:S02]  /*8efc0*/  PRMT R26, R23, 0x7632, R26 ;  /* 0x00007632171a7816 */ /* 0x000fe4000000001a */
[----:B------:R-:W-:Y:S02]  /*8efd0*/  ISETP.LT.AND P5, PT, R17, c[0x0][0x178], !P5 ;  /* 0x00005e0011007a0c */ /* 0x000fe40006fa1270 */
[----:B-----5:R-:W-:-:S02]  /*8efe0*/  PRMT R29, R27, 0x7632, R29 ;  /* 0x000076321b1d7816 */ /* 0x020fc4000000001d */
[----:B------:R-:W-:Y:S02]  /*8eff0*/  ISETP.GE.AND P0, PT, R20, c[0x0][0x17c], PT ;  /* 0x00005f0014007a0c */ /* 0x000fe40003f06270 */
[----:B------:R-:W-:Y:S01]  /*8f000*/  ISETP.GE.AND P4, PT, R21, c[0x0][0x17c], PT ;  /* 0x00005f0015007a0c */ /* 0x000fe20003f86270 */
[----:B------:R-:W-:-:S04]  /*8f010*/  IMAD.WIDE R20, R22, 0x2, R24 ;  /* 0x0000000216147825 */ /* 0x000fc800078e0218 */
[----:B------:R-:W-:Y:S01]  /*8f020*/  IMAD.WIDE R22, R0, 0x2, R2 ;  /* 0x0000000200167825 */ /* 0x000fe200078e0202 */
[----:B------:R0:W-:Y:S01]  /*8f030*/  @P1 STG.E.U16 [R20.64], R26 ;  /* 0x0000001a14001986 */ /* 0x0001e2000c101506 */
[----:B------:R-:W-:-:S03]  /*8f040*/  ISETP.LT.AND P1, PT, R18, c[0x0][0x178], !P0 ;  /* 0x00005e0012007a0c */ /* 0x000fc60004721270 */
[----:B------:R1:W-:Y:S01]  /*8f050*/  @P6 STG.E.U16 [R22.64], R27 ;  /* 0x0000001b16006986 */ /* 0x0003e2000c101506 */
[C---:B0-----:R-:W-:Y:S01]  /*8f060*/  IMAD.WIDE R20, R0.reuse, 0x2, R24 ;  /* 0x0000000200147825 */ /* 0x041fe200078e0218 */
[----:B-1----:R-:W-:-:S04]  /*8f070*/  IADD3 R22, R0, c[0x0][0x198], RZ ;  /* 0x0000660000167a10 */ /* 0x002fc80007ffe0ff */
[----:B------:R0:W-:Y:S02]  /*8f080*/  @P5 STG.E.U16 [R20.64], R16 ;  /* 0x0000001014005986 */ /* 0x0001e4000c101506 */
[----:B0-----:R-:W-:-:S05]  /*8f090*/  IMAD.WIDE R20, R22, 0x2, R2 ;  /* 0x0000000216147825 */ /* 0x001fca00078e0202 */
[----:B------:R0:W-:Y:S01]  /*8f0a0*/  @P1 STG.E.U16 [R20.64], R29 ;  /* 0x0000001d14001986 */ /* 0x0001e2000c101506 */
[----:B--2---:R-:W-:-:S03]  /*8f0b0*/  ISETP.GE.AND P5, PT, R14, c[0x0][0x17c], PT ;  /* 0x00005f000e007a0c */ /* 0x004fc60003fa6270 */
[----:B------:R-:W2:Y:S01]  /*8f0c0*/  LDL.LU R14, [R1+0x1e18] ;  /* 0x001e1800010e7983 */ /* 0x000ea20000300800 */
[----:B----4-:R-:W-:-:S03]  /*8f0d0*/  ISETP.GE.AND P1, PT, R8, c[0x0][0x17c], PT ;  /* 0x00005f0008007a0c */ /* 0x010fc60003f26270 */
[----:B------:R-:W4:Y:S01]  /*8f0e0*/  LDL.LU R8, [R1+0x1e14] ;  /* 0x001e140001087983 */ /* 0x000f220000300800 */
[C---:B------:R-:W-:Y:S02]  /*8f0f0*/  ISETP.LT.AND P0, PT, R17.reuse, c[0x0][0x178], !P0 ;  /* 0x00005e0011007a0c */ /* 0x040fe40004701270 */
[----:B------:R-:W-:Y:S02]  /*8f100*/  ISETP.LT.AND P6, PT, R18, c[0x0][0x178], !P4 ;  /* 0x00005e0012007a0c */ /* 0x000fe400067c1270 */
[C---:B------:R-:W-:Y:S01]  /*8f110*/  IADD3 R0, R22.reuse, c[0x0][0x198], RZ ;  /* 0x0000660016007a10 */ /* 0x040fe20007ffe0ff */
[----:B------:R-:W-:Y:S01]  /*8f120*/  IMAD.WIDE R22, R22, 0x2, R24 ;  /* 0x0000000216167825 */ /* 0x000fe200078e0218 */
[----:B------:R-:W-:Y:S02]  /*8f130*/  PRMT R16, R16, 0x7632, R16 ;  /* 0x0000763210107816 */ /* 0x000fe40000000010 */
[----:B------:R-:W-:Y:S01]  /*8f140*/  ISETP.LT.AND P4, PT, R17, c[0x0][0x178], !P4 ;  /* 0x00005e0011007a0c */ /* 0x000fe20006781270 */
[----:B------:R-:W-:-:S04]  /*8f150*/  IMAD.WIDE R26, R0, 0x2, R2 ;  /* 0x00000002001a7825 */ /* 0x000fc800078e0202 */
[----:B------:R1:W-:Y:S01]  /*8f160*/  @P0 STG.E.U16 [R22.64], R16 ;  /* 0x0000001016000986 */ /* 0x0003e2000c101506 */
[----:B------:R-:W-:Y:S01]  /*8f170*/  ISETP.LT.AND P0, PT, R18, c[0x0][0x178], !P3 ;  /* 0x00005e0012007a0c */ /* 0x000fe20005f01270 */
[----:B0-----:R-:W-:Y:S01]  /*8f180*/  IMAD.WIDE R20, R0, 0x2, R24 ;  /* 0x0000000200147825 */ /* 0x001fe200078e0218 */
[----:B------:R-:W-:Y:S01]  /*8f190*/  ISETP.LT.AND P3, PT, R17, c[0x0][0x178], !P3 ;  /* 0x00005e0011007a0c */ /* 0x000fe20005f61270 */
[----:B---3--:R0:W-:Y:S01]  /*8f1a0*/  @P6 STG.E.U16 [R26.64], R15 ;  /* 0x0000000f1a006986 */ /* 0x0081e2000c101506 */
[----:B------:R-:W-:-:S03]  /*8f1b0*/  PRMT R29, R15, 0x7632, R29 ;  /* 0x000076320f1d7816 */ /* 0x000fc6000000001d */
[----:B------:R3:W-:Y:S01]  /*8f1c0*/  @P4 STG.E.U16 [R20.64], R4 ;  /* 0x0000000414004986 */ /* 0x0007e2000c101506 */
[----:B-1----:R-:W-:-:S03]  /*8f1d0*/  IADD3 R16, R0, c[0x0][0x198], RZ ;  /* 0x0000660000107a10 */ /* 0x002fc60007ffe0ff */
[----:B0-----:R-:W5:Y:S02]  /*8f1e0*/  LDL.LU R15, [R1+0x40] ;  /* 0x00004000010f7983 */ /* 0x001f640000300800 */
[----:B------:R-:W-:-:S04]  /*8f1f0*/  IMAD.WIDE R22, R16, 0x2, R24 ;  /* 0x0000000210167825 */ /* 0x000fc800078e0218 */
[----:B---3--:R-:W-:Y:S01]  /*8f200*/  IMAD.WIDE R20, R16, 0x2, R2 ;  /* 0x0000000210147825 */ /* 0x008fe200078e0202 */
[----:B------:R-:W-:-:S04]  /*8f210*/  PRMT R4, R4, 0x7632, R4 ;  /* 0x0000763204047816 */ /* 0x000fc80000000004 */
[----:B------:R-:W-:Y:S04]  /*8f220*/  @P0 STG.E.U16 [R20.64], R29 ;  /* 0x0000001d14000986 */ /* 0x000fe8000c101506 */
[----:B------:R0:W-:Y:S01]  /*8f230*/  @P3 STG.E.U16 [R22.64], R4 ;  /* 0x0000000416003986 */ /* 0x0001e2000c101506 */
[----:B--2---:R-:W-:-:S03]  /*8f240*/  ISETP.GE.AND P4, PT, R14, c[0x0][0x17c], PT ;  /* 0x00005f000e007a0c */ /* 0x004fc60003f86270 */
[----:B------:R-:W2:Y:S01]  /*8f250*/  LDL.LU R14, [R1+0x1e20] ;  /* 0x001e2000010e7983 */ /* 0x000ea20000300800 */
[----:B----4-:R-:W-:-:S03]  /*8f260*/  ISETP.GE.AND P0, PT, R8, c[0x0][0x17c], PT ;  /* 0x00005f0008007a0c */ /* 0x010fc60003f06270 */
[----:B------:R-:W3:Y:S04]  /*8f270*/  LDL.LU R8, [R1+0x1e1c] ;  /* 0x001e1c0001087983 */ /* 0x000ee80000300800 */
[----:B0-----:R-:W4:Y:S04]  /*8f280*/  LDL.LU R22, [R1+0x3e0] ;  /* 0x0003e00001167983 */ /* 0x001f280000300800 */
[----:B------:R-:W2:Y:S01]  /*8f290*/  LDL.LU R23, [R1+0x30] ;  /* 0x0000300001177983 */ /* 0x000ea20000300800 */
[----:B------:R-:W-:Y:S02]  /*8f2a0*/  ISETP.LT.AND P6, PT, R18, c[0x0][0x178], !P2 ;  /* 0x00005e0012007a0c */ /* 0x000fe400057c1270 */
[----:B------:R-:W-:-:S02]  /*8f2b0*/  ISETP.LT.AND P2, PT, R17, c[0x0][0x178], !P2 ;  /* 0x00005e0011007a0c */ /* 0x000fc40005741270 */
[----:B------:R-:W-:Y:S02]  /*8f2c0*/  IADD3 R0, R16, c[0x0][0x198], RZ ;  /* 0x0000660010007a10 */ /* 0x000fe40007ffe0ff */
[----:B------:R-:W-:-:S03]  /*8f2d0*/  ISETP.LT.AND P3, PT, R18, c[0x0][0x178], !P5 ;  /* 0x00005e0012007a0c */ /* 0x000fc60006f61270 */
[C---:B------:R-:W-:Y:S01]  /*8f2e0*/  IMAD.WIDE R26, R0.reuse, 0x2, R2 ;  /* 0x00000002001a7825 */ /* 0x040fe200078e0202 */
[----:B------:R-:W-:-:S03]  /*8f2f0*/  IADD3 R4, R0, c[0x0][0x198], RZ ;  /* 0x0000660000047a10 */ /* 0x000fc60007ffe0ff */
[----:B------:R-:W-:Y:S01]  /*8f300*/  IMAD.WIDE R20, R0, 0x2, R24 ;  /* 0x0000000200147825 */ /* 0x000fe200078e0218 */
[----:B------:R-:W-:Y:S01]  /*8f310*/  ISETP.LT.AND P5, PT, R17, c[0x0][0x178], !P5 ;  /* 0x00005e0011007a0c */ /* 0x000fe20006fa1270 */
[----:B----4-:R-:W-:Y:S01]  /*8f320*/  @P6 STG.E.U16 [R26.64], R22 ;  /* 0x000000161a006986 */ /* 0x010fe2000c101506 */
[----:B------:R-:W-:-:S03]  /*8f330*/  PRMT R29, R22, 0x7632, R29 ;  /* 0x00007632161d7816 */ /* 0x000fc6000000001d */
[----:B--2---:R0:W-:Y:S01]  /*8f340*/  @P2 STG.E.U16 [R20.64], R23 ;  /* 0x0000001714002986 */ /* 0x0041e2000c101506 */
[----:B------:R-:W-:Y:S02]  /*8f350*/  ISETP.LT.AND P6, PT, R18, c[0x0][0x178], !P1 ;  /* 0x00005e0012007a0c */ /* 0x000fe40004fc1270 */
[----:B------:R-:W-:Y:S02]  /*8f360*/  PRMT R16, R23, 0x7632, R16 ;  /* 0x0000763217107816 */ /* 0x000fe40000000010 */
[----:B------:R-:W-:Y:S02]  /*8f370*/  ISETP.LT.AND P1, PT, R17, c[0x0][0x178], !P1 ;  /* 0x00005e0011007a0c */ /* 0x000fe40004f21270 */
[----:B------:R-:W2:Y:S01]  /*8f380*/  LDL.LU R17, [R1+0x2278] ;  /* 0x0022780001117983 */ /* 0x000ea20000300800 */
[----:B0-----:R-:W-:Y:S01]  /*8f390*/  IMAD.WIDE R20, R4, 0x2, R2 ;  /* 0x0000000204147825 */ /* 0x001fe200078e0202 */
[----:B------:R-:W-:-:S03]  /*8f3a0*/  ISETP.GE.AND P2, PT, R14, c[0x0][0x17c], PT ;  /* 0x00005f000e007a0c */ /* 0x000fc60003f46270 */
[----:B------:R-:W-:Y:S01]  /*8f3b0*/  IMAD.WIDE R22, R4, 0x2, R24 ;  /* 0x0000000204167825 */ /* 0x000fe200078e0218 */
[----:B------:R0:W-:Y:S01]  /*8f3c0*/  @P3 STG.E.U16 [R20.64], R29 ;  /* 0x0000001d14003986 */ /* 0x0001e2000c101506 */
[----:B---3--:R-:W-:-:S03]  /*8f3d0*/  ISETP.GE.AND P3, PT, R8, c[0x0][0x17c], PT ;  /* 0x00005f0008007a0c */ /* 0x008fc60003f66270 */
[----:B------:R1:W-:Y:S04]  /*8f3e0*/  @P5 STG.E.U16 [R22.64], R16 ;  /* 0x0000001016005986 */ /* 0x0003e8000c101506 */
[----:B0-----:R-:W3:Y:S04]  /*8f3f0*/  LDL R29, [R1+0xcac] ;  /* 0x000cac00011d7983 */ /* 0x001ee80000100800 */
[----:B------:R-:W4:Y:S04]  /*8f400*/  LDL.LU R14, [R1+0x1e28] ;  /* 0x001e2800010e7983 */ /* 0x000f280000300800 */
[----:B------:R-:W2:Y:S04]  /*8f410*/  LDL.LU R8, [R1+0x1e24] ;  /* 0x001e240001087983 */ /* 0x000ea80000300800 */
[----:B-1----:R-:W2:Y:S01]  /*8f420*/  LDL.LU R23, [R1+0x3f0] ;  /* 0x0003f00001177983 */ /* 0x002ea20000300800 */
[----:B------:R-:W-:-:S02]  /*8f430*/  IADD3 R0, R4, c[0x0][0x198], RZ ;  /* 0x0000660004007a10 */ /* 0x000fc40007ffe0ff */
[----:B------:R-:W-:-:S03]  /*8f440*/  ISETP.LT.AND P5, PT, R18, c[0x0][0x178], !P4 ;  /* 0x00005e0012007a0c */ /* 0x000fc600067a1270 */
[C---:B------:R-:W-:Y:S01]  /*8f450*/  IMAD.WIDE R26, R0.reuse, 0x2, R2 ;  /* 0x00000002001a7825 */ /* 0x040fe200078e0202 */
[----:B------:R-:W-:-:S03]  /*8f460*/  IADD3 R22, R0, c[0x0][0x198], RZ ;  /* 0x0000660000167a10 */ /* 0x000fc60007ffe0ff */
[----:B------:R-:W-:Y:S01]  /*8f470*/  IMAD.WIDE R20, R0, 0x2, R24 ;  /* 0x0000000200147825 */ /* 0x000fe200078e0218 */
[----:B------:R-:W-:Y:S02]  /*8f480*/  IADD3 R0, R22, c[0x0][0x198], RZ ;  /* 0x0000660016007a10 */ /* 0x000fe40007ffe0ff */
[----:B-----5:R-:W-:Y:S02]  /*8f490*/  PRMT R16, R15, 0x7632, R16 ;  /* 0x000076320f107816 */ /* 0x020fe40000000010 */
[----:B---3--:R-:W-:Y:S01]  /*8f4a0*/  ISETP.LT.AND P4, PT, R29, c[0x0][0x178], !P4 ;  /* 0x00005e001d007a0c */ /* 0x008fe20006781270 */
[----:B--2---:R-:W-:Y:S01]  /*8f4b0*/  @P6 STG.E.U16 [R26.64], R23 ;  /* 0x000000171a006986 */ /* 0x004fe2000c101506 */
[----:B------:R-:W-:-:S03]  /*8f4c0*/  PRMT R4, R23, 0x7632, R4 ;  /* 0x0000763217047816 */ /* 0x000fc60000000004 */
[----:B------:R0:W-:Y:S01]  /*8f4d0*/  @P1 STG.E.U16 [R20.64], R15 ;  /* 0x0000000f14001986 */ /* 0x0001e2000c101506 */
[----:B----4-:R-:W-:Y:S01]  /*8f4e0*/  ISETP.GE.AND P1, PT, R14, c[0x0][0x17c], PT ;  /* 0x00005f000e007a0c */ /* 0x010fe20003f26270 */
[C---:B0-----:R-:W-:Y:S02]  /*8f4f0*/  IMAD.WIDE R20, R22.reuse, 0x2, R2 ;  /* 0x0000000216147825 */ /* 0x041fe400078e0202 */
[----:B------:R-:W2:Y:S02]  /*8f500*/  LDL.LU R15, [R1+0x410] ;  /* 0x00041000010f7983 */ /* 0x000ea40000300800 */
[----:B------:R-:W-:Y:S02]  /*8f510*/  IMAD.WIDE R22, R22, 0x2, R24 ;  /* 0x0000000216167825 */ /* 0x000fe400078e0218 */
[----:B------:R-:W-:Y:S01]  /*8f520*/  @P5 STG.E.U16 [R20.64], R4 ;  /* 0x0000000414005986 */ /* 0x000fe2000c101506 */
[----:B------:R-:W-:-:S03]  /*8f530*/  ISETP.GE.AND P5, PT, R8, c[0x0][0x17c], PT ;  /* 0x00005f0008007a0c */ /* 0x000fc60003fa6270 */
[----:B------:R-:W3:Y:S04]  /*8f540*/  LDL.LU R14, [R1+0x1e30] ;  /* 0x001e3000010e7983 */ /* 0x000ee80000300800 */
[----:B------:R-:W4:Y:S04]  /*8f550*/  LDL.LU R8, [R1+0x1e2c] ;  /* 0x001e2c0001087983 */ /* 0x000f280000300800 */
[----:B------:R0:W-:Y:S04]  /*8f560*/  @P4 STG.E.U16 [R22.64], R16 ;  /* 0x0000001016004986 */ /* 0x0001e8000c101506 */
[----:B0-----:R-:W5:Y:S01]  /*8f570*/  LDL.LU R23, [R1+0x400] ;  /* 0x0004000001177983 */ /* 0x001f620000300800 */
[----:B------:R-:W-:-:S02]  /*8f580*/  ISETP.LT.AND P6, PT, R18, c[0x0][0x178], !P0 ;  /* 0x00005e0012007a0c */ /* 0x000fc400047c1270 */
[C---:B------:R-:W-:Y:S01]  /*8f590*/  ISETP.LT.AND P0, PT, R29.reuse, c[0x0][0x178], !P0 ;  /* 0x00005e001d007a0c */ /* 0x040fe20004701270 */
[----:B------:R-:W-:Y:S01]  /*8f5a0*/  IMAD.WIDE R26, R0, 0x2, R2 ;  /* 0x00000002001a7825 */ /* 0x000fe200078e0202 */
[----:B------:R-:W-:Y:S02]  /*8f5b0*/  ISETP.LT.AND P4, PT, R18, c[0x0][0x178], !P2 ;  /* 0x00005e0012007a0c */ /* 0x000fe40005781270 */
[----:B------:R-:W-:Y:S01]  /*8f5c0*/  ISETP.LT.AND P2, PT, R29, c[0x0][0x178], !P2 ;  /* 0x00005e001d007a0c */ /* 0x000fe20005741270 */
[C---:B------:R-:W-:Y:S01]  /*8f5d0*/  IMAD.WIDE R20, R0.reuse, 0x2, R24 ;  /* 0x0000000200147825 */ /* 0x040fe200078e0218 */
[----:B------:R-:W-:Y:S02]  /*8f5e0*/  IADD3 R22, R0, c[0x0][0x198], RZ ;  /* 0x0000660000167a10 */ /* 0x000fe40007ffe0ff */
[----:B------:R-:W-:Y:S02]  /*8f5f0*/  PRMT R16, R17, 0x7632, R16 ;  /* 0x0000763211107816 */ /* 0x000fe40000000010 */
[----:B------:R-:W-:Y:S01]  /*8f600*/  IADD3 R0, R22, c[0x0][0x198], RZ ;  /* 0x0000660016007a10 */ /* 0x000fe20007ffe0ff */
[----:B-----5:R-:W-:Y:S01]  /*8f610*/  @P6 STG.E.U16 [R26.64], R23 ;  /* 0x000000171a006986 */ /* 0x020fe2000c101506 */
[----:B------:R-:W-:-:S03]  /*8f620*/  PRMT R4, R23, 0x7632, R4 ;  /* 0x0000763217047816 */ /* 0x000fc60000000004 */
[----:B------:R0:W-:Y:S01]  /*8f630*/  @P0 STG.E.U16 [R20.64], R17 ;  /* 0x0000001114000986 */ /* 0x0001e2000c101506 */
[----:B---3--:R-:W-:Y:S01]  /*8f640*/  ISETP.GE.AND P0, PT, R14, c[0x0][0x17c], PT ;  /* 0x00005f000e007a0c */ /* 0x008fe20003f06270 */
[C---:B0-----:R-:W-:Y:S02]  /*8f650*/  IMAD.WIDE R20, R22.reuse, 0x2, R2 ;  /* 0x0000000216147825 */ /* 0x041fe400078e0202 */
[----:B------:R-:W3:Y:S02]  /*8f660*/  LDL.LU R17, [R1+0x294] ;  /* 0x0002940001117983 */ /* 0x000ee40000300800 */
[----:B------:R-:W-:Y:S02]  /*8f670*/  IMAD.WIDE R22, R22, 0x2, R24 ;  /* 0x0000000216167825 */ /* 0x000fe400078e0218 */
[----:B------:R-:W-:Y:S01]  /*8f680*/  @P4 STG.E.U16 [R20.64], R4 ;  /* 0x0000000414004986 */ /* 0x000fe2000c101506 */
[----:B----4-:R-:W-:-:S03]  /*8f690*/  ISETP.GE.AND P4, PT, R8, c[0x0][0x17c], PT ;  /* 0x00005f0008007a0c */ /* 0x010fc60003f86270 */
[----:B------:R-:W4:Y:S04]  /*8f6a0*/  LDL.LU R14, [R1+0x1e38] ;  /* 0x001e3800010e7983 */ /* 0x000f280000300800 */
[----:B------:R-:W5:Y:S04]  /*8f6b0*/  LDL.LU R8, [R1+0x1e34] ;  /* 0x001e340001087983 */ /* 0x000f680000300800 */
[----:B------:R0:W-:Y:S04]  /*8f6c0*/  @P2 STG.E.U16 [R22.64], R16 ;  /* 0x0000001016002986 */ /* 0x0001e8000c101506 */
[----:B0-----:R-:W3:Y:S01]  /*8f6d0*/  LDL.LU R23, [R1+0x60] ;  /* 0x0000600001177983 */ /* 0x001ee20000300800 */
[----:B------:R-:W-:-:S02]  /*8f6e0*/  ISETP.LT.AND P6, PT, R18, c[0x0][0x178], !P3 ;  /* 0x00005e0012007a0c */ /* 0x000fc40005fc1270 */
[C---:B------:R-:W-:Y:S01]  /*8f6f0*/  ISETP.LT.AND P3, PT, R29.reuse, c[0x0][0x178], !P3 ;  /* 0x00005e001d007a0c */ /* 0x040fe20005f61270 */
[----:B------:R-:W-:Y:S01]  /*8f700*/  IMAD.WIDE R26, R0, 0x2, R2 ;  /* 0x00000002001a7825 */ /* 0x000fe200078e0202 */
[----:B------:R-:W-:Y:S02]  /*8f710*/  ISETP.LT.AND P2, PT, R18, c[0x0][0x178], !P1 ;  /* 0x00005e0012007a0c */ /* 0x000fe40004f41270 */
[----:B------:R-:W-:Y:S01]  /*8f720*/  ISETP.LT.AND P1, PT, R29, c[0x0][0x178], !P1 ;  /* 0x00005e001d007a0c */ /* 0x000fe20004f21270 */
[C---:B------:R-:W-:Y:S01]  /*8f730*/  IMAD.WIDE R20, R0.reuse, 0x2, R24 ;  /* 0x0000000200147825 */ /* 0x040fe200078e0218 */
[----:B------:R-:W-:Y:S02]  /*8f740*/  IADD3 R22, R0, c[0x0][0x198], RZ ;  /* 0x0000660000167a10 */ /* 0x000fe40007ffe0ff */
[----:B--2---:R-:W-:-:S03]  /*8f750*/  PRMT R4, R15, 0x7632, R4 ;  /* 0x000076320f047816 */ /* 0x004fc60000000004 */
[----:B------:R0:W-:Y:S01]  /*8f760*/  @P6 STG.E.U16 [R26.64], R15 ;  /* 0x0000000f1a006986 */ /* 0x0001e2000c101506 */
[----:B------:R-:W-:-:S03]  /*8f770*/  IADD3 R0, R22, c[0x0][0x198], RZ ;  /* 0x0000660016007a10 */ /* 0x000fc60007ffe0ff */
[----:B0-----:R-:W2:Y:S04]  /*8f780*/  LDL.LU R15, [R1+0x2a4] ;  /* 0x0002a400010f7983 */ /* 0x001ea80000300800 */
[----:B---3--:R0:W-:Y:S01]  /*8f790*/  @P3 STG.E.U16 [R20.64], R23 ;  /* 0x0000001714003986 */ /* 0x0081e2000c101506 */
[----:B------:R-:W-:Y:S02]  /*8f7a0*/  PRMT R16, R23, 0x7632, R16 ;  /* 0x0000763217107816 */ /* 0x000fe40000000010 */
[----:B----4-:R-:W-:Y:S02]  /*8f7b0*/  ISETP.GE.AND P3, PT, R14, c[0x0][0x17c], PT ;  /* 0x00005f000e007a0c */ /* 0x010fe40003f66270 */
[----:B------:R-:W3:Y:S01]  /*8f7c0*/  LDL.LU R14, [R1+0x1e40] ;  /* 0x001e4000010e7983 */ /* 0x000ee20000300800 */
[----:B0-----:R-:W-:-:S04]  /*8f7d0*/  IMAD.WIDE R20, R22, 0x2, R2 ;  /* 0x0000000216147825 */ /* 0x001fc800078e0202 */
[----:B------:R-:W-:Y:S01]  /*8f7e0*/  IMAD.WIDE R22, R22, 0x2, R24 ;  /* 0x0000000216167825 */ /* 0x000fe200078e0218 */
[----:B------:R-:W-:Y:S01]  /*8f7f0*/  @P2 STG.E.U16 [R20.64], R4 ;  /* 0x0000000414002986 */ /* 0x000fe2000c101506 */
[----:B-----5:R-:W-:-:S03]  /*8f800*/  ISETP.GE.AND P2, PT, R8, c[0x0][0x17c], PT ;  /* 0x00005f0008007a0c */ /* 0x020fc60003f46270 */
[----:B------:R-:W4:Y:S04]  /*8f810*/  LDL.LU R8, [R1+0x1e3c] ;  /* 0x001e3c0001087983 */ /* 0x000f280000300800 */
[----:B------:R0:W-:Y:S04]  /*8f820*/  @P1 STG.E.U16 [R22.64], R16 ;  /* 0x0000001016001986 */ /* 0x0001e8000c101506 */
[----:B0-----:R-:W5:Y:S01]  /*8f830*/  LDL.LU R23, [R1+0x4] ;  /* 0x0000040001177983 */ /* 0x001f620000300800 */
[----:B------:R-:W-:Y:S02]  /*8f840*/  ISETP.LT.AND P6, PT, R18, c[0x0][0x178], !P5 ;  /* 0x00005e0012007a0c */ /* 0x000fe40006fc1270 */
[----:B------:R-:W-:Y:S01]  /*8f850*/  ISETP.LT.AND P5, PT, R29, c[0x0][0x178], !P5 ;  /* 0x00005e001d007a0c */ /* 0x000fe20006fa1270 */
[----:B------:R-:W-:Y:S01]  /*8f860*/  IMAD.WIDE R26, R0, 0x2, R2 ;  /* 0x00000002001a7825 */ /* 0x000fe200078e0202 */
[----:B------:R-:W-:-:S02]  /*8f870*/  ISETP.LT.AND P1, PT, R18, c[0x0][0x178], !P0 ;  /* 0x00005e0012007a0c */ /* 0x000fc40004721270 */
[----:B------:R-:W-:Y:S01]  /*8f880*/  ISETP.LT.AND P0, PT, R29, c[0x0][0x178], !P0 ;  /* 0x00005e001d007a0c */ /* 0x000fe20004701270 */
[C---:B------:R-:W-:Y:S01]  /*8f890*/  IMAD.WIDE R20, R0.reuse, 0x2, R24 ;  /* 0x0000000200147825 */ /* 0x040fe200078e0218 */
[----:B------:R-:W-:Y:S02]  /*8f8a0*/  IADD3 R22, R0, c[0x0][0x198], RZ ;  /* 0x0000660000167a10 */ /* 0x000fe40007ffe0ff */
[----:B------:R-:W-:-:S03]  /*8f8b0*/  PRMT R4, R17, 0x7632, R4 ;  /* 0x0000763211047816 */ /* 0x000fc60000000004 */
[----:B------:R0:W-:Y:S01]  /*8f8c0*/  @P6 STG.E.U16 [R26.64], R17 ;  /* 0x000000111a006986 */ /* 0x0001e2000c101506 */
[----:B------:R-:W-:-:S03]  /*8f8d0*/  IADD3 R0, R22, c[0x0][0x198], RZ ;  /* 0x0000660016007a10 */ /* 0x000fc60007ffe0ff */
[----:B0-----:R-:W2:Y:S04]  /*8f8e0*/  LDL.LU R17, [R1+0x2274] ;  /* 0x0022740001117983 */ /* 0x001ea80000300800 */
[----:B-----5:R0:W-:Y:S01]  /*8f8f0*/  @P5 STG.E.U16 [R20.64], R23 ;  /* 0x0000001714005986 */ /* 0x0201e2000c101506 */
[----:B------:R-:W-:Y:S02]  /*8f900*/  PRMT R16, R23, 0x7632, R16 ;  /* 0x0000763217107816 */ /* 0x000fe40000000010 */
[----:B---3--:R-:W-:Y:S02]  /*8f910*/  ISETP.GE.AND P5, PT, R14, c[0x0][0x17c], PT ;  /* 0x00005f000e007a0c */ /* 0x008fe40003fa6270 */
[----:B------:R-:W3:Y:S01]  /*8f920*/  LDL.LU R14, [R1+0x1e48] ;  /* 0x001e4800010e7983 */ /* 0x000ee20000300800 */
[----:B0-----:R-:W-:-:S04]  /*8f930*/  IMAD.WIDE R20, R22, 0x2, R2 ;  /* 0x0000000216147825 */ /* 0x001fc800078e0202 */
[----:B------:R-:W-:Y:S01]  /*8f940*/  IMAD.WIDE R22, R22, 0x2, R24 ;  /* 0x0000000216167825 */ /* 0x000fe200078e0218 */
[----:B------:R-:W-:Y:S01]  /*8f950*/  @P1 STG.E.U16 [R20.64], R4 ;  /* 0x0000000414001986 */ /* 0x000fe2000c101506 */
[----:B----4-:R-:W-:-:S03]  /*8f960*/  ISETP.GE.AND P1, PT, R8, c[0x0][0x17c], PT ;  /* 0x00005f0008007a0c */ /* 0x010fc60003f26270 */
        /* <DEDUP_REMOVED lines=10> */
[----:B--2---:R-:W-:-:S03]  /*8fa10*/  PRMT R4, R15, 0x7632, R4 ;  /* 0x000076320f047816 */ /* 0x004fc60000000004 */
        /* <DEDUP_REMOVED lines=18> */
[C---:B------:R-:W-:Y:S01]  /*8fb40*/  IADD3 R22, R0.reuse, c[0x0][0x198], RZ ;  /* 0x0000660000167a10 */ /* 0x040fe20007ffe0ff */
[----:B------:R-:W-:Y:S01]  /*8fb50*/  IMAD.WIDE R20, R0, 0x2, R24 ;  /* 0x0000000200147825 */ /* 0x000fe200078e0218 */
[----:B------:R-:W-:Y:S02]  /*8fb60*/  ISETP.LT.AND P5, PT, R29, c[0x0][0x178], !P5 ;  /* 0x00005e001d007a0c */ /* 0x000fe40006fa1270 */
[----:B------:R-:W-:-:S03]  /*8fb70*/  IADD3 R0, R22, c[0x0][0x198], RZ ;  /* 0x0000660016007a10 */ /* 0x000fc60007ffe0ff */
[----:B-----5:R0:W-:Y:S01]  /*8fb80*/  @P6 STG.E.U16 [R26.64], R23 ;  /* 0x000000171a006986 */ /* 0x0201e2000c101506 */
[----:B------:R-:W-:-:S03]  /*8fb90*/  PRMT R4, R23, 0x7632, R4 ;  /* 0x0000763217047816 */ /* 0x000fc60000000004 */
[----:B------:R1:W-:Y:S01]  /*8fba0*/  @P2 STG.E.U16 [R20.64], R17 ;  /* 0x0000001114002986 */ /* 0x0003e2000c101506 */
[----:B---3--:R-:W-:Y:S02]  /*8fbb0*/  ISETP.GE.AND P2, PT, R14, c[0x0][0x17c], PT ;  /* 0x00005f000e007a0c */ /* 0x008fe40003f46270 */
[----:B0-----:R-:W-:Y:S01]  /*8fbc0*/  PRMT R26, R17, 0x7632, R26 ;  /* 0x00007632111a7816 */ /* 0x001fe2000000001a */
[----:B------:R-:W3:Y:S01]  /*8fbd0*/  LDL.LU R27, [R1+0x34] ;  /* 0x00003400011b7983 */ /* 0x000ee20000300800 */
[----:B-1----:R-:W-:-:S03]  /*8fbe0*/  IMAD.WIDE R16, R22, 0x2, R2 ;  /* 0x0000000216107825 */ /* 0x002fc600078e0202 */
[----:B------:R-:W5:Y:S04]  /*8fbf0*/  LDL.LU R14, [R1+0x1e58] ;  /* 0x001e5800010e7983 */ /* 0x000f680000300800 */
[----:B------:R0:W-:Y:S01]  /*8fc00*/  @P3 STG.E.U16 [R16.64], R4 ;  /* 0x0000000410003986 */ /* 0x0001e2000c101506 */
[----:B----4-:R-:W-:-:S03]  /*8fc10*/  ISETP.GE.AND P3, PT, R8, c[0x0][0x17c], PT ;  /* 0x00005f0008007a0c */ /* 0x010fc60003f66270 */
[----:B------:R-:W4:Y:S01]  /*8fc20*/  LDL.LU R8, [R1+0x1e54] ;  /* 0x001e540001087983 */ /* 0x000f220000300800 */
[----:B------:R-:W-:Y:S01]  /*8fc30*/  ISETP.LT.AND P6, PT, R18, c[0x0][0x178], !P1 ;  /* 0x00005e0012007a0c */ /* 0x000fe20004fc1270 */
[----:B------:R-:W-:Y:S01]  /*8fc40*/  IMAD.WIDE R20, R22, 0x2, R24 ;  /* 0x0000000216147825 */ /* 0x000fe200078e0218 */
[----:B------:R-:W-:-:S04]  /*8fc50*/  ISETP.LT.AND P1, PT, R29, c[0x0][0x178], !P1 ;  /* 0x00005e001d007a0c */ /* 0x000fc80004f21270 */
[----:B------:R1:W-:Y:S01]  /*8fc60*/  @P5 STG.E.U16 [R20.64], R26 ;  /* 0x0000001a14005986 */ /* 0x0003e2000c101506 */
[----:B------:R-:W-:Y:S01]  /*8fc70*/  ISETP.LT.AND P5, PT, R18, c[0x0][0x178], !P4 ;  /* 0x00005e0012007a0c */ /* 0x000fe200067a1270 */
[----:B------:R-:W-:-:S04]  /*8fc80*/  IMAD.WIDE R22, R0, 0x2, R2 ;  /* 0x0000000200167825 */ /* 0x000fc800078e0202 */
[C---:B0-----:R-:W-:Y:S01]  /*8fc90*/  IMAD.WIDE R16, R0.reuse, 0x2, R24 ;  /* 0x0000000200107825 */ /* 0x041fe200078e0218 */
[----:B--2---:R0:W-:Y:S01]  /*8fca0*/  @P6 STG.E.U16 [R22.64], R15 ;  /* 0x0000000f16006986 */ /* 0x0041e2000c101506 */
[----:B-1----:R-:W-:-:S03]  /*8fcb0*/  IADD3 R20, R0, c[0x0][0x198], RZ ;  /* 0x0000660000147a10 */ /* 0x002fc60007ffe0ff */
[----:B------:R1:W-:Y:S04]  /*8fcc0*/  @P1 STG.E.U16 [R16.64], R5 ;  /* 0x0000000510001986 */ /* 0x0003e8000c101506 */
[----:B------:R-:W2:Y:S01]  /*8fcd0*/  LDL.LU R26, [R1+0x3f4] ;  /* 0x0003f400011a7983 */ /* 0x000ea20000300800 */
[----:B0-----:R-:W-:Y:S02]  /*8fce0*/  PRMT R23, R5, 0x7632, R23 ;  /* 0x0000763205177816 */ /* 0x001fe40000000017 */
[----:B------:R-:W-:Y:S02]  /*8fcf0*/  PRMT R22, R15, 0x7632, R22 ;  /* 0x000076320f167816 */ /* 0x000fe40000000016 */
[----:B------:R-:W2:Y:S01]  /*8fd00*/  LDL.LU R15, [R1+0x44] ;  /* 0x00004400010f7983 */ /* 0x000ea20000300800 */
[----:B-1----:R-:W-:-:S05]  /*8fd10*/  IMAD.WIDE R4, R20, 0x2, R2 ;  /* 0x0000000214047825 */ /* 0x002fca00078e0202 */
[----:B------:R0:W-:Y:S04]  /*8fd20*/  @P5 STG.E.U16 [R4.64], R22 ;  /* 0x0000001604005986 */ /* 0x0001e8000c101506 */
[----:B0-----:R-:W2:Y:S01]  /*8fd30*/  LDL.LU R22, [R1+0x3e4] ;  /* 0x0003e40001167983 */ /* 0x001ea20000300800 */
[----:B-----5:R-:W-:-:S03]  /*8fd40*/  ISETP.GE.AND P1, PT, R14, c[0x0][0x17c], PT ;  /* 0x00005f000e007a0c */ /* 0x020fc60003f26270 */
[----:B------:R-:W5:Y:S01]  /*8fd50*/  LDL.LU R14, [R1+0x1e60] ;  /* 0x001e6000010e7983 */ /* 0x000f620000300800 */
[----:B----4-:R-:W-:-:S03]  /*8fd60*/  ISETP.GE.AND P5, PT, R8, c[0x0][0x17c], PT ;  /* 0x00005f0008007a0c */ /* 0x010fc60003fa6270 */
[----:B------:R-:W4:Y:S01]  /*8fd70*/  LDL.LU R8, [R1+0x1e5c] ;  /* 0x001e5c0001087983 */ /* 0x000f220000300800 */
[C---:B------:R-:W-:Y:S01]  /*8fd80*/  ISETP.LT.AND P4, PT, R29.reuse, c[0x0][0x178], !P4 ;  /* 0x00005e001d007a0c */ /* 0x040fe20006781270 */
[----:B------:R-:W-:Y:S01]  /*8fd90*/  IMAD.WIDE R16, R20, 0x2, R24 ;  /* 0x0000000214107825 */ /* 0x000fe200078e0218 */
[----:B------:R-:W-:Y:S02]  /*8fda0*/  ISETP.LT.AND P6, PT, R18, c[0x0][0x178], !P0 ;  /* 0x00005e0012007a0c */ /* 0x000fe400047c1270 */
[----:B------:R-:W-:Y:S02]  /*8fdb0*/  ISETP.LT.AND P0, PT, R29, c[0x0][0x178], !P0 ;  /* 0x00005e001d007a0c */ /* 0x000fe40004701270 */
[----:B------:R-:W-:-:S05]  /*8fdc0*/  IADD3 R0, R20, c[0x0][0x198], RZ ;  /* 0x0000660014007a10 */ /* 0x000fca0007ffe0ff */
[----:B------:R-:W-:Y:S02]  /*8fdd0*/  IMAD.WIDE R20, R0, 0x2, R2 ;  /* 0x0000000200147825 */ /* 0x000fe400078e0202 */
[----:B------:R0:W-:Y:S01]  /*8fde0*/  @P4 STG.E.U16 [R16.64], R23 ;  /* 0x0000001710004986 */ /* 0x0001e2000c101506 */
[----:B------:R-:W-:Y:S01]  /*8fdf0*/  ISETP.LT.AND P4, PT, R18, c[0x0][0x178], !P2 ;  /* 0x00005e0012007a0c */ /* 0x000fe20005781270 */
[C---:B------:R-:W-:Y:S01]  /*8fe00*/  IMAD.WIDE R4, R0.reuse, 0x2, R24 ;  /* 0x0000000200047825 */ /* 0x040fe200078e0218 */
[----:B0-----:R-:W-:Y:S02]  /*8fe10*/  IADD3 R16, R0, c[0x0][0x198], RZ ;  /* 0x0000660000107a10 */ /* 0x001fe40007ffe0ff */
[----:B---3--:R-:W-:Y:S01]  /*8fe20*/  PRMT R23, R27, 0x7632, R23 ;  /* 0x000076321b177816 */ /* 0x008fe20000000017 */
[----:B--2---:R-:W-:Y:S01]  /*8fe30*/  @P6 STG.E.U16 [R20.64], R22 ;  /* 0x0000001614006986 */ /* 0x004fe2000c101506 */
[----:B------:R-:W-:-:S03]  /*8fe40*/  PRMT R0, R22, 0x7632, R0 ;  /* 0x0000763216007816 */ /* 0x000fc60000000000 */
[----:B------:R0:W-:Y:S02]  /*8fe50*/  @P0 STG.E.U16 [R4.64], R27 ;  /* 0x0000001b04000986 */ /* 0x0001e4000c101506 */
[----:B0-----:R-:W-:Y:S02]  /*8fe60*/  IMAD.WIDE R4, R16, 0x2, R2 ;  /* 0x0000000210047825 */ /* 0x001fe400078e0202 */
[----:B------:R-:W2:Y:S04]  /*8fe70*/  LDL.LU R27, [R1+0x54] ;  /* 0x00005400011b7983 */ /* 0x000ea80000300800 */
[----:B------:R0:W-:Y:S01]  /*8fe80*/  @P4 STG.E.U16 [R4.64], R0 ;  /* 0x0000000004004986 */ /* 0x0001e2000c101506 */
[----:B-----5:R-:W-:-:S03]  /*8fe90*/  ISETP.GE.AND P0, PT, R14, c[0x0][0x17c], PT ;  /* 0x00005f000e007a0c */ /* 0x020fc60003f06270 */
[----:B------:R-:W3:Y:S01]  /*8fea0*/  LDL.LU R14, [R1+0x1e68] ;  /* 0x001e6800010e7983 */ /* 0x000ee20000300800 */
[----:B----4-:R-:W-:-:S03]  /*8feb0*/  ISETP.GE.AND P4, PT, R8, c[0x0][0x17c], PT ;  /* 0x00005f0008007a0c */ /* 0x010fc60003f86270 */
[----:B------:R-:W4:Y:S01]  /*8fec0*/  LDL.LU R8, [R1+0x1e64] ;  /* 0x001e640001087983 */ /* 0x000f220000300800 */
[C---:B------:R-:W-:Y:S02]  /*8fed0*/  ISETP.LT.AND P2, PT, R29.reuse, c[0x0][0x178], !P2 ;  /* 0x00005e001d007a0c */ /* 0x040fe40005741270 */
[----:B------:R-:W-:Y:S02]  /*8fee0*/  ISETP.LT.AND P6, PT, R18, c[0x0][0x178], !P3 ;  /* 0x00005e0012007a0c */ /* 0x000fe40005fc1270 */
[C---:B------:R-:W-:Y:S01]  /*8fef0*/  IADD3 R22, R16.reuse, c[0x0][0x198], RZ ;  /* 0x0000660010167a10 */ /* 0x040fe20007ffe0ff */
[----:B------:R-:W-:Y:S01]  /*8ff00*/  IMAD.WIDE R16, R16, 0x2, R24 ;  /* 0x0000000210107825 */ /* 0x000fe200078e0218 */
[----:B------:R-:W-:-:S03]  /*8ff10*/  ISETP.LT.AND P3, PT, R29, c[0x0][0x178], !P3 ;  /* 0x00005e001d007a0c */ /* 0x000fc60005f61270 */
[----:B------:R-:W-:-:S04]  /*8ff20*/  IMAD.WIDE R20, R22, 0x2, R2 ;  /* 0x0000000216147825 */ /* 0x000fc800078e0202 */
[----:B------:R1:W-:Y:S01]  /*8ff30*/  @P2 STG.E.U16 [R16.64], R23 ;  /* 0x0000001710002986 */ /* 0x0003e2000c101506 */
[----:B------:R-:W-:Y:S01]  /*8ff40*/  ISETP.LT.AND P2, PT, R18, c[0x0][0x178], !P1 ;  /* 0x00005e0012007a0c */ /* 0x000fe20004f41270 */
[----:B0-----:R-:W-:Y:S01]  /*8ff50*/  IMAD.WIDE R4, R22, 0x2, R24 ;  /* 0x0000000216047825 */ /* 0x001fe200078e0218 */
[----:B------:R-:W-:Y:S01]  /*8ff60*/  ISETP.LT.AND P1, PT, R29, c[0x0][0x178], !P1 ;  /* 0x00005e001d007a0c */ /* 0x000fe20004f21270 */
[----:B------:R0:W-:Y:S01]  /*8ff70*/  @P6 STG.E.U16 [R20.64], R26 ;  /* 0x0000001a14006986 */ /* 0x0001e2000c101506 */
[----:B------:R-:W-:-:S03]  /*8ff80*/  PRMT R0, R26, 0x7632, R0 ;  /* 0x000076321a007816 */ /* 0x000fc60000000000 */
[----:B------:R5:W-:Y:S01]  /*8ff90*/  @P3 STG.E.U16 [R4.64], R15 ;  /* 0x0000000f04003986 */ /* 0x000be2000c101506 */
[----:B-1----:R-:W-:Y:S02]  /*8ffa0*/  IADD3 R16, R22, c[0x0][0x198], RZ ;  /* 0x0000660016107a10 */ /* 0x002fe40007ffe0ff */
[----:B------:R-:W-:Y:S02]  /*8ffb0*/  PRMT R23, R15, 0x7632, R23 ;  /* 0x000076320f177816 */ /* 0x000fe40000000017 */
[C---:B------:R-:W-:Y:S01]  /*8ffc0*/  IADD3 R22, R16.reuse, c[0x0][0x198], RZ ;  /* 0x0000660010167a10 */ /* 0x040fe20007ffe0ff */
[----:B0-----:R-:W2:Y:S01]  /*8ffd0*/  LDL.LU R26, [R1+0x414] ;  /* 0x00041400011a7983 */ /* 0x001ea20000300800 */
[----:B-----5:R-:W-:-:S03]  /*8ffe0*/  IMAD.WIDE R4, R16, 0x2, R2 ;  /* 0x0000000210047825 */ /* 0x020fc600078e0202 */
[----:B------:R-:W5:Y:S01]  /*8fff0*/  LDL.LU R15, [R1+0x64] ;  /* 0x00006400010f7983 */ /* 0x000f620000300800 */
[----:B------:R-:W-:-:S03]  /*90000*/  IMAD.WIDE R16, R16, 0x2, R24 ;  /* 0x0000000210107825 */ /* 0x000fc600078e0218 */
[----:B------:R-:W-:Y:S04]  /*90010*/  @P2 STG.E.U16 [R4.64], R0 ;  /* 0x0000000004002986 */ /* 0x000fe8000c101506 */
[----:B------:R0:W-:Y:S01]  /*90020*/  @P1 STG.E.U16 [R16.64], R23 ;  /* 0x0000001710001986 */ /* 0x0001e2000c101506 */
[----:B---3--:R-:W-:-:S03]  /*90030*/  ISETP.GE.AND P3, PT, R14, c[0x0][0x17c], PT ;  /* 0x00005f000e007a0c */ /* 0x008fc60003f66270 */
[----:B------:R-:W3:Y:S01]  /*90040*/  LDL.LU R14, [R1+0x1e70] ;  /* 0x001e7000010e7983 */ /* 0x000ee20000300800 */
[----:B----4-:R-:W-:-:S03]  /*90050*/  ISETP.GE.AND P2, PT, R8, c[0x0][0x17c], PT ;  /* 0x00005f0008007a0c */ /* 0x010fc60003f46270 */
[----:B------:R-:W4:Y:S04]  /*90060*/  LDL.LU R8, [R1+0x1e6c] ;  /* 0x001e6c0001087983 */ /* 0x000f280000300800 */
[----:B0-----:R-:W3:Y:S01]  /*90070*/  LDL.LU R17, [R1+0x404] ;  /* 0x0004040001117983 */ /* 0x001ee20000300800 */
[----:B------:R-:W-:Y:S02]  /*90080*/  ISETP.LT.AND P6, PT, R18, c[0x0][0x178], !P5 ;  /* 0x00005e0012007a0c */ /* 0x000fe40006fc1270 */
[----:B------:R-:W-:Y:S01]  /*90090*/  ISETP.LT.AND P5, PT, R29, c[0x0][0x178], !P5 ;  /* 0x00005e001d007a0c */ /* 0x000fe20006fa1270 */
[----:B------:R-:W-:Y:S01]  /*900a0*/  IMAD.WIDE R20, R22, 0x2, R2 ;  /* 0x0000000216147825 */ /* 0x000fe200078e0202 */
[----:B------:R-:W-:-:S03]  /*900b0*/  ISETP.LT.AND P1, PT, R18, c[0x0][0x178], !P0 ;  /* 0x00005e0012007a0c */ /* 0x000fc60004721270 */
[C---:B------:R-:W-:Y:S01]  /*900c0*/  IMAD.WIDE R4, R22.reuse, 0x2, R24 ;  /* 0x0000000216047825 */ /* 0x040fe200078e0218 */
[----:B------:R-:W-:Y:S02]  /*900d0*/  IADD3 R16, R22, c[0x0][0x198], RZ ;  /* 0x0000660016107a10 */ /* 0x000fe40007ffe0ff */
[----:B--2---:R-:W-:Y:S02]  /*900e0*/  PRMT R23, R27, 0x7632, R23 ;  /* 0x000076321b177816 */ /* 0x004fe40000000017 */
[----:B------:R-:W-:Y:S02]  /*900f0*/  ISETP.LT.AND P0, PT, R29, c[0x0][0x178], !P0 ;  /* 0x00005e001d007a0c */ /* 0x000fe40004701270 */
[----:B------:R-:W-:Y:S01]  /*90100*/  IADD3 R22, R16, c[0x0][0x198], RZ ;  /* 0x0000660010167a10 */ /* 0x000fe20007ffe0ff */
[----:B---3--:R-:W-:Y:S04]  /*90110*/  @P6 STG.E.U16 [R20.64], R17 ;  /* 0x0000001114006986 */ /* 0x008fe8000c101506 */
[----:B------:R0:W-:Y:S01]  /*90120*/  @P5 STG.E.U16 [R4.64], R27 ;  /* 0x0000001b04005986 */ /* 0x0001e2000c101506 */
[----:B------:R-:W-:-:S02]  /*90130*/  ISETP.GE.AND P5, PT, R14, c[0x0][0x17c], PT ;  /* 0x00005f000e007a0c */ /* 0x000fc40003fa6270 */
[----:B------:R-:W-:Y:S01]  /*90140*/  PRMT R0, R17, 0x7632, R0 ;  /* 0x0000763211007816 */ /* 0x000fe20000000000 */
[----:B0-----:R-:W2:Y:S01]  /*90150*/  LDL.LU R27, [R1+0x8] ;  /* 0x00000800011b7983 */ /* 0x001ea20000300800 */
[----:B------:R-:W-:-:S03]  /*90160*/  IMAD.WIDE R4, R16, 0x2, R2 ;  /* 0x0000000210047825 */ /* 0x000fc600078e0202 */
[----:B------:R-:W3:Y:S04]  /*90170*/  LDL.LU R14, [R1+0x1e78] ;  /* 0x001e7800010e7983 */ /* 0x000ee80000300800 */
        /* <DEDUP_REMOVED lines=10> */
[----:B------:R0:W-:Y:S01]  /*90220*/  @P6 STG.E.U16 [R20.64], R26 ;  /* 0x0000001a14006986 */ /* 0x0001e2000c101506 */
[----:B-1----:R-:W-:-:S03]  /*90230*/  IADD3 R16, R22, c[0x0][0x198], RZ ;  /* 0x0000660016107a10 */ /* 0x002fc60007ffe0ff */
[----:B-----5:R1:W-:Y:S01]  /*90240*/  @P4 STG.E.U16 [R4.64], R15 ;  /* 0x0000000f04004986 */ /* 0x0203e2000c101506 */
[----:B------:R-:W-:-:S03]  /*90250*/  PRMT R0, R26, 0x7632, R0 ;  /* 0x000076321a007816 */ /* 0x000fc60000000000 */
[----:B0-----:R-:W5:Y:S01]  /*90260*/  LDL.LU R26, [R1+0x2a8] ;  /* 0x0002a800011a7983 */ /* 0x001f620000300800 */
[----:B-1----:R-:W-:-:S05]  /*90270*/  IMAD.WIDE R4, R16, 0x2, R2 ;  /* 0x0000000210047825 */ /* 0x002fca00078e0202 */
[----:B------:R0:W-:Y:S01]  /*90280*/  @P0 STG.E.U16 [R4.64], R0 ;  /* 0x0000000004000986 */ /* 0x0001e2000c101506 */
[----:B------:R-:W-:Y:S02]  /*90290*/  PRMT R23, R15, 0x7632, R23 ;  /* 0x000076320f177816 */ /* 0x000fe40000000017 */
[----:B---3--:R-:W-:Y:S02]  /*902a0*/  ISETP.GE.AND P4, PT, R14, c[0x0][0x17c], PT ;  /* 0x00005f000e007a0c */ /* 0x008fe40003f86270 */
[----:B------:R-:W3:Y:S04]  /*902b0*/  LDL.LU R14, [R1+0x18] ;  /* 0x00001800010e7983 */ /* 0x000ee80000300800 */
[----:B0-----:R-:W3:Y:S01]  /*902c0*/  LDL.LU R0, [R1+0x298] ;  /* 0x0002980001007983 */ /* 0x001ee20000300800 */
[----:B----4-:R-:W-:-:S03]  /*902d0*/  ISETP.GE.AND P0, PT, R8, c[0x0][0x17c], PT ;  /* 0x00005f0008007a0c */ /* 0x010fc60003f06270 */
[----:B------:R-:W4:Y:S04]  /*902e0*/  LDL.LU R15, [R1+0x1e80] ;  /* 0x001e8000010f7983 */ /* 0x000f280000300800 */
[----:B------:R-:W5:Y:S01]  /*902f0*/  LDL.LU R8, [R1+0x1e7c] ;  /* 0x001e7c0001087983 */ /* 0x000f620000300800 */
        /* <DEDUP_REMOVED lines=8> */
[C---:B------:R-:W-:Y:S01]  /*90380*/  IMAD.WIDE R4, R22.reuse, 0x2, R24 ;  /* 0x0000000216047825 */ /* 0x040fe200078e0218 */
[----:B0-----:R-:W-:Y:S02]  /*90390*/  IADD3 R16, R22, c[0x0][0x198], RZ ;  /* 0x0000660016107a10 */ /* 0x001fe40007ffe0ff */
[----:B--2---:R-:W-:Y:S01]  /*903a0*/  PRMT R23, R27, 0x7632, R23 ;  /* 0x000076321b177816 */ /* 0x004fe20000000017 */
[----:B---3--:R-:W-:Y:S01]  /*903b0*/  @P6 STG.E.U16 [R20.64], R0 ;  /* 0x0000000014006986 */ /* 0x008fe2000c101506 */
[----:B------:R-:W-:-:S03]  /*903c0*/  PRMT R22, R0, 0x7632, R22 ;  /* 0x0000763200167816 */ /* 0x000fc60000000016 */
[----:B------:R0:W-:Y:S01]  /*903d0*/  @P2 STG.E.U16 [R4.64], R27 ;  /* 0x0000001b04002986 */ /* 0x0001e2000c101506 */
[----:B----4-:R-:W-:Y:S01]  /*903e0*/  ISETP.GE.AND P2, PT, R15, c[0x0][0x17c], PT ;  /* 0x00005f000f007a0c */ /* 0x010fe20003f46270 */
[----:B0-----:R-:W-:Y:S02]  /*903f0*/  IMAD.WIDE R4, R16, 0x2, R2 ;  /* 0x0000000210047825 */ /* 0x001fe400078e0202 */
[----:B------:R-:W2:Y:S04]  /*90400*/  LDL.LU R27, [R1+0x2b8] ;  /* 0x0002b800011b7983 */ /* 0x000ea80000300800 */
[----:B------:R0:W-:Y:S01]  /*90410*/  @P3 STG.E.U16 [R4.64], R22 ;  /* 0x0000001604003986 */ /* 0x0001e2000c101506 */
[----:B-----5:R-:W-:-:S03]  /*90420*/  ISETP.GE.AND P3, PT, R8, c[0x0][0x17c], PT ;  /* 0x00005f0008007a0c */ /* 0x020fc60003f66270 */
[----:B------:R-:W3:Y:S04]  /*90430*/  LDL.LU R15, [R1+0x1e88] ;  /* 0x001e8800010f7983 */ /* 0x000ee80000300800 */
        /* <DEDUP_REMOVED lines=9> */
[C---:B0-----:R-:W-:Y:S01]  /*904d0*/  IMAD.WIDE R4, R0.reuse, 0x2, R24 ;  /* 0x0000000200047825 */ /* 0x041fe200078e0218 */
[----:B------:R-:W-:Y:S01]  /*904e0*/  ISETP.LT.AND P4, PT, R29, c[0x0][0x178], !P4 ;  /* 0x00005e001d007a0c */ /* 0x000fe20006781270 */
[----:B------:R-:W-:Y:S04]  /*904f0*/  @P6 STG.E.U16 [R20.64], R26 ;  /* 0x0000001a14006986 */ /* 0x000fe8000c101506 */
[----:B------:R0:W-:Y:S01]  /*90500*/  @P1 STG.E.U16 [R4.64], R14 ;  /* 0x0000000e04001986 */ /* 0x0001e2000c101506 */
[----:B-1----:R-:W-:Y:S02]  /*90510*/  IADD3 R16, R0, c[0x0][0x198], RZ ;  /* 0x0000660000107a10 */ /* 0x002fe40007ffe0ff */
[----:B------:R-:W-:-:S02]  /*90520*/  PRMT R0, R26, 0x7632, R0 ;  /* 0x000076321a007816 */ /* 0x000fc40000000000 */
[----:B------:R-:W-:Y:S02]  /*90530*/  IADD3 R22, R16, c[0x0][0x198], RZ ;  /* 0x0000660010167a10 */ /* 0x000fe40007ffe0ff */
[----:B------:R-:W-:Y:S01]  /*90540*/  PRMT R23, R14, 0x7632, R23 ;  /* 0x000076320e177816 */ /* 0x000fe20000000017 */
[----:B0-----:R-:W-:Y:S01]  /*90550*/  IMAD.WIDE R4, R16, 0x2, R2 ;  /* 0x0000000210047825 */ /* 0x001fe200078e0202 */
[----:B------:R-:W-:Y:S02]  /*90560*/  ISETP.LT.AND P6, PT, R18, c[0x0][0x178], !P0 ;  /* 0x00005e0012007a0c */ /* 0x000fe400047c1270 */
[----:B------:R-:W5:Y:S01]  /*90570*/  LDL.LU R18, [R1+0x2270] ;  /* 0x0022700001127983 */ /* 0x000f620000300800 */
[----:B------:R-:W-:-:S03]  /*90580*/  IMAD.WIDE R16, R16, 0x2, R24 ;  /* 0x0000000210107825 */ /* 0x000fc600078e0218 */
[----:B------:R-:W5:Y:S04]  /*90590*/  LDL.LU R14, [R1+0x2c8] ;  /* 0x0002c800010e7983 */ /* 0x000f680000300800 */
[----:B------:R-:W-:Y:S04]  /*905a0*/  @P5 STG.E.U16 [R4.64], R0 ;  /* 0x0000000004005986 */ /* 0x000fe8000c101506 */
[----:B------:R0:W-:Y:S01]  /*905b0*/  @P4 STG.E.U16 [R16.64], R23 ;  /* 0x0000001710004986 */ /* 0x0001e2000c101506 */
[----:B---3--:R-:W-:-:S03]  /*905c0*/  ISETP.GE.AND P1, PT, R15, c[0x0][0x17c], PT ;  /* 0x00005f000f007a0c */ /* 0x008fc60003f26270 */
[----:B------:R-:W3:Y:S01]  /*905d0*/  LDL.LU R15, [R1+0x1e90] ;  /* 0x001e9000010f7983 */ /* 0x000ee20000300800 */
[----:B----4-:R-:W-:-:S03]  /*905e0*/  ISETP.GE.AND P5, PT, R8, c[0x0][0x17c], PT ;  /* 0x00005f0008007a0c */ /* 0x010fc60003fa6270 */
[----:B------:R-:W4:Y:S04]  /*905f0*/  LDL.LU R8, [R1+0x1e8c] ;  /* 0x001e8c0001087983 */ /* 0x000f280000300800 */
[----:B0-----:R-:W3:Y:S01]  /*90600*/  LDL R23, [R1+0xca8] ;  /* 0x000ca80001177983 */ /* 0x001ee20000100800 */
[----:B------:R-:W-:Y:S01]  /*90610*/  ISETP.LT.AND P0, PT, R29, c[0x0][0x178], !P0 ;  /* 0x00005e001d007a0c */ /* 0x000fe20004701270 */
[C---:B------:R-:W-:Y:S01]  /*90620*/  IMAD.WIDE R20, R22.reuse, 0x2, R2 ;  /* 0x0000000216147825 */ /* 0x040fe200078e0202 */
[C---:B------:R-:W-:Y:S01]  /*90630*/  IADD3 R16, R22.reuse, c[0x0][0x198], RZ ;  /* 0x0000660016107a10 */ /* 0x040fe20007ffe0ff */
[----:B------:R-:W4:Y:S02]  /*90640*/  LDL.LU R26, [R1+0x3e8] ;  /* 0x0003e800011a7983 */ /* 0x000f240000300800 */
[----:B------:R-:W-:-:S02]  /*90650*/  IMAD.WIDE R4, R22, 0x2, R24 ;  /* 0x0000000216047825 */ /* 0x000fc400078e0218 */
[----:B--2---:R-:W-:Y:S06]  /*90660*/  @P6 STG.E.U16 [R20.64], R27 ;  /* 0x0000001b14006986 */ /* 0x004fec000c101506 */
[----:B-----5:R0:W-:Y:S02]  /*90670*/  @P0 STG.E.U16 [R4.64], R18 ;  /* 0x0000001204000986 */ /* 0x0201e4000c101506 */
[----:B0-----:R-:W-:Y:S01]  /*90680*/  PRMT R18, R27, 0x7632, R18 ;  /* 0x000076321b127816 */ /* 0x001fe20000000012 */
[----:B------:R-:W-:Y:S01]  /*90690*/  IMAD.WIDE R4, R16, 0x2, R2 ;  /* 0x0000000210047825 */ /* 0x000fe200078e0202 */
[----:B------:R-:W2:Y:S01]  /*906a0*/  LDL.LU R27, [R1+0x38] ;  /* 0x00003800011b7983 */ /* 0x000ea20000300800 */
[----:B---3--:R-:W-:-:S02]  /*906b0*/  ISETP.LT.AND P4, PT, R23, c[0x0][0x178], !P2 ;  /* 0x00005e0017007a0c */ /* 0x008fc40005781270 */
[----:B------:R-:W-:Y:S02]  /*906c0*/  ISETP.GE.AND P0, PT, R15, c[0x0][0x17c], PT ;  /* 0x00005f000f007a0c */ /* 0x000fe40003f06270 */
[----:B------:R-:W3:Y:S09]  /*906d0*/  LDL.LU R15, [R1+0x1e98] ;  /* 0x001e9800010f7983 */ /* 0x000ef20000300800 */
[----:B------:R0:W-:Y:S01]  /*906e0*/  @P4 STG.E.U16 [R4.64], R18 ;  /* 0x0000001204004986 */ /* 0x0001e2000c101506 */
[----:B----4-:R-:W-:-:S03]  /*906f0*/  ISETP.GE.AND P4, PT, R8, c[0x0][0x17c], PT ;  /* 0x00005f0008007a0c */ /* 0x010fc60003f86270 */
[----:B------:R-:W4:Y:S01]  /*90700*/  LDL.LU R8, [R1+0x1e94] ;  /* 0x001e940001087983 */ /* 0x000f220000300800 */
[----:B------:R-:W-:Y:S02]  /*90710*/  ISETP.LT.AND P2, PT, R29, c[0x0][0x178], !P2 ;  /* 0x00005e001d007a0c */ /* 0x000fe40005741270 */
        /* <DEDUP_REMOVED lines=8> */
[C---:B0-----:R-:W-:Y:S02]  /*907a0*/  IMAD.WIDE R4, R0.reuse, 0x2, R24 ;  /* 0x0000000200047825 */ /* 0x041fe400078e0218 */
[----:B------:R-:W-:Y:S04]  /*907b0*/  @P6 STG.E.U16 [R20.64], R14 ;  /* 0x0000000e14006986 */ /* 0x000fe8000c101506 */
[----:B------:R0:W-:Y:S01]  /*907c0*/  @P3 STG.E.U16 [R4.64], R6 ;  /* 0x0000000604003986 */ /* 0x0001e2000c101506 */
[----:B-1----:R-:W-:Y:S02]  /*907d0*/  IADD3 R16, R0, c[0x0][0x198], RZ ;  /* 0x0000660000107a10 */ /* 0x002fe40007ffe0ff */
[----:B0-----:R-:W-:-:S03]  /*907e0*/  PRMT R6, R14, 0x7632, R6 ;  /* 0x000076320e067816 */ /* 0x001fc60000000006 */
[----:B------:R-:W-:Y:S01]  /*907f0*/  IMAD.WIDE R4, R16, 0x2, R2 ;  /* 0x0000000210047825 */ /* 0x000fe200078e0202 */
[----:B------:R-:W5:Y:S04]  /*90800*/  LDL.LU R14, [R1+0x3f8] ;  /* 0x0003f800010e7983 */ /* 0x000f680000300800 */
[----:B------:R0:W-:Y:S01]  /*90810*/  @P2 STG.E.U16 [R4.64], R6 ;  /* 0x0000000604002986 */ /* 0x0001e2000c101506 */
[----:B---3--:R-:W-:-:S03]  /*90820*/  ISETP.GE.AND P3, PT, R15, c[0x0][0x17c], PT ;  /* 0x00005f000f007a0c */ /* 0x008fc60003f66270 */
[----:B------:R-:W3:Y:S01]  /*90830*/  LDL.LU R15, [R1+0x1ea0] ;  /* 0x001ea000010f7983 */ /* 0x000ee20000300800 */
        /* <DEDUP_REMOVED lines=13> */
[----:B------:R0:W-:Y:S01]  /*90910*/  @P6 STG.E.U16 [R20.64], R26 ;  /* 0x0000001a14006986 */ /* 0x0001e2000c101506 */
[----:B------:R-:W-:-:S03]  /*90920*/  PRMT R6, R26, 0x7632, R6 ;  /* 0x000076321a067816 */ /* 0x000fc60000000006 */
[----:B--2---:R2:W-:Y:S01]  /*90930*/  @P5 STG.E.U16 [R4.64], R27 ;  /* 0x0000001b04005986 */ /* 0x0045e2000c101506 */
[----:B-1----:R-:W-:Y:S02]  /*90940*/  IADD3 R16, R0, c[0x0][0x198], RZ ;  /* 0x0000660000107a10 */ /* 0x002fe40007ffe0ff */
[----:B------:R-:W-:Y:S02]  /*90950*/  PRMT R18, R27, 0x7632, R18 ;  /* 0x000076321b127816 */ /* 0x000fe40000000012 */
[C---:B------:R-:W-:Y:S01]  /*90960*/  IADD3 R0, R16.reuse, c[0x0][0x198], RZ ;  /* 0x0000660010007a10 */ /* 0x040fe20007ffe0ff */
[----:B0-----:R-:W5:Y:S01]  /*90970*/  LDL.LU R26, [R1+0x408] ;  /* 0x00040800011a7983 */ /* 0x001f620000300800 */
[----:B--2---:R-:W-:-:S03]  /*90980*/  IMAD.WIDE R4, R16, 0x2, R2 ;  /* 0x0000000210047825 */ /* 0x004fc600078e0202 */
[----:B------:R-:W2:Y:S01]  /*90990*/  LDL.LU R27, [R1+0x58] ;  /* 0x00005800011b7983 */ /* 0x000ea20000300800 */
[----:B------:R-:W-:-:S03]  /*909a0*/  IMAD.WIDE R16, R16, 0x2, R24 ;  /* 0x0000000210107825 */ /* 0x000fc600078e0218 */
[----:B------:R-:W-:Y:S04]  /*909b0*/  @P1 STG.E.U16 [R4.64], R6 ;  /* 0x0000000604001986 */ /* 0x000fe8000c101506 */
[----:B------:R0:W-:Y:S01]  /*909c0*/  @P0 STG.E.U16 [R16.64], R18 ;  /* 0x0000001210000986 */ /* 0x0001e2000c101506 */
[----:B---3--:R-:W-:-:S03]  /*909d0*/  ISETP.GE.AND P5, PT, R15, c[0x0][0x17c], PT ;  /* 0x00005f000f007a0c */ /* 0x008fc60003fa6270 */
[----:B------:R-:W3:Y:S01]  /*909e0*/  LDL.LU R15, [R1+0x1ea8] ;  /* 0x001ea800010f7983 */ /* 0x000ee20000300800 */
[----:B----4-:R-:W-:-:S03]  /*909f0*/  ISETP.GE.AND P1, PT, R8, c[0x0][0x17c], PT ;  /* 0x00005f0008007a0c */ /* 0x010fc60003f26270 */
[----:B------:R-:W4:Y:S04]  /*90a00*/  LDL.LU R8, [R1+0x1ea4] ;  /* 0x001ea40001087983 */ /* 0x000f280000300800 */
[----:B0-----:R-:W2:Y:S01]  /*90a10*/  LDL.LU R17, [R1+0x48] ;  /* 0x0000480001117983 */ /* 0x001ea20000300800 */
[----:B------:R-:W-:Y:S02]  /*90a20*/  ISETP.LT.AND P6, PT, R23, c[0x0][0x178], !P4 ;  /* 0x00005e0017007a0c */ /* 0x000fe400067c1270 */
[----:B------:R-:W-:Y:S01]  /*90a30*/  ISETP.LT.AND P4, PT, R29, c[0x0][0x178], !P4 ;  /* 0x00005e001d007a0c */ /* 0x000fe20006781270 */
[C---:B------:R-:W-:Y:S01]  /*90a40*/  IMAD.WIDE R20, R0.reuse, 0x2, R2 ;  /* 0x0000000200147825 */ /* 0x040fe200078e0202 */
[----:B------:R-:W-:Y:S02]  /*90a50*/  ISETP.LT.AND P0, PT, R23, c[0x0][0x178], !P3 ;  /* 0x00005e0017007a0c */ /* 0x000fe40005f01270 */
[C---:B------:R-:W-:Y:S01]  /*90a60*/  IADD3 R16, R0.reuse, c[0x0][0x198], RZ ;  /* 0x0000660000107a10 */ /* 0x040fe20007ffe0ff */
[----:B------:R-:W-:Y:S01]  /*90a70*/  IMAD.WIDE R4, R0, 0x2, R24 ;  /* 0x0000000200047825 */ /* 0x000fe200078e0218 */
[----:B-----5:R-:W-:-:S05]  /*90a80*/  PRMT R6, R14, 0x7632, R6 ;  /* 0x000076320e067816 */ /* 0x020fca0000000006 */
[----:B------:R0:W-:Y:S04]  /*90a90*/  @P6 STG.E.U16 [R20.64], R14 ;  /* 0x0000000e14006986 */ /* 0x0001e8000c101506 */
[----:B0-----:R-:W5:Y:S04]  /*90aa0*/  LDL.LU R14, [R1+0x418] ;  /* 0x00041800010e7983 */ /* 0x001f680000300800 */
[----:B--2---:R0:W-:Y:S01]  /*90ab0*/  @P4 STG.E.U16 [R4.64], R17 ;  /* 0x0000001104004986 */ /* 0x0041e2000c101506 */
[----:B---3--:R-:W-:-:S03]  /*90ac0*/  ISETP.GE.AND P4, PT, R15, c[0x0][0x17c], PT ;  /* 0x00005f000f007a0c */ /* 0x008fc60003f86270 */
[----:B------:R-:W2:Y:S01]  /*90ad0*/  LDL.LU R15, [R1+0x1eb0] ;  /* 0x001eb000010f7983 */ /* 0x000ea20000300800 */
[----:B0-----:R-:W-:-:S05]  /*90ae0*/  IMAD.WIDE R4, R16, 0x2, R2 ;  /* 0x0000000210047825 */ /* 0x001fca00078e0202 */
[----:B------:R0:W-:Y:S01]  /*90af0*/  @P0 STG.E.U16 [R4.64], R6 ;  /* 0x0000000604000986 */ /* 0x0001e2000c101506 */
[----:B----4-:R-:W-:-:S03]  /*90b00*/  ISETP.GE.AND P0, PT, R8, c[0x0][0x17c], PT ;  /* 0x00005f0008007a0c */ /* 0x010fc60003f06270 */
[----:B------:R-:W3:Y:S01]  /*90b10*/  LDL.LU R8, [R1+0x1eac] ;  /* 0x001eac0001087983 */ /* 0x000ee20000300800 */
[----:B------:R-:W-:Y:S02]  /*90b20*/  ISETP.LT.AND P3, PT, R29, c[0x0][0x178], !P3 ;  /* 0x00005e001d007a0c */ /* 0x000fe40005f61270 */
[----:B------:R-:W-:Y:S02]  /*90b30*/  ISETP.LT.AND P6, PT, R23, c[0x0][0x178], !P2 ;  /* 0x00005e0017007a0c */ /* 0x000fe400057c1270 */
[C---:B------:R-:W-:Y:S02]  /*90b40*/  IADD3 R0, R16.reuse, c[0x0][0x198], RZ ;  /* 0x0000660010007a10 */ /* 0x040fe40007ffe0ff */
[----:B------:R-:W-:Y:S01]  /*90b50*/  PRMT R18, R17, 0x7632, R18 ;  /* 0x0000763211127816 */ /* 0x000fe20000000012 */
[----:B------:R-:W-:Y:S01]  /*90b60*/  IMAD.WIDE R16, R16, 0x2, R24 ;  /* 0x0000000210107825 */ /* 0x000fe200078e0218 */
[----:B------:R-:W-:-:S03]  /*90b70*/  ISETP.LT.AND P2, PT, R29, c[0x0][0x178], !P2 ;  /* 0x00005e001d007a0c */ /* 0x000fc60005741270 */
[C---:B------:R-:W-:Y:S02]  /*90b80*/  IMAD.WIDE R20, R0.reuse, 0x2, R2 ;  /* 0x0000000200147825 */ /* 0x040fe400078e0202 */
[----:B------:R1:W-:Y:S01]  /*90b90*/  @P3 STG.E.U16 [R16.64], R18 ;  /* 0x0000001210003986 */ /* 0x0003e2000c101506 */
[----:B------:R-:W-:Y:S01]  /*90ba0*/  ISETP.LT.AND P3, PT, R23, c[0x0][0x178], !P5 ;  /* 0x00005e0017007a0c */ /* 0x000fe20006f61270 */
[----:B0-----:R-:W-:Y:S02]  /*90bb0*/  IMAD.WIDE R4, R0, 0x2, R24 ;  /* 0x0000000200047825 */ /* 0x001fe400078e0218 */
[----:B------:R-:W-:Y:S01]  /*90bc0*/  @P6 STG.E.U16 [R20.64], R26 ;  /* 0x0000001a14006986 */ /* 0x000fe2000c101506 */
[----:B------:R-:W-:-:S03]  /*90bd0*/  PRMT R6, R26, 0x7632, R6 ;  /* 0x000076321a067816 */ /* 0x000fc60000000006 */
[----:B------:R0:W-:Y:S01]  /*90be0*/  @P2 STG.E.U16 [R4.64], R27 ;  /* 0x0000001b04002986 */ /* 0x0001e2000c101506 */
[----:B-1----:R-:W-:Y:S02]  /*90bf0*/  IADD3 R16, R0, c[0x0][0x198], RZ ;  /* 0x0000660000107a10 */ /* 0x002fe40007ffe0ff */
[----:B------:R-:W-:-:S03]  /*90c00*/  PRMT R18, R27, 0x7632, R18 ;  /* 0x000076321b127816 */ /* 0x000fc60000000012 */
[----:B0-----:R-:W-:Y:S01]  /*90c10*/  IMAD.WIDE R4, R16, 0x2, R2 ;  /* 0x0000000210047825 */ /* 0x001fe200078e0202 */
[----:B------:R-:W4:Y:S04]  /*90c20*/  LDL.LU R27, [R1+0xc] ;  /* 0x00000c00011b7983 */ /* 0x000f280000300800 */
[----:B------:R0:W-:Y:S01]  /*90c30*/  @P3 STG.E.U16 [R4.64], R6 ;  /* 0x0000000604003986 */ /* 0x0001e2000c101506 */
[----:B--2---:R-:W-:-:S03]  /*90c40*/  ISETP.GE.AND P2, PT, R15, c[0x0][0x17c], PT ;  /* 0x00005f000f007a0c */ /* 0x004fc60003f46270 */
[----:B------:R-:W2:Y:S01]  /*90c50*/  LDL.LU R15, [R1+0x1eb8] ;  /* 0x001eb800010f7983 */ /* 0x000ea20000300800 */
[----:B---3--:R-:W-:-:S03]  /*90c60*/  ISETP.GE.AND P3, PT, R8, c[0x0][0x17c], PT ;  /* 0x00005f0008007a0c */ /* 0x008fc60003f66270 */
[----:B------:R-:W3:Y:S01]  /*90c70*/  LDL.LU R8, [R1+0x1eb4] ;  /* 0x001eb40001087983 */ /* 0x000ee20000300800 */
[----:B------:R-:W-:Y:S02]  /*90c80*/  ISETP.LT.AND P5, PT, R29, c[0x0][0x178], !P5 ;  /* 0x00005e001d007a0c */ /* 0x000fe40006fa1270 */
        /* <DEDUP_REMOVED lines=9> */
[----:B-----5:R-:W-:Y:S01]  /*90d20*/  @P6 STG.E.U16 [R20.64], R14 ;  /* 0x0000000e14006986 */ /* 0x020fe2000c101506 */
[----:B------:R-:W-:-:S03]  /*90d30*/  PRMT R6, R14, 0x7632, R6 ;  /* 0x000076320e067816 */ /* 0x000fc60000000006 */
[----:B------:R0:W-:Y:S01]  /*90d40*/  @P1 STG.E.U16 [R4.64], R19 ;  /* 0x0000001304001986 */ /* 0x0001e2000c101506 */
[----:B-1----:R-:W-:Y:S02]  /*90d50*/  IADD3 R16, R0, c[0x0][0x198], RZ ;  /* 0x0000660000107a10 */ /* 0x002fe40007ffe0ff */
[----:B------:R-:W-:Y:S02]  /*90d60*/  PRMT R18, R19, 0x7632, R18 ;  /* 0x0000763213127816 */ /* 0x000fe40000000012 */
[C---:B------:R-:W-:Y:S01]  /*90d70*/  IADD3 R0, R16.reuse, c[0x0][0x198], RZ ;  /* 0x0000660010007a10 */ /* 0x040fe20007ffe0ff */
[C---:B0-----:R-:W-:Y:S01]  /*90d80*/  IMAD.WIDE R4, R16.reuse, 0x2, R2 ;  /* 0x0000000210047825 */ /* 0x041fe200078e0202 */
[----:B------:R-:W5:Y:S03]  /*90d90*/  LDL.LU R19, [R1+0x226c] ;  /* 0x00226c0001137983 */ /* 0x000f660000300800 */
[----:B------:R-:W-:Y:S01]  /*90da0*/  IMAD.WIDE R16, R16, 0x2, R24 ;  /* 0x0000000210107825 */ /* 0x000fe200078e0218 */
[----:B------:R-:W5:Y:S04]  /*90db0*/  LDL.LU R14, [R1+0x1ebc] ;  /* 0x001ebc00010e7983 */ /* 0x000f680000300800 */
[----:B------:R-:W5:Y:S04]  /*90dc0*/  LDL.LU R26, [R1+0x2ac] ;  /* 0x0002ac00011a7983 */ /* 0x000f680000300800 */
[----:B------:R-:W-:Y:S04]  /*90dd0*/  @P5 STG.E.U16 [R4.64], R6 ;  /* 0x0000000604005986 */ /* 0x000fe8000c101506 */
[----:B------:R0:W-:Y:S01]  /*90de0*/  @P4 STG.E.U16 [R16.64], R18 ;  /* 0x0000001210004986 */ /* 0x0001e2000c101506 */
[----:B--2---:R-:W-:-:S03]  /*90df0*/  ISETP.GE.AND P1, PT, R15, c[0x0][0x17c], PT ;  /* 0x00005f000f007a0c */ /* 0x004fc60003f26270 */
[----:B------:R-:W2:Y:S01]  /*90e00*/  LDL.LU R15, [R1+0x1c] ;  /* 0x00001c00010f7983 */ /* 0x000ea20000300800 */
[----:B---3--:R-:W-:-:S03]  /*90e10*/  ISETP.GE.AND P5, PT, R8, c[0x0][0x17c], PT ;  /* 0x00005f0008007a0c */ /* 0x008fc60003fa6270 */
[----:B------:R-:W3:Y:S04]  /*90e20*/  LDL.LU R8, [R1+0x1ec0] ;  /* 0x001ec00001087983 */ /* 0x000ee80000300800 */
[----:B0-----:R-:W2:Y:S01]  /*90e30*/  LDL.LU R17, [R1+0x29c] ;  /* 0x00029c0001117983 */ /* 0x001ea20000300800 */
[----:B------:R-:W-:Y:S02]  /*90e40*/  ISETP.LT.AND P6, PT, R23, c[0x0][0x178], !P0 ;  /* 0x00005e0017007a0c */ /* 0x000fe400047c1270 */
[----:B------:R-:W-:Y:S01]  /*90e50*/  ISETP.LT.AND P0, PT, R29, c[0x0][0x178], !P0 ;  /* 0x00005e001d007a0c */ /* 0x000fe20004701270 */
[C---:B------:R-:W-:Y:S01]  /*90e60*/  IMAD.WIDE R20, R0.reuse, 0x2, R2 ;  /* 0x0000000200147825 */ /* 0x040fe200078e0202 */
[----:B------:R-:W-:Y:S02]  /*90e70*/  ISETP.LT.AND P4, PT, R23, c[0x0][0x178], !P2 ;  /* 0x00005e0017007a0c */ /* 0x000fe40005781270 */
[C---:B------:R-:W-:Y:S01]  /*90e80*/  IADD3 R6, R0.reuse, c[0x0][0x198], RZ ;  /* 0x0000660000067a10 */ /* 0x040fe20007ffe0ff */
[----:B------:R-:W-:Y:S01]  /*90e90*/  IMAD.WIDE R4, R0, 0x2, R24 ;  /* 0x0000000200047825 */ /* 0x000fe200078e0218 */
[----:B----4-:R-:W-:-:S02]  /*90ea0*/  PRMT R22, R27, 0x7632, R22 ;  /* 0x000076321b167816 */ /* 0x010fc40000000016 */
[----:B------:R-:W-:-:S03]  /*90eb0*/  ISETP.LT.AND P2, PT, R29, c[0x0][0x178], !P2 ;  /* 0x00005e001d007a0c */ /* 0x000fc60005741270 */
[----:B--2---:R-:W-:Y:S01]  /*90ec0*/  @P6 STG.E.U16 [R20.64], R17 ;  /* 0x0000001114006986 */ /* 0x004fe2000c101506 */
[----:B------:R-:W-:-:S03]  /*90ed0*/  PRMT R18, R17, 0x7632, R18 ;  /* 0x0000763211127816 */ /* 0x000fc60000000012 */
[----:B------:R0:W-:Y:S01]  /*90ee0*/  @P0 STG.E.U16 [R4.64], R27 ;  /* 0x0000001b04000986 */ /* 0x0001e2000c101506 */
[----:B-----5:R-:W-:-:S03]  /*90ef0*/  ISETP.GE.AND P0, PT, R14, c[0x0][0x17c], PT ;  /* 0x00005f000e007a0c */ /* 0x020fc60003f06270 */
[----:B------:R-:W2:Y:S01]  /*90f00*/  LDL.LU R14, [R1+0x2bc] ;  /* 0x0002bc00010e7983 */ /* 0x000ea20000300800 */
[----:B0-----:R-:W-:-:S03]  /*90f10*/  IMAD.WIDE R4, R6, 0x2, R2 ;  /* 0x0000000206047825 */ /* 0x001fc600078e0202 */
[----:B------:R-:W4:Y:S04]  /*90f20*/  LDL.LU R27, [R1+0x1ec8] ;  /* 0x001ec800011b7983 */ /* 0x000f280000300800 */
[----:B------:R0:W-:Y:S01]  /*90f30*/  @P4 STG.E.U16 [R4.64], R18 ;  /* 0x0000001204004986 */ /* 0x0001e2000c101506 */
[----:B---3--:R-:W-:-:S03]  /*90f40*/  ISETP.GE.AND P4, PT, R8, c[0x0][0x17c], PT ;  /* 0x00005f0008007a0c */ /* 0x008fc60003f86270 */
[----:B------:R-:W3:Y:S01]  /*90f50*/  LDL.LU R8, [R1+0x1ec4] ;  /* 0x001ec40001087983 */ /* 0x000ee20000300800 */
[----:B------:R-:W-:Y:S01]  /*90f60*/  ISETP.LT.AND P6, PT, R23, c[0x0][0x178], !P3 ;  /* 0x00005e0017007a0c */ /* 0x000fe20005fc1270 */
[C---:B------:R-:W-:Y:S01]  /*90f70*/  IMAD.WIDE R16, R6.reuse, 0x2, R24 ;  /* 0x0000000206107825 */ /* 0x040fe200078e0218 */
[----:B------:R-:W-:Y:S02]  /*90f80*/  ISETP.LT.AND P3, PT, R29, c[0x0][0x178], !P3 ;  /* 0x00005e001d007a0c */ /* 0x000fe40005f61270 */
[----:B------:R-:W-:Y:S02]  /*90f90*/  IADD3 R0, R6, c[0x0][0x198], RZ ;  /* 0x0000660006007a10 */ /* 0x000fe40007ffe0ff */
[----:B------:R1:W-:Y:S01]  /*90fa0*/  @P2 STG.E.U16 [R16.64], R22 ;  /* 0x0000001610002986 */ /* 0x0003e2000c101506 */
[----:B------:R-:W-:Y:S02]  /*90fb0*/  ISETP.LT.AND P2, PT, R23, c[0x0][0x178], !P1 ;  /* 0x00005e0017007a0c */ /* 0x000fe40004f41270 */
[----:B------:R-:W-:-:S04]  /*90fc0*/  IMAD.WIDE R20, R0, 0x2, R2 ;  /* 0x0000000200147825 */ /* 0x000fc800078e0202 */
[C---:B0-----:R-:W-:Y:S01]  /*90fd0*/  IMAD.WIDE R4, R0.reuse, 0x2, R24 ;  /* 0x0000000200047825 */ /* 0x041fe200078e0218 */
[----:B------:R0:W-:Y:S01]  /*90fe0*/  @P6 STG.E.U16 [R20.64], R26 ;  /* 0x0000001a14006986 */ /* 0x0001e2000c101506 */
[----:B-1----:R-:W-:-:S03]  /*90ff0*/  IADD3 R16, R0, c[0x0][0x198], RZ ;  /* 0x0000660000107a10 */ /* 0x002fc60007ffe0ff */
[----:B------:R1:W-:Y:S01]  /*91000*/  @P3 STG.E.U16 [R4.64], R15 ;  /* 0x0000000f04003986 */ /* 0x0003e2000c101506 */
[----:B------:R-:W-:Y:S02]  /*91010*/  PRMT R0, R26, 0x7632, R0 ;  /* 0x000076321a007816 */ /* 0x000fe40000000000 */
[----:B------:R-:W-:Y:S01]  /*91020*/  PRMT R6, R15, 0x7632, R6 ;  /* 0x000076320f067816 */ /* 0x000fe20000000006 */
[----:B0-----:R-:W5:Y:S01]  /*91030*/  LDL.LU R26, [R1+0x1ecc] ;  /* 0x001ecc00011a7983 */ /* 0x001f620000300800 */
[----:B-1----:R-:W-:-:S03]  /*91040*/  IMAD.WIDE R4, R16, 0x2, R2 ;  /* 0x0000000210047825 */ /* 0x002fc600078e0202 */
[----:B------:R-:W4:Y:S04]  /*91050*/  LDL.LU R15, [R1+0x2cc] ;  /* 0x0002cc00010f7983 */ /* 0x000f280000300800 */
[----:B------:R0:W-:Y:S01]  /*91060*/  @P2 STG.E.U16 [R4.64], R0 ;  /* 0x0000000004002986 */ /* 0x0001e2000c101506 */
        /* <DEDUP_REMOVED lines=11> */
[----:B------:R-:W-:Y:S01]  /*91120*/  IADD3 R0, R18, c[0x0][0x198], RZ ;  /* 0x0000660012007a10 */ /* 0x000fe20007ffe0ff */
[----:B--2---:R-:W-:Y:S04]  /*91130*/  @P6 STG.E.U16 [R20.64], R14 ;  /* 0x0000000e14006986 */ /* 0x004fe8000c101506 */
[----:B------:R0:W-:Y:S01]  /*91140*/  @P5 STG.E.U16 [R4.64], R19 ;  /* 0x0000001304005986 */ /* 0x0001e2000c101506 */
[----:B-1----:R-:W-:Y:S01]  /*91150*/  IMAD.WIDE R16, R0, 0x2, R2 ;  /* 0x0000000200107825 */ /* 0x002fe200078e0202 */
[----:B-----5:R-:W-:-:S02]  /*91160*/  ISETP.GE.AND P5, PT, R26, c[0x0][0x17c], PT ;  /* 0x00005f001a007a0c */ /* 0x020fc40003fa6270 */
[----:B------:R-:W2:Y:S01]  /*91170*/  LDL.LU R26, [R1+0x3ec] ;  /* 0x0003ec00011a7983 */ /* 0x000ea20000300800 */
[----:B0-----:R-:W-:Y:S02]  /*91180*/  PRMT R5, R14, 0x7632, R5 ;  /* 0x000076320e057816 */ /* 0x001fe40000000005 */
[----:B----4-:R-:W-:Y:S01]  /*91190*/  ISETP.GE.AND P3, PT, R27, c[0x0][0x17c], PT ;  /* 0x00005f001b007a0c */ /* 0x010fe20003f66270 */
[----:B------:R-:W4:Y:S04]  /*911a0*/  LDL.LU R14, [R1+0x3c] ;  /* 0x00003c00010e7983 */ /* 0x000f280000300800 */
[----:B------:R0:W-:Y:S04]  /*911b0*/  @P1 STG.E.U16 [R16.64], R5 ;  /* 0x0000000510001986 */ /* 0x0001e8000c101506 */
[----:B------:R-:W5:Y:S01]  /*911c0*/  LDL.LU R27, [R1+0x1ed8] ;  /* 0x001ed800011b7983 */ /* 0x000f620000300800 */
[----:B---3--:R-:W-:-:S03]  /*911d0*/  ISETP.GE.AND P1, PT, R8, c[0x0][0x17c], PT ;  /* 0x00005f0008007a0c */ /* 0x008fc60003f26270 */
[----:B------:R-:W3:Y:S01]  /*911e0*/  LDL.LU R8, [R1+0x1ed4] ;  /* 0x001ed40001087983 */ /* 0x000ee20000300800 */
[----:B------:R-:W-:Y:S02]  /*911f0*/  ISETP.LT.AND P0, PT, R29, c[0x0][0x178], !P0 ;  /* 0x00005e001d007a0c */ /* 0x000fe40004701270 */
[----:B------:R-:W-:Y:S02]  /*91200*/  ISETP.LT.AND P6, PT, R23, c[0x0][0x178], !P4 ;  /* 0x00005e0017007a0c */ /* 0x000fe400067c1270 */
[C---:B------:R-:W-:Y:S02]  /*91210*/  IADD3 R4, R0.reuse, c[0x0][0x198], RZ ;  /* 0x0000660000047a10 */ /* 0x040fe40007ffe0ff */
[----:B------:R-:W-:Y:S01]  /*91220*/  PRMT R6, R19, 0x7632, R6 ;  /* 0x0000763213067816 */ /* 0x000fe20000000006 */
[----:B------:R-:W-:Y:S01]  /*91230*/  IMAD.WIDE R18, R0, 0x2, R24 ;  /* 0x0000000200127825 */ /* 0x000fe200078e0218 */
[----:B------:R-:W-:-:S03]  /*91240*/  ISETP.LT.AND P4, PT, R29, c[0x0][0x178], !P4 ;  /* 0x00005e001d007a0c */ /* 0x000fc60006781270 */
[----:B------:R-:W-:Y:S01]  /*91250*/  IMAD.WIDE R20, R4, 0x2, R2 ;  /* 0x0000000204147825 */ /* 0x000fe200078e0202 */
[----:B------:R-:W-:Y:S01]  /*91260*/  PRMT R0, R15, 0x7632, R0 ;  /* 0x000076320f007816 */ /* 0x000fe20000000000 */
[----:B------:R-:W-:Y:S01]  /*91270*/  @P0 STG.E.U16 [R18.64], R6 ;  /* 0x0000000612000986 */ /* 0x000fe2000c101506 */
[----:B------:R-:W-:-:S03]  /*91280*/  ISETP.LT.AND P0, PT, R23, c[0x0][0x178], !P3 ;  /* 0x00005e0017007a0c */ /* 0x000fc60005f01270 */
[----:B------:R1:W-:Y:S01]  /*91290*/  @P6 STG.E.U16 [R20.64], R15 ;  /* 0x0000000f14006986 */ /* 0x0003e2000c101506 */
[----:B0-----:R-:W-:-:S03]  /*912a0*/  IMAD.WIDE R16, R4, 0x2, R24 ;  /* 0x0000000204107825 */ /* 0x001fc600078e0218 */
[----:B-1----:R-:W4:Y:S01]  /*912b0*/  LDL.LU R15, [R1+0x1edc] ;  /* 0x001edc00010f7983 */ /* 0x002f220000300800 */
[----:B------:R-:W-:Y:S02]  /*912c0*/  IADD3 R18, R4, c[0x0][0x198], RZ ;  /* 0x0000660004127a10 */ /* 0x000fe40007ffe0ff */
[----:B------:R-:W-:Y:S01]  /*912d0*/  PRMT R4, R7, 0x7632, R4 ;  /* 0x0000763207047816 */ /* 0x000fe20000000004 */
[----:B------:R0:W-:Y:S02]  /*912e0*/  @P4 STG.E.U16 [R16.64], R7 ;  /* 0x0000000710004986 */ /* 0x0001e4000c101506 */
[----:B0-----:R-:W-:-:S05]  /*912f0*/  IMAD.WIDE R6, R18, 0x2, R2 ;  /* 0x0000000212067825 */ /* 0x001fca00078e0202 */
[----:B------:R0:W-:Y:S01]  /*91300*/  @P0 STG.E.U16 [R6.64], R0 ;  /* 0x0000000006000986 */ /* 0x0001e2000c101506 */
[----:B---3--:R-:W-:-:S03]  /*91310*/  ISETP.GE.AND P0, PT, R8, c[0x0][0x17c], PT ;  /* 0x00005f0008007a0c */ /* 0x008fc60003f06270 */
[----:B------:R-:W3:Y:S01]  /*91320*/  LDL.LU R8, [R1+0x1ee0] ;  /* 0x001ee00001087983 */ /* 0x000ee20000300800 */
[----:B------:R-:W-:Y:S01]  /*91330*/  ISETP.LT.AND P3, PT, R29, c[0x0][0x178], !P3 ;  /* 0x00005e001d007a0c */ /* 0x000fe20005f61270 */
[C---:B------:R-:W-:Y:S01]  /*91340*/  IMAD.WIDE R16, R18.reuse, 0x2, R24 ;  /* 0x0000000212107825 */ /* 0x040fe200078e0218 */
[----:B------:R-:W-:Y:S02]  /*91350*/  ISETP.LT.AND P6, PT, R23, c[0x0][0x178], !P2 ;  /* 0x00005e0017007a0c */ /* 0x000fe400057c1270 */
[----:B------:R-:W-:Y:S02]  /*91360*/  IADD3 R5, R18, c[0x0][0x198], RZ ;  /* 0x0000660012057a10 */ /* 0x000fe40007ffe0ff */
[----:B------:R-:W-:-:S03]  /*91370*/  ISETP.LT.AND P2, PT, R29, c[0x0][0x178], !P2 ;  /* 0x00005e001d007a0c */ /* 0x000fc60005741270 */
[----:B------:R-:W-:-:S04]  /*91380*/  IMAD.WIDE R18, R5, 0x2, R2 ;  /* 0x0000000205127825 */ /* 0x000fc800078e0202 */
[----:B------:R1:W-:Y:S01]  /*91390*/  @P3 STG.E.U16 [R16.64], R4 ;  /* 0x0000000410003986 */ /* 0x0003e2000c101506 */
[----:B------:R-:W-:Y:S01]  /*913a0*/  ISETP.LT.AND P3, PT, R23, c[0x0][0x178], !P5 ;  /* 0x00005e0017007a0c */ /* 0x000fe20006f61270 */
[----:B0-----:R-:W-:Y:S02]  /*913b0*/  IMAD.WIDE R6, R5, 0x2, R24 ;  /* 0x0000000205067825 */ /* 0x001fe400078e0218 */
[----:B--2---:R0:W-:Y:S01]  /*913c0*/  @P6 STG.E.U16 [R18.64], R26 ;  /* 0x0000001a12006986 */ /* 0x0041e2000c101506 */
[----:B-----5:R-:W-:Y:S02]  /*913d0*/  ISETP.GE.AND P4, PT, R27, c[0x0][0x17c], PT ;  /* 0x00005f001b007a0c */ /* 0x020fe40003f86270 */
[----:B-1----:R-:W-:Y:S01]  /*913e0*/  IADD3 R16, R5, c[0x0][0x198], RZ ;  /* 0x0000660005107a10 */ /* 0x002fe20007ffe0ff */
[----:B----4-:R1:W-:Y:S01]  /*913f0*/  @P2 STG.E.U16 [R6.64], R14 ;  /* 0x0000000e06002986 */ /* 0x0103e2000c101506 */
[----:B0-----:R-:W-:-:S03]  /*91400*/  PRMT R18, R26, 0x7632, R18 ;  /* 0x000076321a127816 */ /* 0x001fc60000000012 */
[----:B------:R-:W-:Y:S01]  /*91410*/  IMAD.WIDE R4, R16, 0x2, R2 ;  /* 0x0000000210047825 */ /* 0x000fe200078e0202 */
[----:B------:R-:W2:Y:S01]  /*91420*/  LDL.LU R27, [R1+0x4c] ;  /* 0x00004c00011b7983 */ /* 0x000ea20000300800 */
[----:B------:R-:W-:Y:S02]  /*91430*/  ISETP.GE.AND P2, PT, R15, c[0x0][0x17c], PT ;  /* 0x00005f000f007a0c */ /* 0x000fe40003f46270 */
[----:B------:R-:W-:Y:S01]  /*91440*/  PRMT R19, R14, 0x7632, R19 ;  /* 0x000076320e137816 */ /* 0x000fe20000000013 */
[----:B------:R-:W4:Y:S04]  /*91450*/  LDL.LU R15, [R1+0x40c] ;  /* 0x00040c00010f7983 */ /* 0x000f280000300800 */
[----:B-1----:R-:W5:Y:S04]  /*91460*/  LDL.LU R14, [R1+0x5c] ;  /* 0x00005c00010e7983 */ /* 0x002f680000300800 */
[----:B------:R0:W-:Y:S04]  /*91470*/  @P3 STG.E.U16 [R4.64], R18 ;  /* 0x0000001204003986 */ /* 0x0001e8000c101506 */
[----:B0-----:R-:W4:Y:S04]  /*91480*/  LDL.LU R5, [R1+0x3fc] ;  /* 0x0003fc0001057983 */ /* 0x001f280000300800 */
[----:B------:R-:W5:Y:S01]  /*91490*/  LDL.LU R26, [R1+0x1ee8] ;  /* 0x001ee800011a7983 */ /* 0x000f620000300800 */
[----:B---3--:R-:W-:-:S03]  /*914a0*/  ISETP.GE.AND P3, PT, R8, c[0x0][0x17c], PT ;  /* 0x00005f0008007a0c */ /* 0x008fc60003f66270 */
[----:B------:R-:W3:Y:S01]  /*914b0*/  LDL.LU R8, [R1+0x1ee4] ;  /* 0x001ee40001087983 */ /* 0x000ee20000300800 */
[----:B------:R-:W-:Y:S02]  /*914c0*/  ISETP.LT.AND P5, PT, R29, c[0x0][0x178], !P5 ;  /* 0x00005e001d007a0c */ /* 0x000fe40006fa1270 */
[----:B------:R-:W-:Y:S02]  /*914d0*/  ISETP.LT.AND P6, PT, R23, c[0x0][0x178], !P1 ;  /* 0x00005e0017007a0c */ /* 0x000fe40004fc1270 */
[----:B------:R-:W-:Y:S01]  /*914e0*/  ISETP.LT.AND P1, PT, R29, c[0x0][0x178], !P1 ;  /* 0x00005e001d007a0c */ /* 0x000fe20004f21270 */
[C---:B------:R-:W-:Y:S01]  /*914f0*/  IMAD.WIDE R6, R16.reuse, 0x2, R24 ;  /* 0x0000000210067825 */ /* 0x040fe200078e0218 */
[----:B------:R-:W-:-:S05]  /*91500*/  IADD3 R0, R16, c[0x0][0x198], RZ ;  /* 0x0000660010007a10 */ /* 0x000fca0007ffe0ff */
[C---:B------:R-:W-:Y:S02]  /*91510*/  IMAD.WIDE R16, R0.reuse, 0x2, R2 ;  /* 0x0000000200107825 */ /* 0x040fe400078e0202 */
[----:B------:R0:W-:Y:S01]  /*91520*/  @P5 STG.E.U16 [R6.64], R19 ;  /* 0x0000001306005986 */ /* 0x0001e2000c101506 */
[----:B------:R-:W-:Y:S01]  /*91530*/  ISETP.LT.AND P5, PT, R23, c[0x0][0x178], !P4 ;  /* 0x00005e0017007a0c */ /* 0x000fe200067a1270 */
[C---:B0-----:R-:W-:Y:S01]  /*91540*/  IMAD.WIDE R6, R0.reuse, 0x2, R24 ;  /* 0x0000000200067825 */ /* 0x041fe200078e0218 */
[----:B--2---:R-:W-:Y:S01]  /*91550*/  PRMT R4, R27, 0x7632, R4 ;  /* 0x000076321b047816 */ /* 0x004fe20000000004 */
[----:B----4-:R0:W-:Y:S04]  /*91560*/  @P6 STG.E.U16 [R16.64], R5 ;  /* 0x0000000510006986 */ /* 0x0101e8000c101506 */
[----:B------:R1:W-:Y:S01]  /*91570*/  @P1 STG.E.U16 [R6.64], R27 ;  /* 0x0000001b06001986 */ /* 0x0003e2000c101506 */
[----:B0-----:R-:W-:-:S03]  /*91580*/  IADD3 R16, R0, c[0x0][0x198], RZ ;  /* 0x0000660000107a10 */ /* 0x001fc60007ffe0ff */
[----:B-1----:R-:W2:Y:S01]  /*91590*/  LDL.LU R27, [R1+0x1eec] ;  /* 0x001eec00011b7983 */ /* 0x002ea20000300800 */
[----:B------:R-:W-:Y:S01]  /*915a0*/  PRMT R0, R5, 0x7632, R0 ;  /* 0x0000763205007816 */ /* 0x000fe20000000000 */
[----:B------:R-:W-:-:S05]  /*915b0*/  IMAD.WIDE R6, R16, 0x2, R2 ;  /* 0x0000000210067825 */ /* 0x000fca00078e0202 */
[----:B------:R0:W-:Y:S01]  /*915c0*/  @P5 STG.E.U16 [R6.64], R0 ;  /* 0x0000000006005986 */ /* 0x0001e2000c101506 */
[----:B---3--:R-:W-:-:S03]  /*915d0*/  ISETP.GE.AND P5, PT, R8, c[0x0][0x17c], PT ;  /* 0x00005f0008007a0c */ /* 0x008fc60003fa6270 */
[----:B------:R-:W3:Y:S01]  /*915e0*/  LDL.LU R8, [R1+0x1ef0] ;  /* 0x001ef00001087983 */ /* 0x000ee20000300800 */
[----:B------:R-:W-:Y:S02]  /*915f0*/  ISETP.LT.AND P4, PT, R29, c[0x0][0x178], !P4 ;  /* 0x00005e001d007a0c */ /* 0x000fe40006781270 */
[C---:B------:R-:W-:Y:S01]  /*91600*/  IADD3 R5, R16.reuse, c[0x0][0x198], RZ ;  /* 0x0000660010057a10 */ /* 0x040fe20007ffe0ff */
[----:B------:R-:W-:Y:S01]  /*91610*/  IMAD.WIDE R16, R16, 0x2, R24 ;  /* 0x0000000210107825 */ /* 0x000fe200078e0218 */
[----:B------:R-:W-:Y:S02]  /*91620*/  ISETP.LT.AND P6, PT, R23, c[0x0][0x178], !P0 ;  /* 0x00005e0017007a0c */ /* 0x000fe400047c1270 */
[----:B------:R-:W-:Y:S01]  /*91630*/  ISETP.LT.AND P0, PT, R29, c[0x0][0x178], !P0 ;  /* 0x00005e001d007a0c */ /* 0x000fe20004701270 */
[----:B------:R-:W-:-:S06]  /*91640*/  IMAD.WIDE R18, R5, 0x2, R2 ;  /* 0x0000000205127825 */ /* 0x000fcc00078e0202 */
[----:B------:R1:W-:Y:S01]  /*91650*/  @P4 STG.E.U16 [R16.64], R4 ;  /* 0x0000000410004986 */ /* 0x0003e2000c101506 */
[----:B------:R-:W-:Y:S01]  /*91660*/  ISETP.LT.AND P4, PT, R23, c[0x0][0x178], !P2 ;  /* 0x00005e0017007a0c */ /* 0x000fe20005781270 */
[C---:B0-----:R-:W-:Y:S02]  /*91670*/  IMAD.WIDE R6, R5.reuse, 0x2, R24 ;  /* 0x0000000205067825 */ /* 0x041fe400078e0218 */
[----:B------:R0:W-:Y:S01]  /*91680*/  @P6 STG.E.U16 [R18.64], R15 ;  /* 0x0000000f12006986 */ /* 0x0001e2000c101506 */
[----:B-----5:R-:W-:Y:S02]  /*91690*/  ISETP.GE.AND P1, PT, R26, c[0x0][0x17c], PT ;  /* 0x00005f001a007a0c */ /* 0x020fe40003f26270 */
[----:B-1----:R-:W-:Y:S01]  /*916a0*/  IADD3 R16, R5, c[0x0][0x198], RZ ;  /* 0x0000660005107a10 */ /* 0x002fe20007ffe0ff */
[----:B------:R-:W-:Y:S01]  /*916b0*/  @P0 STG.E.U16 [R6.64], R14 ;  /* 0x0000000e06000986 */ /* 0x000fe2000c101506 */
[----:B0-----:R-:W-:-:S03]  /*916c0*/  PRMT R18, R15, 0x7632, R18 ;  /* 0x000076320f127816 */ /* 0x001fc60000000012 */
[----:B------:R-:W-:Y:S01]  /*916d0*/  IMAD.WIDE R4, R16, 0x2, R2 ;  /* 0x0000000210047825 */ /* 0x000fe200078e0202 */
[----:B------:R-:W4:Y:S04]  /*916e0*/  LDL.LU R26, [R1+0x6c] ;  /* 0x00006c00011a7983 */ /* 0x000f280000300800 */
[----:B------:R0:W-:Y:S01]  /*916f0*/  @P4 STG.E.U16 [R4.64], R18 ;  /* 0x0000001204004986 */ /* 0x0001e2000c101506 */
[----:B------:R-:W-:Y:S02]  /*91700*/  PRMT R19, R14, 0x7632, R19 ;  /* 0x000076320e137816 */ /* 0x000fe40000000013 */
[----:B--2---:R-:W-:Y:S02]  /*91710*/  ISETP.GE.AND P0, PT, R27, c[0x0][0x17c], PT ;  /* 0x00005f001b007a0c */ /* 0x004fe40003f06270 */
[----:B------:R-:W2:Y:S04]  /*91720*/  LDL.LU R27, [R1+0xa0] ;  /* 0x0000a000011b7983 */ /* 0x000ea80000300800 */
[----:B------:R-:W5:Y:S04]  /*91730*/  LDL.LU R15, [R1+0x80] ;  /* 0x00008000010f7983 */ /* 0x000f680000300800 */
[----:B0-----:R-:W2:Y:S04]  /*91740*/  LDL.LU R5, [R1+0x41c] ;  /* 0x00041c0001057983 */ /* 0x001ea80000300800 */
[----:B------:R-:W5:Y:S01]  /*91750*/  LDL.LU R14, [R1+0x1ef8] ;  /* 0x001ef800010e7983 */ /* 0x000f620000300800 */
        /* <DEDUP_REMOVED lines=11> */
[----:B----4-:R-:W-:Y:S01]  /*91810*/  PRMT R4, R26, 0x7632, R4 ;  /* 0x000076321a047816 */ /* 0x010fe20000000004 */
[----:B--2---:R0:W-:Y:S04]  /*91820*/  @P6 STG.E.U16 [R16.64], R5 ;  /* 0x0000000510006986 */ /* 0x0041e8000c101506 */
[----:B------:R1:W-:Y:S01]  /*91830*/  @P3 STG.E.U16 [R6.64], R26 ;  /* 0x0000001a06003986 */ /* 0x0003e2000c101506 */
[----:B0-----:R-:W-:Y:S02]  /*91840*/  IADD3 R16, R0, c[0x0][0x198], RZ ;  /* 0x0000660000107a10 */ /* 0x001fe40007ffe0ff */
[----:B------:R-:W-:Y:S01]  /*91850*/  PRMT R0, R5, 0x7632, R0 ;  /* 0x0000763205007816 */ /* 0x000fe20000000000 */
[----:B-1----:R-:W2:Y:S02]  /*91860*/  LDL.LU R26, [R1+0x90] ;  /* 0x00009000011a7983 */ /* 0x002ea40000300800 */
[----:B------:R-:W-:Y:S01]  /*91870*/  IMAD.WIDE R6, R16, 0x2, R2 ;  /* 0x0000000210067825 */ /* 0x000fe200078e0202 */
[----:B-----5:R-:W-:-:S02]  /*91880*/  ISETP.GE.AND P3, PT, R14, c[0x0][0x17c], PT ;  /* 0x00005f000e007a0c */ /* 0x020fc40003f66270 */
[----:B------:R-:W4:Y:S04]  /*91890*/  LDL.LU R14, [R1+0x1f00] ;  /* 0x001f0000010e7983 */ /* 0x000f280000300800 */
        /* <DEDUP_REMOVED lines=8> */
[C---:B------:R-:W-:Y:S01]  /*91920*/  IMAD.WIDE R18, R5.reuse, 0x2, R2 ;  /* 0x0000000205127825 */ /* 0x040fe200078e0202 */
[----:B0-----:R-:W-:-:S05]  /*91930*/  IADD3 R6, R5, c[0x0][0x198], RZ ;  /* 0x0000660005067a10 */ /* 0x001fca0007ffe0ff */
[----:B------:R0:W-:Y:S01]  /*91940*/  @P1 STG.E.U16 [R16.64], R4 ;  /* 0x0000000410001986 */ /* 0x0001e2000c101506 */
[----:B------:R-:W-:Y:S02]  /*91950*/  ISETP.LT.AND P1, PT, R23, c[0x0][0x178], !P0 ;  /* 0x00005e0017007a0c */ /* 0x000fe40004721270 */
[----:B------:R-:W-:Y:S01]  /*91960*/  ISETP.LT.AND P0, PT, R29, c[0x0][0x178], !P0 ;  /* 0x00005e001d007a0c */ /* 0x000fe20004701270 */
[----:B------:R1:W-:Y:S01]  /*91970*/  @P6 STG.E.U16 [R18.64], R27 ;  /* 0x0000001b12006986 */ /* 0x0003e2000c101506 */
[----:B------:R-:W-:Y:S01]  /*91980*/  IADD3 R0, R6, c[0x0][0x198], RZ ;  /* 0x0000660006007a10 */ /* 0x000fe20007ffe0ff */
[----:B0-----:R-:W-:Y:S01]  /*91990*/  IMAD.WIDE R16, R5, 0x2, R24 ;  /* 0x0000000205107825 */ /* 0x001fe200078e0218 */
[----:B-1----:R-:W-:-:S03]  /*919a0*/  PRMT R18, R27, 0x7632, R18 ;  /* 0x000076321b127816 */ /* 0x002fc60000000012 */
[C---:B------:R-:W-:Y:S01]  /*919b0*/  IMAD.WIDE R4, R6.reuse, 0x2, R2 ;  /* 0x0000000206047825 */ /* 0x040fe200078e0202 */
[----:B------:R-:W-:Y:S01]  /*919c0*/  PRMT R19, R15, 0x7632, R19 ;  /* 0x000076320f137816 */ /* 0x000fe20000000013 */
[----:B------:R0:W-:Y:S02]  /*919d0*/  @P5 STG.E.U16 [R16.64], R15 ;  /* 0x0000000f10005986 */ /* 0x0001e4000c101506 */
[----:B------:R-:W-:Y:S02]  /*919e0*/  IMAD.WIDE R6, R6, 0x2, R24 ;  /* 0x0000000206067825 */ /* 0x000fe400078e0218 */
[----:B------:R-:W5:Y:S04]  /*919f0*/  LDL.LU R27, [R1+0xc0] ;  /* 0x0000c000011b7983 */ /* 0x000f680000300800 */
[----:B------:R-:W-:Y:S04]  /*91a00*/  @P1 STG.E.U16 [R4.64], R18 ;  /* 0x0000001204001986 */ /* 0x000fe8000c101506 */
[----:B0-----:R-:W5:Y:S04]  /*91a10*/  LDL.LU R15, [R1+0x70] ;  /* 0x00007000010f7983 */ /* 0x001f680000300800 */
[----:B------:R0:W-:Y:S01]  /*91a20*/  @P0 STG.E.U16 [R6.64], R19 ;  /* 0x0000001306000986 */ /* 0x0001e2000c101506 */
[----:B----4-:R-:W-:-:S03]  /*91a30*/  ISETP.GE.AND P5, PT, R14, c[0x0][0x17c], PT ;  /* 0x00005f000e007a0c */ /* 0x010fc60003fa6270 */
[----:B------:R-:W4:Y:S01]  /*91a40*/  LDL.LU R14, [R1+0x1f08] ;  /* 0x001f0800010e7983 */ /* 0x000f220000300800 */
[----:B---3--:R-:W-:-:S03]  /*91a50*/  ISETP.GE.AND P1, PT, R8, c[0x0][0x17c], PT ;  /* 0x00005f0008007a0c */ /* 0x008fc60003f26270 */
[----:B------:R-:W3:Y:S04]  /*91a60*/  LDL.LU R8, [R1+0x1f04] ;  /* 0x001f040001087983 */ /* 0x000ee80000300800 */
[----:B0-----:R-:W3:Y:S01]  /*91a70*/  LDL.LU R7, [R1+0xb0] ;  /* 0x0000b00001077983 */ /* 0x001ee20000300800 */
[----:B------:R-:W-:Y:S02]  /*91a80*/  ISETP.LT.AND P6, PT, R23, c[0x0][0x178], !P4 ;  /* 0x00005e0017007a0c */ /* 0x000fe400067c1270 */
[----:B------:R-:W-:Y:S01]  /*91a90*/  ISETP.LT.AND P4, PT, R29, c[0x0][0x178], !P4 ;  /* 0x00005e001d007a0c */ /* 0x000fe20006781270 */
[C---:B------:R-:W-:Y:S01]  /*91aa0*/  IMAD.WIDE R16, R0.reuse, 0x2, R2 ;  /* 0x0000000200107825 */ /* 0x040fe200078e0202 */
[----:B------:R-:W-:Y:S02]  /*91ab0*/  ISETP.LT.AND P0, PT, R23, c[0x0][0x178], !P3 ;  /* 0x00005e0017007a0c */ /* 0x000fe40005f01270 */
[C---:B------:R-:W-:Y:S01]  /*91ac0*/  IADD3 R6, R0.reuse, c[0x0][0x198], RZ ;  /* 0x0000660000067a10 */ /* 0x040fe20007ffe0ff */
[----:B------:R-:W-:Y:S01]  /*91ad0*/  IMAD.WIDE R4, R0, 0x2, R24 ;  /* 0x0000000200047825 */ /* 0x000fe200078e0218 */
[----:B--2---:R-:W-:-:S02]  /*91ae0*/  PRMT R19, R26, 0x7632, R19 ;  /* 0x000076321a137816 */ /* 0x004fc40000000013 */
[----:B------:R-:W-:-:S03]  /*91af0*/  ISETP.LT.AND P3, PT, R29, c[0x0][0x178], !P3 ;  /* 0x00005e001d007a0c */ /* 0x000fc60005f61270 */
[----:B---3--:R-:W-:Y:S01]  /*91b00*/  @P6 STG.E.U16 [R16.64], R7 ;  /* 0x0000000710006986 */ /* 0x008fe2000c101506 */
[----:B------:R-:W-:-:S03]  /*91b10*/  PRMT R18, R7, 0x7632, R18 ;  /* 0x0000763207127816 */ /* 0x000fc60000000012 */
[----:B------:R0:W-:Y:S01]  /*91b20*/  @P4 STG.E.U16 [R4.64], R26 ;  /* 0x0000001a04004986 */ /* 0x0001e2000c101506 */
[----:B----4-:R-:W-:Y:S01]  /*91b30*/  ISETP.GE.AND P4, PT, R14, c[0x0][0x17c], PT ;  /* 0x00005f000e007a0c */ /* 0x010fe20003f86270 */
[----:B0-----:R-:W-:Y:S02]  /*91b40*/  IMAD.WIDE R4, R6, 0x2, R2 ;  /* 0x0000000206047825 */ /* 0x001fe400078e0202 */
[----:B------:R-:W2:Y:S04]  /*91b50*/  LDL.LU R26, [R1+0x20] ;  /* 0x00002000011a7983 */ /* 0x000ea80000300800 */
[----:B------:R0:W-:Y:S01]  /*91b60*/  @P0 STG.E.U16 [R4.64], R18 ;  /* 0x0000001204000986 */ /* 0x0001e2000c101506 */
[----:B------:R-:W-:-:S03]  /*91b70*/  ISETP.GE.AND P0, PT, R8, c[0x0][0x17c], PT ;  /* 0x00005f0008007a0c */ /* 0x000fc60003f06270 */
[----:B------:R-:W3:Y:S04]  /*91b80*/  LDL.LU R14, [R1+0x1f10] ;  /* 0x001f1000010e7983 */ /* 0x000ee80000300800 */
[----:B------:R-:W4:Y:S01]  /*91b90*/  LDL.LU R8, [R1+0x1f0c] ;  /* 0x001f0c0001087983 */ /* 0x000f220000300800 */
[----:B------:R-:W-:Y:S02]  /*91ba0*/  ISETP.LT.AND P6, PT, R23, c[0x0][0x178], !P2 ;  /* 0x00005e0017007a0c */ /* 0x000fe400057c1270 */
[C---:B------:R-:W-:Y:S01]  /*91bb0*/  IADD3 R0, R6.reuse, c[0x0][0x198], RZ ;  /* 0x0000660006007a10 */ /* 0x040fe20007ffe0ff */
[----:B------:R-:W-:Y:S01]  /*91bc0*/  IMAD.WIDE R6, R6, 0x2, R24 ;  /* 0x0000000206067825 */ /* 0x000fe200078e0218 */
[----:B------:R-:W-:-:S04]  /*91bd0*/  ISETP.LT.AND P2, PT, R29, c[0x0][0x178], !P2 ;  /* 0x00005e001d007a0c */ /* 0x000fc80005741270 */
[----:B------:R1:W-:Y:S01]  /*91be0*/  @P3 STG.E.U16 [R6.64], R19 ;  /* 0x0000001306003986 */ /* 0x0003e2000c101506 */
[----:B------:R-:W-:Y:S01]  /*91bf0*/  ISETP.LT.AND P3, PT, R23, c[0x0][0x178], !P5 ;  /* 0x00005e0017007a0c */ /* 0x000fe20006f61270 */
[----:B------:R-:W-:Y:S01]  /*91c00*/  IMAD.WIDE R16, R0, 0x2, R2 ;  /* 0x0000000200107825 */ /* 0x000fe200078e0202 */
[----:B------:R-:W-:-:S03]  /*91c10*/  ISETP.LT.AND P5, PT, R29, c[0x0][0x178], !P5 ;  /* 0x00005e001d007a0c */ /* 0x000fc60006fa1270 */
[C---:B0-----:R-:W-:Y:S01]  /*91c20*/  IMAD.WIDE R4, R0.reuse, 0x2, R24 ;  /* 0x0000000200047825 */ /* 0x041fe200078e0218 */
[----:B-----5:R0:W-:Y:S01]  /*91c30*/  @P6 STG.E.U16 [R16.64], R27 ;  /* 0x0000001b10006986 */ /* 0x0201e2000c101506 */
[----:B-1----:R-:W-:-:S03]  /*91c40*/  IADD3 R6, R0, c[0x0][0x198], RZ ;  /* 0x0000660000067a10 */ /* 0x002fc60007ffe0ff */
[----:B------:R1:W-:Y:S01]  /*91c50*/  @P2 STG.E.U16 [R4.64], R15 ;  /* 0x0000000f04002986 */ /* 0x0003e2000c101506 */
[----:B------:R-:W-:Y:S02]  /*91c60*/  PRMT R18, R27, 0x7632, R18 ;  /* 0x000076321b127816 */ /* 0x000fe40000000012 */
[C---:B------:R-:W-:Y:S02]  /*91c70*/  IADD3 R0, R6.reuse, c[0x0][0x198], RZ ;  /* 0x0000660006007a10 */ /* 0x040fe40007ffe0ff */
[----:B------:R-:W-:Y:S01]  /*91c80*/  PRMT R19, R15, 0x7632, R19 ;  /* 0x000076320f137816 */ /* 0x000fe20000000013 */
[----:B0-----:R-:W5:Y:S01]  /*91c90*/  LDL.LU R27, [R1+0x100] ;  /* 0x00010000011b7983 */ /* 0x001f620000300800 */
[----:B-1----:R-:W-:-:S03]  /*91ca0*/  IMAD.WIDE R4, R6, 0x2, R2 ;  /* 0x0000000206047825 */ /* 0x002fc600078e0202 */
        /* <DEDUP_REMOVED lines=20> */
[----:B------:R-:W-:Y:S01]  /*91df0*/  ISETP.GE.AND P1, PT, R14, c[0x0][0x17c], PT ;  /* 0x00005f000e007a0c */ /* 0x000fe20003f26270 */
[----:B0-----:R-:W-:Y:S02]  /*91e00*/  IMAD.WIDE R4, R6, 0x2, R2 ;  /* 0x0000000206047825 */ /* 0x001fe400078e0202 */
[----:B------:R-:W2:Y:S04]  /*91e10*/  LDL.LU R26, [R1+0x110] ;  /* 0x00011000011a7983 */ /* 0x000ea80000300800 */
[----:B------:R0:W-:Y:S01]  /*91e20*/  @P5 STG.E.U16 [R4.64], R18 ;  /* 0x0000001204005986 */ /* 0x0001e2000c101506 */
[----:B----4-:R-:W-:-:S03]  /*91e30*/  ISETP.GE.AND P5, PT, R8, c[0x0][0x17c], PT ;  /* 0x00005f0008007a0c */ /* 0x010fc60003fa6270 */
        /* <DEDUP_REMOVED lines=255> */
[----:B------:R-:W-:Y:S02]  /*92e30*/  ISETP.LT.AND P4, PT, R29, c[0x0][0x178], !P4 ;  /* 0x00005e001d007a0c */ /* 0x000fe40006781270 */
[----:B------:R-:W-:Y:S01]  /*92e40*/  IADD3 R18, R6, c[0x0][0x198], RZ ;  /* 0x0000660006127a10 */ /* 0x000fe20007ffe0ff */
        /* <DEDUP_REMOVED lines=17> */
[----:B-----5:R0:W-:Y:S01]  /*92f60*/  @P6 STG.E.U16 [R16.64], R27 ;  /* 0x0000001b10006986 */ /* 0x0201e2000c101506 */
[----:B-1----:R-:W-:-:S03]  /*92f70*/  IADD3 R6, R18, c[0x0][0x198], RZ ;  /* 0x0000660012067a10 */ /* 0x002fc60007ffe0ff */
[----:B------:R1:W-:Y:S01]  /*92f80*/  @P0 STG.E.U16 [R4.64], R15 ;  /* 0x0000000f04000986 */ /* 0x0003e2000c101506 */
[----:B------:R-:W-:Y:S02]  /*92f90*/  PRMT R18, R27, 0x7632, R18 ;  /* 0x000076321b127816 */ /* 0x000fe40000000012 */
[----:B------:R-:W-:Y:S01]  /*92fa0*/  PRMT R19, R15, 0x7632, R19 ;  /* 0x000076320f137816 */ /* 0x000fe20000000013 */
[----:B0-----:R-:W5:Y:S01]  /*92fb0*/  LDL.LU R27, [R1+0xc8] ;  /* 0x0000c800011b7983 */ /* 0x001f620000300800 */
[----:B-1----:R-:W-:-:S03]  /*92fc0*/  IMAD.WIDE R4, R6, 0x2, R2 ;  /* 0x0000000206047825 */ /* 0x002fc600078e0202 */
[----:B------:R-:W5:Y:S04]  /*92fd0*/  LDL.LU R15, [R1+0x78] ;  /* 0x00007800010f7983 */ /* 0x000f680000300800 */
[----:B------:R0:W-:Y:S04]  /*92fe0*/  @P4 STG.E.U16 [R4.64], R18 ;  /* 0x0000001204004986 */ /* 0x0001e8000c101506 */
[----:B0-----:R-:W5:Y:S01]  /*92ff0*/  LDL.LU R18, [R1+0xb8] ;  /* 0x0000b80001127983 */ /* 0x001f620000300800 */
        /* <DEDUP_REMOVED lines=15> */
[----:B-----5:R-:W-:Y:S01]  /*930f0*/  @P6 STG.E.U16 [R16.64], R18 ;  /* 0x0000001210006986 */ /* 0x020fe2000c101506 */
[----:B------:R-:W-:-:S03]  /*93100*/  PRMT R0, R18, 0x7632, R0 ;  /* 0x0000763212007816 */ /* 0x000fc60000000000 */
[----:B------:R0:W-:Y:S02]  /*93110*/  @P3 STG.E.U16 [R4.64], R26 ;  /* 0x0000001a04003986 */ /* 0x0001e4000c101506 */
[----:B0-----:R-:W-:Y:S02]  /*93120*/  IMAD.WIDE R4, R6, 0x2, R2 ;  /* 0x0000000206047825 */ /* 0x001fe400078e0202 */
[----:B------:R-:W2:Y:S04]  /*93130*/  LDL.LU R26, [R1+0x28] ;  /* 0x00002800011a7983 */ /* 0x000ea80000300800 */
        /* <DEDUP_REMOVED lines=15> */
[----:B------:R0:W-:Y:S04]  /*93230*/  @P6 STG.E.U16 [R16.64], R27 ;  /* 0x0000001b10006986 */ /* 0x0001e8000c101506 */
[----:B------:R5:W-:Y:S01]  /*93240*/  @P5 STG.E.U16 [R4.64], R15 ;  /* 0x0000000f04005986 */ /* 0x000be2000c101506 */
[----:B-1----:R-:W-:Y:S02]  /*93250*/  IADD3 R6, R18, c[0x0][0x198], RZ ;  /* 0x0000660012067a10 */ /* 0x002fe40007ffe0ff */
[----:B------:R-:W-:-:S02]  /*93260*/  PRMT R18, R27, 0x7632, R18 ;  /* 0x000076321b127816 */ /* 0x000fc40000000012 */
[C---:B------:R-:W-:Y:S01]  /*93270*/  IADD3 R0, R6.reuse, c[0x0][0x198], RZ ;  /* 0x0000660006007a10 */ /* 0x040fe20007ffe0ff */
[----:B0-----:R-:W2:Y:S01]  /*93280*/  LDL.LU R27, [R1+0x108] ;  /* 0x00010800011b7983 */ /* 0x001ea20000300800 */
[----:B------:R-:W-:Y:S01]  /*93290*/  PRMT R19, R15, 0x7632, R19 ;  /* 0x000076320f137816 */ /* 0x000fe20000000013 */
[C---:B-----5:R-:W-:Y:S02]  /*932a0*/  IMAD.WIDE R4, R6.reuse, 0x2, R2 ;  /* 0x0000000206047825 */ /* 0x060fe400078e0202 */
[----:B------:R-:W5:Y:S02]  /*932b0*/  LDL.LU R15, [R1+0xe8] ;  /* 0x0000e800010f7983 */ /* 0x000f640000300800 */
[----:B------:R-:W-:Y:S02]  /*932c0*/  IMAD.WIDE R6, R6, 0x2, R24 ;  /* 0x0000000206067825 */ /* 0x000fe400078e0218 */
        /* <DEDUP_REMOVED lines=34> */
[----:B------:R0:W-:Y:S01]  /*934f0*/  @P6 STG.E.U16 [R16.64], R27 ;  /* 0x0000001b10006986 */ /* 0x0001e2000c101506 */
[----:B-1----:R-:W-:-:S03]  /*93500*/  IADD3 R6, R0, c[0x0][0x198], RZ ;  /* 0x0000660000067a10 */ /* 0x002fc60007ffe0ff */
[----:B-----5:R1:W-:Y:S01]  /*93510*/  @P2 STG.E.U16 [R4.64], R15 ;  /* 0x0000000f04002986 */ /* 0x0203e2000c101506 */
[----:B------:R-:W-:Y:S02]  /*93520*/  PRMT R18, R27, 0x7632, R18 ;  /* 0x000076321b127816 */ /* 0x000fe40000000012 */
[C---:B------:R-:W-:Y:S02]  /*93530*/  IADD3 R0, R6.reuse, c[0x0][0x198], RZ ;  /* 0x0000660006007a10 */ /* 0x040fe40007ffe0ff */
[----:B------:R-:W-:Y:S01]  /*93540*/  PRMT R19, R15, 0x7632, R19 ;  /* 0x000076320f137816 */ /* 0x000fe20000000013 */
[----:B0-----:R-:W5:Y:S01]  /*93550*/  LDL.LU R27, [R1+0x438] ;  /* 0x00043800011b7983 */ /* 0x001f620000300800 */
[----:B-1----:R-:W-:-:S04]  /*93560*/  IMAD.WIDE R4, R6, 0x2, R2 ;  /* 0x0000000206047825 */ /* 0x002fc800078e0202 */
[----:B------:R-:W-:Y:S01]  /*93570*/  IMAD.WIDE R6, R6, 0x2, R24 ;  /* 0x0000000206067825 */ /* 0x000fe200078e0218 */
[----:B------:R-:W-:Y:S04]  /*93580*/  @P3 STG.E.U16 [R4.64], R18 ;  /* 0x0000001204003986 */ /* 0x000fe8000c101506 */
[----:B------:R0:W-:Y:S01]  /*93590*/  @P5 STG.E.U16 [R6.64], R19 ;  /* 0x0000001306005986 */ /* 0x0001e2000c101506 */
[----:B---3--:R-:W-:-:S03]  /*935a0*/  ISETP.GE.AND P2, PT, R14, c[0x0][0x17c], PT ;  /* 0x00005f000e007a0c */ /* 0x008fc60003f46270 */
[----:B------:R-:W3:Y:S01]  /*935b0*/  LDL.LU R14, [R1+0x128] ;  /* 0x00012800010e7983 */ /* 0x000ee20000300800 */
[----:B----4-:R-:W-:-:S03]  /*935c0*/  ISETP.GE.AND P3, PT, R8, c[0x0][0x17c], PT ;  /* 0x00005f0008007a0c */ /* 0x010fc60003f66270 */
[----:B------:R-:W4:Y:S04]  /*935d0*/  LDL.LU R15, [R1+0x1fa8] ;  /* 0x001fa800010f7983 */ /* 0x000f280000300800 */
[----:B------:R-:W3:Y:S04]  /*935e0*/  LDL.LU R8, [R1+0x1fa4] ;  /* 0x001fa40001087983 */ /* 0x000ee80000300800 */
[----:B0-----:R-:W3:Y:S01]  /*935f0*/  LDL.LU R7, [R1+0x428] ;  /* 0x0004280001077983 */ /* 0x001ee20000300800 */
[----:B------:R-:W-:Y:S02]  /*93600*/  ISETP.LT.AND P6, PT, R23, c[0x0][0x178], !P1 ;  /* 0x00005e0017007a0c */ /* 0x000fe40004fc1270 */
[----:B------:R-:W-:Y:S01]  /*93610*/  ISETP.LT.AND P1, PT, R29, c[0x0][0x178], !P1 ;  /* 0x00005e001d007a0c */ /* 0x000fe20004f21270 */
[----:B------:R-:W-:Y:S01]  /*93620*/  IMAD.WIDE R16, R0, 0x2, R2 ;  /* 0x0000000200107825 */ /* 0x000fe200078e0202 */
[----:B------:R-:W-:-:S02]  /*93630*/  ISETP.LT.AND P5, PT, R23, c[0x0][0x178], !P4 ;  /* 0x00005e0017007a0c */ /* 0x000fc400067a1270 */
[C---:B------:R-:W-:Y:S01]  /*93640*/  IADD3 R6, R0.reuse, c[0x0][0x198], RZ ;  /* 0x0000660000067a10 */ /* 0x040fe20007ffe0ff */
[----:B------:R-:W-:Y:S01]  /*93650*/  IMAD.WIDE R4, R0, 0x2, R24 ;  /* 0x0000000200047825 */ /* 0x000fe200078e0218 */
[----:B--2---:R-:W-:Y:S02]  /*93660*/  PRMT R19, R26, 0x7632, R19 ;  /* 0x000076321a137816 */ /* 0x004fe40000000013 */
[----:B------:R-:W-:-:S03]  /*93670*/  ISETP.LT.AND P4, PT, R29, c[0x0][0x178], !P4 ;  /* 0x00005e001d007a0c */ /* 0x000fc60006781270 */
[----:B---3--:R-:W-:Y:S01]  /*93680*/  @P6 STG.E.U16 [R16.64], R7 ;  /* 0x0000000710006986 */ /* 0x008fe2000c101506 */
[----:B------:R-:W-:-:S03]  /*93690*/  PRMT R18, R7, 0x7632, R18 ;  /* 0x0000763207127816 */ /* 0x000fc60000000012 */
[----:B------:R0:W-:Y:S01]  /*936a0*/  @P1 STG.E.U16 [R4.64], R26 ;  /* 0x0000001a04001986 */ /* 0x0001e2000c101506 */
[----:B----4-:R-:W-:-:S03]  /*936b0*/  ISETP.GE.AND P1, PT, R15, c[0x0][0x17c], PT ;  /* 0x00005f000f007a0c */ /* 0x010fc60003f26270 */
[----:B------:R-:W2:Y:S01]  /*936c0*/  LDL.LU R15, [R1+0x138] ;  /* 0x00013800010f7983 */ /* 0x000ea20000300800 */
[----:B0-----:R-:W-:-:S03]  /*936d0*/  IMAD.WIDE R4, R6, 0x2, R2 ;  /* 0x0000000206047825 */ /* 0x001fc600078e0202 */
[----:B------:R-:W3:Y:S04]  /*936e0*/  LDL.LU R26, [R1+0x1fb0] ;  /* 0x001fb000011a7983 */ /* 0x000ee80000300800 */
[----:B------:R0:W-:Y:S01]  /*936f0*/  @P5 STG.E.U16 [R4.64], R18 ;  /* 0x0000001204005986 */ /* 0x0001e2000c101506 */
[----:B------:R-:W-:-:S03]  /*93700*/  ISETP.GE.AND P5, PT, R8, c[0x0][0x17c], PT ;  /* 0x00005f0008007a0c */ /* 0x000fc60003fa6270 */
        /* <DEDUP_REMOVED lines=14> */
[----:B------:R-:W-:Y:S02]  /*937f0*/  IADD3 R0, R6, c[0x0][0x198], RZ ;  /* 0x0000660006007a10 */ /* 0x000fe40007ffe0ff */
        /* <DEDUP_REMOVED lines=22> */
[----:B------:R0:W-:Y:S02]  /*93960*/  @P3 STG.E.U16 [R4.64], R15 ;  /* 0x0000000f04003986 */ /* 0x0001e4000c101506 */
[----:B0-----:R-:W-:Y:S02]  /*93970*/  IMAD.WIDE R4, R6, 0x2, R2 ;  /* 0x0000000206047825 */ /* 0x001fe400078e0202 */
[----:B------:R-:W2:Y:S04]  /*93980*/  LDL.LU R15, [R1+0x1fbc] ;  /* 0x001fbc00010f7983 */ /* 0x000ea80000300800 */
[----:B------:R0:W-:Y:S01]  /*93990*/  @P2 STG.E.U16 [R4.64], R18 ;  /* 0x0000001204002986 */ /* 0x0001e2000c101506 */
[----:B----4-:R-:W-:-:S03]  /*939a0*/  ISETP.GE.AND P2, PT, R8, c[0x0][0x17c], PT ;  /* 0x00005f0008007a0c */ /* 0x010fc60003f46270 */
[----:B------:R-:W3:Y:S01]  /*939b0*/  LDL.LU R8, [R1+0x1fc0] ;  /* 0x001fc00001087983 */ /* 0x000ee20000300800 */
        /* <DEDUP_REMOVED lines=9> */
[----:B-----5:R-:W-:Y:S01]  /*93a50*/  @P6 STG.E.U16 [R16.64], R27 ;  /* 0x0000001b10006986 */ /* 0x020fe2000c101506 */
[----:B-1----:R-:W-:-:S03]  /*93a60*/  IADD3 R6, R0, c[0x0][0x198], RZ ;  /* 0x0000660000067a10 */ /* 0x002fc60007ffe0ff */
[----:B------:R0:W-:Y:S01]  /*93a70*/  @P5 STG.E.U16 [R4.64], R14 ;  /* 0x0000000e04005986 */ /* 0x0001e2000c101506 */
[----:B------:R-:W-:Y:S02]  /*93a80*/  PRMT R18, R27, 0x7632, R18 ;  /* 0x000076321b127816 */ /* 0x000fe40000000012 */
[----:B------:R-:W-:Y:S02]  /*93a90*/  IADD3 R0, R6, c[0x0][0x198], RZ ;  /* 0x0000660006007a10 */ /* 0x000fe40007ffe0ff */
[----:B------:R-:W-:Y:S02]  /*93aa0*/  ISETP.GE.AND P3, PT, R26, c[0x0][0x17c], PT ;  /* 0x00005f001a007a0c */ /* 0x000fe40003f66270 */
[----:B------:R-:W-:Y:S01]  /*93ab0*/  PRMT R19, R14, 0x7632, R19 ;  /* 0x000076320e137816 */ /* 0x000fe20000000013 */
[----:B------:R-:W4:Y:S01]  /*93ac0*/  LDL.LU R26, [R1+0x9c] ;  /* 0x00009c00011a7983 */ /* 0x000f220000300800 */
[----:B0-----:R-:W-:-:S04]  /*93ad0*/  IMAD.WIDE R4, R6, 0x2, R2 ;  /* 0x0000000206047825 */ /* 0x001fc800078e0202 */
[----:B------:R-:W-:Y:S01]  /*93ae0*/  IMAD.WIDE R6, R6, 0x2, R24 ;  /* 0x0000000206067825 */ /* 0x000fe200078e0218 */
[----:B------:R-:W-:Y:S04]  /*93af0*/  @P1 STG.E.U16 [R4.64], R18 ;  /* 0x0000001204001986 */ /* 0x000fe8000c101506 */
[----:B------:R0:W-:Y:S01]  /*93b00*/  @P0 STG.E.U16 [R6.64], R19 ;  /* 0x0000001306000986 */ /* 0x0001e2000c101506 */
[----:B--2---:R-:W-:-:S03]  /*93b10*/  ISETP.GE.AND P5, PT, R15, c[0x0][0x17c], PT ;  /* 0x00005f000f007a0c */ /* 0x004fc60003fa6270 */
[----:B------:R-:W2:Y:S04]  /*93b20*/  LDL.LU R15, [R1+0xcc] ;  /* 0x0000cc00010f7983 */ /* 0x000ea80000300800 */
[----:B------:R-:W5:Y:S01]  /*93b30*/  LDL.LU R14, [R1+0x7c] ;  /* 0x00007c00010e7983 */ /* 0x000f620000300800 */
[----:B---3--:R-:W-:-:S03]  /*93b40*/  ISETP.GE.AND P1, PT, R8, c[0x0][0x17c], PT ;  /* 0x00005f0008007a0c */ /* 0x008fc60003f26270 */
[----:B------:R-:W3:Y:S04]  /*93b50*/  LDL.LU R27, [R1+0x1fc8] ;  /* 0x001fc800011b7983 */ /* 0x000ee80000300800 */
[----:B------:R-:W2:Y:S04]  /*93b60*/  LDL.LU R8, [R1+0x1fc4] ;  /* 0x001fc40001087983 */ /* 0x000ea80000300800 */
[----:B0-----:R-:W2:Y:S01]  /*93b70*/  LDL.LU R7, [R1+0xbc] ;  /* 0x0000bc0001077983 */ /* 0x001ea20000300800 */
[----:B------:R-:W-:Y:S02]  /*93b80*/  ISETP.LT.AND P6, PT, R23, c[0x0][0x178], !P4 ;  /* 0x00005e0017007a0c */ /* 0x000fe400067c1270 */
[----:B------:R-:W-:Y:S01]  /*93b90*/  ISETP.LT.AND P4, PT, R29, c[0x0][0x178], !P4 ;  /* 0x00005e001d007a0c */ /* 0x000fe20006781270 */
[----:B------:R-:W-:Y:S01]  /*93ba0*/  IMAD.WIDE R16, R0, 0x2, R2 ;  /* 0x0000000200107825 */ /* 0x000fe200078e0202 */
[----:B------:R-:W-:-:S03]  /*93bb0*/  ISETP.LT.AND P0, PT, R23, c[0x0][0x178], !P3 ;  /* 0x00005e0017007a0c */ /* 0x000fc60005f01270 */
[C---:B------:R-:W-:Y:S01]  /*93bc0*/  IMAD.WIDE R4, R0.reuse, 0x2, R24 ;  /* 0x0000000200047825 */ /* 0x040fe200078e0218 */
[----:B------:R-:W-:Y:S02]  /*93bd0*/  IADD3 R6, R0, c[0x0][0x198], RZ ;  /* 0x0000660000067a10 */ /* 0x000fe40007ffe0ff */
[----:B----4-:R-:W-:Y:S02]  /*93be0*/  PRMT R18, R26, 0x7632, R18 ;  /* 0x000076321a127816 */ /* 0x010fe40000000012 */
[----:B------:R-:W-:Y:S01]  /*93bf0*/  ISETP.LT.AND P3, PT, R29, c[0x0][0x178], !P3 ;  /* 0x00005e001d007a0c */ /* 0x000fe20005f61270 */
[----:B--2---:R-:W-:Y:S04]  /*93c00*/  @P6 STG.E.U16 [R16.64], R7 ;  /* 0x0000000710006986 */ /* 0x004fe8000c101506 */
[----:B------:R0:W-:Y:S01]  /*93c10*/  @P4 STG.E.U16 [R4.64], R26 ;  /* 0x0000001a04004986 */ /* 0x0001e2000c101506 */
[----:B------:R-:W-:-:S03]  /*93c20*/  PRMT R0, R7, 0x7632, R0 ;  /* 0x0000763207007816 */ /* 0x000fc60000000000 */
[----:B0-----:R-:W2:Y:S01]  /*93c30*/  LDL.LU R26, [R1+0x1fcc] ;  /* 0x001fcc00011a7983 */ /* 0x001ea20000300800 */
[----:B------:R-:W-:-:S05]  /*93c40*/  IMAD.WIDE R4, R6, 0x2, R2 ;  /* 0x0000000206047825 */ /* 0x000fca00078e0202 */
        /* <DEDUP_REMOVED lines=9> */
[C---:B------:R-:W-:Y:S01]  /*93ce0*/  IMAD.WIDE R16, R19.reuse, 0x2, R2 ;  /* 0x0000000213107825 */ /* 0x040fe200078e0202 */
[----:B0-----:R-:W-:-:S03]  /*93cf0*/  IADD3 R0, R19, c[0x0][0x198], RZ ;  /* 0x0000660013007a10 */ /* 0x001fc60007ffe0ff */
[----:B------:R-:W-:Y:S01]  /*93d00*/  IMAD.WIDE R4, R19, 0x2, R24 ;  /* 0x0000000213047825 */ /* 0x000fe200078e0218 */
[----:B------:R-:W-:Y:S01]  /*93d10*/  @P6 STG.E.U16 [R16.64], R15 ;  /* 0x0000000f10006986 */ /* 0x000fe2000c101506 */
[----:B---3--:R-:W-:-:S03]  /*93d20*/  ISETP.GE.AND P4, PT, R27, c[0x0][0x17c], PT ;  /* 0x00005f001b007a0c */ /* 0x008fc60003f86270 */
[----:B-----5:R0:W-:Y:S01]  /*93d30*/  @P2 STG.E.U16 [R4.64], R14 ;  /* 0x0000000e04002986 */ /* 0x0201e2000c101506 */
[----:B-1----:R-:W-:-:S03]  /*93d40*/  IMAD.WIDE R6, R0, 0x2, R2 ;  /* 0x0000000200067825 */ /* 0x002fc600078e0202 */
[----:B------:R-:W3:Y:S01]  /*93d50*/  LDL.LU R27, [R1+0x2c] ;  /* 0x00002c00011b7983 */ /* 0x000ee20000300800 */
[----:B0-----:R-:W-:-:S05]  /*93d60*/  PRMT R5, R15, 0x7632, R5 ;  /* 0x000076320f057816 */ /* 0x001fca0000000005 */
[----:B------:R0:W-:Y:S01]  /*93d70*/  @P3 STG.E.U16 [R6.64], R5 ;  /* 0x0000000506003986 */ /* 0x0001e2000c101506 */
[----:B------:R-:W-:Y:S02]  /*93d80*/  PRMT R20, R14, 0x7632, R20 ;  /* 0x000076320e147816 */ /* 0x000fe40000000014 */
[----:B--2---:R-:W-:Y:S02]  /*93d90*/  ISETP.GE.AND P2, PT, R26, c[0x0][0x17c], PT ;  /* 0x00005f001a007a0c */ /* 0x004fe40003f46270 */
[----:B------:R-:W2:Y:S04]  /*93da0*/  LDL.LU R26, [R1+0x10c] ;  /* 0x00010c00011a7983 */ /* 0x000ea80000300800 */
[----:B------:R-:W5:Y:S04]  /*93db0*/  LDL.LU R15, [R1+0xec] ;  /* 0x0000ec00010f7983 */ /* 0x000f680000300800 */
[----:B0-----:R-:W2:Y:S01]  /*93dc0*/  LDL.LU R5, [R1+0xfc] ;  /* 0x0000fc0001057983 */ /* 0x001ea20000300800 */
[----:B----4-:R-:W-:-:S03]  /*93dd0*/  ISETP.GE.AND P3, PT, R8, c[0x0][0x17c], PT ;  /* 0x00005f0008007a0c */ /* 0x010fc60003f66270 */
[----:B------:R-:W4:Y:S04]  /*93de0*/  LDL.LU R14, [R1+0x1fd8] ;  /* 0x001fd800010e7983 */ /* 0x000f280000300800 */
[----:B------:R-:W5:Y:S01]  /*93df0*/  LDL.LU R8, [R1+0x1fd4] ;  /* 0x001fd40001087983 */ /* 0x000f620000300800 */
[----:B------:R-:W-:Y:S01]  /*93e00*/  ISETP.LT.AND P5, PT, R29, c[0x0][0x178], !P5 ;  /* 0x00005e001d007a0c */ /* 0x000fe20006fa1270 */
[C---:B------:R-:W-:Y:S01]  /*93e10*/  IMAD.WIDE R16, R0.reuse, 0x2, R24 ;  /* 0x0000000200107825 */ /* 0x040fe200078e0218 */
[----:B------:R-:W-:Y:S02]  /*93e20*/  ISETP.LT.AND P6, PT, R23, c[0x0][0x178], !P1 ;  /* 0x00005e0017007a0c */ /* 0x000fe40004fc1270 */
[----:B------:R-:W-:Y:S02]  /*93e30*/  ISETP.LT.AND P1, PT, R29, c[0x0][0x178], !P1 ;  /* 0x00005e001d007a0c */ /* 0x000fe40004f21270 */
[----:B------:R-:W-:-:S05]  /*93e40*/  IADD3 R4, R0, c[0x0][0x198], RZ ;  /* 0x0000660000047a10 */ /* 0x000fca0007ffe0ff */
[C---:B------:R-:W-:Y:S02]  /*93e50*/  IMAD.WIDE R18, R4.reuse, 0x2, R2 ;  /* 0x0000000204127825 */ /* 0x040fe400078e0202 */
[----:B------:R0:W-:Y:S01]  /*93e60*/  @P5 STG.E.U16 [R16.64], R20 ;  /* 0x0000001410005986 */ /* 0x0001e2000c101506 */
[----:B------:R-:W-:Y:S01]  /*93e70*/  ISETP.LT.AND P5, PT, R23, c[0x0][0x178], !P4 ;  /* 0x00005e0017007a0c */ /* 0x000fe200067a1270 */
[C---:B------:R-:W-:Y:S01]  /*93e80*/  IMAD.WIDE R6, R4.reuse, 0x2, R24 ;  /* 0x0000000204067825 */ /* 0x040fe200078e0218 */
[----:B0-----:R-:W-:Y:S02]  /*93e90*/  IADD3 R16, R4, c[0x0][0x198], RZ ;  /* 0x0000660004107a10 */ /* 0x001fe40007ffe0ff */
[----:B---3--:R-:W-:Y:S01]  /*93ea0*/  PRMT R4, R27, 0x7632, R4 ;  /* 0x000076321b047816 */ /* 0x008fe20000000004 */
[----:B--2---:R-:W-:Y:S01]  /*93eb0*/  @P6 STG.E.U16 [R18.64], R5 ;  /* 0x0000000512006986 */ /* 0x004fe2000c101506 */
[----:B------:R-:W-:-:S03]  /*93ec0*/  PRMT R0, R5, 0x7632, R0 ;  /* 0x0000763205007816 */ /* 0x000fc60000000000 */
[----:B------:R0:W-:Y:S01]  /*93ed0*/  @P1 STG.E.U16 [R6.64], R27 ;  /* 0x0000001b06001986 */ /* 0x0001e2000c101506 */
[----:B----4-:R-:W-:Y:S01]  /*93ee0*/  ISETP.GE.AND P1, PT, R14, c[0x0][0x17c], PT ;  /* 0x00005f000e007a0c */ /* 0x010fe20003f26270 */
[----:B0-----:R-:W-:Y:S02]  /*93ef0*/  IMAD.WIDE R6, R16, 0x2, R2 ;  /* 0x0000000210067825 */ /* 0x001fe400078e0202 */
[----:B------:R-:W2:Y:S04]  /*93f00*/  LDL.LU R27, [R1+0x42c] ;  /* 0x00042c00011b7983 */ /* 0x000ea80000300800 */
[----:B------:R-:W3:Y:S04]  /*93f10*/  LDL.LU R14, [R1+0x2268] ;  /* 0x00226800010e7983 */ /* 0x000ee80000300800 */
[----:B------:R0:W-:Y:S01]  /*93f20*/  @P5 STG.E.U16 [R6.64], R0 ;  /* 0x0000000006005986 */ /* 0x0001e2000c101506 */
[----:B-----5:R-:W-:-:S03]  /*93f30*/  ISETP.GE.AND P5, PT, R8, c[0x0][0x17c], PT ;  /* 0x00005f0008007a0c */ /* 0x020fc60003fa6270 */
[----:B0-----:R-:W4:Y:S04]  /*93f40*/  LDL.LU R0, [R1+0x1fdc] ;  /* 0x001fdc0001007983 */ /* 0x001f280000300800 */
[----:B------:R-:W5:Y:S01]  /*93f50*/  LDL.LU R8, [R1+0x1fe0] ;  /* 0x001fe00001087983 */ /* 0x000f620000300800 */
        /* <DEDUP_REMOVED lines=8> */
[C---:B------:R-:W-:Y:S02]  /*93fe0*/  IMAD.WIDE R6, R5.reuse, 0x2, R24 ;  /* 0x0000000205067825 */ /* 0x040fe400078e0218 */
[----:B------:R1:W-:Y:S01]  /*93ff0*/  @P6 STG.E.U16 [R18.64], R26 ;  /* 0x0000001a12006986 */ /* 0x0003e2000c101506 */
[----:B0-----:R-:W-:Y:S02]  /*94000*/  IADD3 R16, R5, c[0x0][0x198], RZ ;  /* 0x0000660005107a10 */ /* 0x001fe40007ffe0ff */
[----:B-1----:R-:W-:-:S03]  /*94010*/  PRMT R18, R26, 0x7632, R18 ;  /* 0x000076321a127816 */ /* 0x002fc60000000012 */
[----:B------:R-:W-:Y:S01]  /*94020*/  IMAD.WIDE R4, R16, 0x2, R2 ;  /* 0x0000000210047825 */ /* 0x000fe200078e0202 */
[----:B------:R-:W-:Y:S04]  /*94030*/  @P0 STG.E.U16 [R6.64], R15 ;  /* 0x0000000f06000986 */ /* 0x000fe8000c101506 */
[----:B------:R-:W3:Y:S04]  /*94040*/  LDL.LU R26, [R1+0x12c] ;  /* 0x00012c00011a7983 */ /* 0x000ee80000300800 */
[----:B------:R0:W-:Y:S01]  /*94050*/  @P4 STG.E.U16 [R4.64], R18 ;  /* 0x0000001204004986 */ /* 0x0001e2000c101506 */
[----:B------:R-:W-:-:S03]  /*94060*/  PRMT R19, R15, 0x7632, R19 ;  /* 0x000076320f137816 */ /* 0x000fc60000000013 */
[----:B0-----:R-:W3:Y:S04]  /*94070*/  LDL.LU R18, [R1+0x11c] ;  /* 0x00011c0001127983 */ /* 0x001ee80000300800 */
[----:B------:R-:W3:Y:S01]  /*94080*/  LDL.LU R15, [R1+0x1fe8] ;  /* 0x001fe800010f7983 */ /* 0x000ee20000300800 */
[----:B-----5:R-:W-:-:S03]  /*94090*/  ISETP.GE.AND P4, PT, R8, c[0x0][0x17c], PT ;  /* 0x00005f0008007a0c */ /* 0x020fc60003f86270 */
[----:B------:R-:W5:Y:S01]  /*940a0*/  LDL.LU R8, [R1+0x1fe4] ;  /* 0x001fe40001087983 */ /* 0x000f620000300800 */
[----:B------:R-:W-:Y:S02]  /*940b0*/  ISETP.LT.AND P2, PT, R29, c[0x0][0x178], !P2 ;  /* 0x00005e001d007a0c */ /* 0x000fe40005741270 */
[----:B------:R-:W-:Y:S02]  /*940c0*/  ISETP.LT.AND P6, PT, R23, c[0x0][0x178], !P3 ;  /* 0x00005e0017007a0c */ /* 0x000fe40005fc1270 */
[----:B----4-:R-:W-:Y:S02]  /*940d0*/  ISETP.GE.AND P0, PT, R0, c[0x0][0x17c], PT ;  /* 0x00005f0000007a0c */ /* 0x010fe40003f06270 */
[C---:B------:R-:W-:Y:S01]  /*940e0*/  IADD3 R0, R16.reuse, c[0x0][0x198], RZ ;  /* 0x0000660010007a10 */ /* 0x040fe20007ffe0ff */
[----:B------:R-:W-:Y:S01]  /*940f0*/  IMAD.WIDE R6, R16, 0x2, R24 ;  /* 0x0000000210067825 */ /* 0x000fe200078e0218 */
[----:B------:R-:W-:-:S03]  /*94100*/  ISETP.LT.AND P3, PT, R29, c[0x0][0x178], !P3 ;  /* 0x00005e001d007a0c */ /* 0x000fc60005f61270 */
[C---:B------:R-:W-:Y:S02]  /*94110*/  IMAD.WIDE R16, R0.reuse, 0x2, R2 ;  /* 0x0000000200107825 */ /* 0x040fe400078e0202 */
[----:B------:R0:W-:Y:S01]  /*94120*/  @P2 STG.E.U16 [R6.64], R19 ;  /* 0x0000001306002986 */ /* 0x0001e2000c101506 */
[----:B------:R-:W-:Y:S02]  /*94130*/  ISETP.LT.AND P2, PT, R23, c[0x0][0x178], !P1 ;  /* 0x00005e0017007a0c */ /* 0x000fe40004f41270 */
[----:B------:R-:W-:Y:S01]  /*94140*/  ISETP.LT.AND P1, PT, R29, c[0x0][0x178], !P1 ;  /* 0x00005e001d007a0c */ /* 0x000fe20004f21270 */
[----:B--2---:R1:W-:Y:S01]  /*94150*/  @P6 STG.E.U16 [R16.64], R27 ;  /* 0x0000001b10006986 */ /* 0x0043e2000c101506 */
[C---:B0-----:R-:W-:Y:S01]  /*94160*/  IMAD.WIDE R6, R0.reuse, 0x2, R24 ;  /* 0x0000000200067825 */ /* 0x041fe200078e0218 */
[----:B-1----:R-:W-:Y:S02]  /*94170*/  IADD3 R16, R0, c[0x0][0x198], RZ ;  /* 0x0000660000107a10 */ /* 0x002fe40007ffe0ff */
[----:B------:R-:W-:-:S02]  /*94180*/  PRMT R0, R27, 0x7632, R0 ;  /* 0x000076321b007816 */ /* 0x000fc40000000000 */
[----:B------:R-:W-:Y:S01]  /*94190*/  IADD3 R5, R16, c[0x0][0x198], RZ ;  /* 0x0000660010057a10 */ /* 0x000fe20007ffe0ff */
[----:B------:R-:W2:Y:S04]  /*941a0*/  LDL.LU R27, [R1+0x44c] ;  /* 0x00044c00011b7983 */ /* 0x000ea80000300800 */
[----:B---3--:R0:W-:Y:S01]  /*941b0*/  @P3 STG.E.U16 [R6.64], R18 ;  /* 0x0000001206003986 */ /* 0x0081e2000c101506 */
[----:B------:R-:W-:Y:S02]  /*941c0*/  PRMT R4, R18, 0x7632, R4 ;  /* 0x0000763212047816 */ /* 0x000fe40000000004 */
[----:B------:R-:W-:Y:S02]  /*941d0*/  ISETP.GE.AND P3, PT, R15, c[0x0][0x17c], PT ;  /* 0x00005f000f007a0c */ /* 0x000fe40003f66270 */
[----:B------:R-:W3:Y:S01]  /*941e0*/  LDL.LU R15, [R1+0x2264] ;  /* 0x00226400010f7983 */ /* 0x000ee20000300800 */
[----:B0-----:R-:W-:-:S04]  /*941f0*/  IMAD.WIDE R6, R16, 0x2, R2 ;  /* 0x0000000210067825 */ /* 0x001fc800078e0202 */
[----:B------:R-:W-:Y:S01]  /*94200*/  IMAD.WIDE R16, R16, 0x2, R24 ;  /* 0x0000000210107825 */ /* 0x000fe200078e0218 */
[----:B------:R0:W-:Y:S04]  /*94210*/  @P2 STG.E.U16 [R6.64], R0 ;  /* 0x0000000006002986 */ /* 0x0001e8000c101506 */
[----:B------:R1:W-:Y:S04]  /*94220*/  @P1 STG.E.U16 [R16.64], R4 ;  /* 0x0000000410001986 */ /* 0x0003e8000c101506 */
[----:B0-----:R-:W4:Y:S01]  /*94230*/  LDL.LU R0, [R1+0x1fec] ;  /* 0x001fec0001007983 */ /* 0x001f220000300800 */
[----:B-----5:R-:W-:-:S03]  /*94240*/  ISETP.GE.AND P2, PT, R8, c[0x0][0x17c], PT ;  /* 0x00005f0008007a0c */ /* 0x020fc60003f46270 */
[----:B------:R-:W5:Y:S04]  /*94250*/  LDL.LU R8, [R1+0x1ff0] ;  /* 0x001ff00001087983 */ /* 0x000f680000300800 */
[----:B-1----:R-:W2:Y:S01]  /*94260*/  LDL.LU R17, [R1+0x43c] ;  /* 0x00043c0001117983 */ /* 0x002ea20000300800 */
[----:B------:R-:W-:Y:S02]  /*94270*/  ISETP.LT.AND P6, PT, R23, c[0x0][0x178], !P5 ;  /* 0x00005e0017007a0c */ /* 0x000fe40006fc1270 */
[----:B------:R-:W-:Y:S02]  /*94280*/  ISETP.LT.AND P5, PT, R29, c[0x0][0x178], !P5 ;  /* 0x00005e001d007a0c */ /* 0x000fe40006fa1270 */
[----:B------:R-:W-:Y:S01]  /*94290*/  ISETP.LT.AND P1, PT, R23, c[0x0][0x178], !P0 ;  /* 0x00005e0017007a0c */ /* 0x000fe20004721270 */
[C---:B------:R-:W-:Y:S01]  /*942a0*/  IMAD.WIDE R18, R5.reuse, 0x2, R2 ;  /* 0x0000000205127825 */ /* 0x040fe200078e0202 */
[----:B------:R-:W-:-:S03]  /*942b0*/  IADD3 R16, R5, c[0x0][0x198], RZ ;  /* 0x0000660005107a10 */ /* 0x000fc60007ffe0ff */
[----:B------:R-:W-:-:S04]  /*942c0*/  IMAD.WIDE R6, R5, 0x2, R24 ;  /* 0x0000000205067825 */ /* 0x000fc800078e0218 */
[----:B------:R-:W-:Y:S01]  /*942d0*/  IMAD.WIDE R4, R16, 0x2, R2 ;  /* 0x0000000210047825 */ /* 0x000fe200078e0202 */
[----:B--2---:R0:W-:Y:S04]  /*942e0*/  @P6 STG.E.U16 [R18.64], R17 ;  /* 0x0000001112006986 */ /* 0x0041e8000c101506 */
[----:B------:R-:W-:Y:S01]  /*942f0*/  @P5 STG.E.U16 [R6.64], R26 ;  /* 0x0000001a06005986 */ /* 0x000fe2000c101506 */
[----:B0-----:R-:W-:-:S05]  /*94300*/  PRMT R18, R17, 0x7632, R18 ;  /* 0x0000763211127816 */ /* 0x001fca0000000012 */
[----:B------:R0:W-:Y:S01]  /*94310*/  @P1 STG.E.U16 [R4.64], R18 ;  /* 0x0000001204001986 */ /* 0x0001e2000c101506 */
[----:B------:R-:W-:-:S03]  /*94320*/  PRMT R19, R26, 0x7632, R19 ;  /* 0x000076321a137816 */ /* 0x000fc60000000013 */
[----:B0-----:R-:W2:Y:S01]  /*94330*/  LDL.LU R18, [R1+0x13c] ;  /* 0x00013c0001127983 */ /* 0x001ea20000300800 */
[----:B-----5:R-:W-:-:S03]  /*94340*/  ISETP.GE.AND P1, PT, R8, c[0x0][0x17c], PT ;  /* 0x00005f0008007a0c */ /* 0x020fc60003f26270 */
[----:B------:R-:W5:Y:S04]  /*94350*/  LDL.LU R26, [R1+0x1ff8] ;  /* 0x001ff800011a7983 */ /* 0x000f680000300800 */
[----:B------:R-:W3:Y:S01]  /*94360*/  LDL.LU R8, [R1+0x1ff4] ;  /* 0x001ff40001087983 */ /* 0x000ee20000300800 */
[----:B------:R-:W-:Y:S02]  /*94370*/  ISETP.LT.AND P0, PT, R29, c[0x0][0x178], !P0 ;  /* 0x00005e001d007a0c */ /* 0x000fe40004701270 */
[----:B------:R-:W-:Y:S02]  /*94380*/  ISETP.LT.AND P6, PT, R23, c[0x0][0x178], !P4 ;  /* 0x00005e0017007a0c */ /* 0x000fe400067c1270 */
[----:B----4-:R-:W-:Y:S02]  /*94390*/  ISETP.GE.AND P5, PT, R0, c[0x0][0x17c], PT ;  /* 0x00005f0000007a0c */ /* 0x010fe40003fa6270 */
[C---:B------:R-:W-:Y:S01]  /*943a0*/  IADD3 R0, R16.reuse, c[0x0][0x198], RZ ;  /* 0x0000660010007a10 */ /* 0x040fe20007ffe0ff */
[----:B------:R-:W-:Y:S01]  /*943b0*/  IMAD.WIDE R6, R16, 0x2, R24 ;  /* 0x0000000210067825 */ /* 0x000fe200078e0218 */
[----:B------:R-:W-:-:S03]  /*943c0*/  ISETP.LT.AND P4, PT, R29, c[0x0][0x178], !P4 ;  /* 0x00005e001d007a0c */ /* 0x000fc60006781270 */
[----:B------:R-:W-:Y:S02]  /*943d0*/  IMAD.WIDE R16, R0, 0x2, R2 ;  /* 0x0000000200107825 */ /* 0x000fe400078e0202 */
[----:B------:R0:W-:Y:S01]  /*943e0*/  @P0 STG.E.U16 [R6.64], R19 ;  /* 0x0000001306000986 */ /* 0x0001e2000c101506 */
[----:B------:R-:W-:-:S03]  /*943f0*/  ISETP.LT.AND P0, PT, R23, c[0x0][0x178], !P3 ;  /* 0x00005e0017007a0c */ /* 0x000fc60005f01270 */
[----:B------:R1:W-:Y:S01]  /*94400*/  @P6 STG.E.U16 [R16.64], R27 ;  /* 0x0000001b10006986 */ /* 0x0003e2000c101506 */
[C---:B0-----:R-:W-:Y:S01]  /*94410*/  IMAD.WIDE R6, R0.reuse, 0x2, R24 ;  /* 0x0000000200067825 */ /* 0x041fe200078e0218 */
[----:B-1----:R-:W-:Y:S02]  /*94420*/  IADD3 R16, R0, c[0x0][0x198], RZ ;  /* 0x0000660000107a10 */ /* 0x002fe40007ffe0ff */
[----:B------:R-:W-:Y:S02]  /*94430*/  PRMT R0, R27, 0x7632, R0 ;  /* 0x000076321b007816 */ /* 0x000fe40000000000 */
[----:B------:R-:W4:Y:S04]  /*94440*/  LDL.LU R27, [R1+0x1a0] ;  /* 0x0001a000011b7983 */ /* 0x000f280000300800 */
[----:B--2---:R0:W-:Y:S02]  /*94450*/  @P4 STG.E.U16 [R6.64], R18 ;  /* 0x0000001206004986 */ /* 0x0041e4000c101506 */
[----:B0-----:R-:W-:-:S05]  /*94460*/  IMAD.WIDE R6, R16, 0x2, R2 ;  /* 0x0000000210067825 */ /* 0x001fca00078e0202 */
[----:B------:R0:W-:Y:S01]  /*94470*/  @P0 STG.E.U16 [R6.64], R0 ;  /* 0x0000000006000986 */ /* 0x0001e2000c101506 */
[----:B-----5:R-:W-:Y:S02]  /*94480*/  ISETP.GE.AND P4, PT, R26, c[0x0][0x17c], PT ;  /* 0x00005f001a007a0c */ /* 0x020fe40003f86270 */
[----:B---3--:R-:W-:Y:S01]  /*94490*/  ISETP.GE.AND P0, PT, R8, c[0x0][0x17c], PT ;  /* 0x00005f0008007a0c */ /* 0x008fe20003f06270 */
[----:B0-----:R-:W2:Y:S04]  /*944a0*/  LDL.LU R0, [R1+0x190] ;  /* 0x0001900001007983 */ /* 0x001ea80000300800 */
[----:B------:R-:W3:Y:S04]  /*944b0*/  LDL.LU R7, [R1+0x160] ;  /* 0x0001600001077983 */ /* 0x000ee80000300800 */
[----:B------:R-:W5:Y:S04]  /*944c0*/  LDL.LU R26, [R1+0x2000] ;  /* 0x00200000011a7983 */ /* 0x000f680000300800 */
[----:B------:R-:W4:Y:S01]  /*944d0*/  LDL.LU R8, [R1+0x1ffc] ;  /* 0x001ffc0001087983 */ /* 0x000f220000300800 */
[----:B------:R-:W-:-:S02]  /*944e0*/  ISETP.LT.AND P3, PT, R29, c[0x0][0x178], !P3 ;  /* 0x00005e001d007a0c */ /* 0x000fc40005f61270 */
[C---:B------:R-:W-:Y:S01]  /*944f0*/  IADD3 R5, R16.reuse, c[0x0][0x198], RZ ;  /* 0x0000660010057a10 */ /* 0x040fe20007ffe0ff */
[----:B------:R-:W-:Y:S01]  /*94500*/  IMAD.WIDE R16, R16, 0x2, R24 ;  /* 0x0000000210107825 */ /* 0x000fe200078e0218 */
[----:B------:R-:W-:Y:S02]  /*94510*/  ISETP.LT.AND P6, PT, R23, c[0x0][0x178], !P2 ;  /* 0x00005e0017007a0c */ /* 0x000fe400057c1270 */
[----:B------:R-:W-:Y:S02]  /*94520*/  PRMT R4, R18, 0x7632, R4 ;  /* 0x0000763212047816 */ /* 0x000fe40000000004 */
[----:B------:R-:W-:Y:S01]  /*94530*/  ISETP.LT.AND P2, PT, R29, c[0x0][0x178], !P2 ;  /* 0x00005e001d007a0c */ /* 0x000fe20005741270 */
[----:B------:R-:W-:-:S04]  /*94540*/  IMAD.WIDE R18, R5, 0x2, R2 ;  /* 0x0000000205127825 */ /* 0x000fc800078e0202 */
[----:B------:R0:W-:Y:S01]  /*94550*/  @P3 STG.E.U16 [R16.64], R4 ;  /* 0x0000000410003986 */ /* 0x0001e2000c101506 */
[----:B------:R-:W-:Y:S02]  /*94560*/  ISETP.LT.AND P3, PT, R23, c[0x0][0x178], !P5 ;  /* 0x00005e0017007a0c */ /* 0x000fe40006f61270 */
[----:B------:R-:W-:Y:S02]  /*94570*/  ISETP.LT.AND P5, PT, R29, c[0x0][0x178], !P5 ;  /* 0x00005e001d007a0c */ /* 0x000fe40006fa1270 */
[C---:B------:R-:W-:Y:S01]  /*94580*/  IADD3 R6, R5.reuse, c[0x0][0x198], RZ ;  /* 0x0000660005067a10 */ /* 0x040fe20007ffe0ff */
[----:B0-----:R-:W-:-:S04]  /*94590*/  IMAD.WIDE R16, R5, 0x2, R24 ;  /* 0x0000000205107825 */ /* 0x001fc800078e0218 */
[----:B------:R-:W-:Y:S01]  /*945a0*/  IMAD.WIDE R4, R6, 0x2, R2 ;  /* 0x0000000206047825 */ /* 0x000fe200078e0202 */
[----:B--2---:R0:W-:Y:S04]  /*945b0*/  @P6 STG.E.U16 [R18.64], R0 ;  /* 0x0000000012006986 */ /* 0x0041e8000c101506 */
[----:B---3--:R1:W-:Y:S01]  /*945c0*/  @P2 STG.E.U16 [R16.64], R7 ;  /* 0x0000000710002986 */ /* 0x0083e2000c101506 */
[----:B0-----:R-:W-:Y:S02]  /*945d0*/  PRMT R18, R0, 0x7632, R18 ;  /* 0x0000763200127816 */ /* 0x001fe40000000012 */
[C---:B------:R-:W-:Y:S02]  /*945e0*/  IADD3 R0, R6.reuse, c[0x0][0x198], RZ ;  /* 0x0000660006007a10 */ /* 0x040fe40007ffe0ff */
[----:B------:R-:W-:Y:S01]  /*945f0*/  PRMT R19, R7, 0x7632, R19 ;  /* 0x0000763207137816 */ /* 0x000fe20000000013 */
[----:B-1----:R-:W-:Y:S01]  /*94600*/  IMAD.WIDE R6, R6, 0x2, R24 ;  /* 0x0000000206067825 */ /* 0x002fe200078e0218 */
[----:B------:R-:W-:Y:S01]  /*94610*/  @P3 STG.E.U16 [R4.64], R18 ;  /* 0x0000001204003986 */ /* 0x000fe2000c101506 */
[----:B----4-:R-:W-:-:S02]  /*94620*/  ISETP.GE.AND P3, PT, R8, c[0x0][0x17c], PT ;  /* 0x00005f0008007a0c */ /* 0x010fc40003f66270 */
[----:B-----5:R-:W-:Y:S01]  /*94630*/  ISETP.GE.AND P2, PT, R26, c[0x0][0x17c], PT ;  /* 0x00005f001a007a0c */ /* 0x020fe20003f46270 */
[----:B------:R-:W2:Y:S04]  /*94640*/  LDL.LU R8, [R1+0x2008] ;  /* 0x0020080001087983 */ /* 0x000ea80000300800 */
[----:B------:R-:W3:Y:S04]  /*94650*/  LDL.LU R26, [R1+0x2004] ;  /* 0x00200400011a7983 */ /* 0x000ee80000300800 */
[----:B------:R0:W-:Y:S04]  /*94660*/  @P5 STG.E.U16 [R6.64], R19 ;  /* 0x0000001306005986 */ /* 0x0001e8000c101506 */
[----:B0-----:R-:W4:Y:S01]  /*94670*/  LDL.LU R7, [R1+0x140] ;  /* 0x0001400001077983 */ /* 0x001f220000300800 */
[----:B------:R-:W-:-:S02]  /*94680*/  ISETP.LT.AND P6, PT, R23, c[0x0][0x178], !P1 ;  /* 0x00005e0017007a0c */ /* 0x000fc40004fc1270 */
[----:B------:R-:W-:Y:S01]  /*94690*/  ISETP.LT.AND P1, PT, R29, c[0x0][0x178], !P1 ;  /* 0x00005e001d007a0c */ /* 0x000fe20004f21270 */
[C---:B------:R-:W-:Y:S01]  /*946a0*/  IMAD.WIDE R16, R0.reuse, 0x2, R2 ;  /* 0x0000000200107825 */ /* 0x040fe200078e0202 */
[----:B------:R-:W-:Y:S02]  /*946b0*/  ISETP.LT.AND P5, PT, R23, c[0x0][0x178], !P4 ;  /* 0x00005e0017007a0c */ /* 0x000fe400067a1270 */
[----:B------:R-:W-:Y:S01]  /*946c0*/  ISETP.LT.AND P4, PT, R29, c[0x0][0x178], !P4 ;  /* 0x00005e001d007a0c */ /* 0x000fe20006781270 */
[C---:B------:R-:W-:Y:S01]  /*946d0*/  IMAD.WIDE R4, R0.reuse, 0x2, R24 ;  /* 0x0000000200047825 */ /* 0x040fe200078e0218 */
[----:B------:R-:W-:Y:S02]  /*946e0*/  IADD3 R6, R0, c[0x0][0x198], RZ ;  /* 0x0000660000067a10 */ /* 0x000fe40007ffe0ff */
[----:B------:R-:W-:-:S03]  /*946f0*/  PRMT R18, R27, 0x7632, R18 ;  /* 0x000076321b127816 */ /* 0x000fc60000000012 */
[----:B------:R0:W-:Y:S01]  /*94700*/  @P6 STG.E.U16 [R16.64], R27 ;  /* 0x0000001b10006986 */ /* 0x0001e2000c101506 */
[----:B------:R-:W-:-:S03]  /*94710*/  IADD3 R0, R6, c[0x0][0x198], RZ ;  /* 0x0000660006007a10 */ /* 0x000fc60007ffe0ff */
[----:B0-----:R-:W5:Y:S04]  /*94720*/  LDL.LU R27, [R1+0x1b0] ;  /* 0x0001b000011b7983 */ /* 0x001f680000300800 */
[----:B----4-:R0:W-:Y:S01]  /*94730*/  @P1 STG.E.U16 [R4.64], R7 ;  /* 0x0000000704001986 */ /* 0x0101e2000c101506 */
[----:B------:R-:W-:Y:S02]  /*94740*/  PRMT R19, R7, 0x7632, R19 ;  /* 0x0000763207137816 */ /* 0x000fe40000000013 */
[----:B--2---:R-:W-:Y:S02]  /*94750*/  ISETP.GE.AND P1, PT, R8, c[0x0][0x17c], PT ;  /* 0x00005f0008007a0c */ /* 0x004fe40003f26270 */
[----:B------:R-:W2:Y:S01]  /*94760*/  LDL.LU R8, [R1+0x2260] ;  /* 0x0022600001087983 */ /* 0x000ea20000300800 */
[----:B0-----:R-:W-:-:S04]  /*94770*/  IMAD.WIDE R4, R6, 0x2, R2 ;  /* 0x0000000206047825 */ /* 0x001fc800078e0202 */
[----:B------:R-:W-:Y:S01]  /*94780*/  IMAD.WIDE R6, R6, 0x2, R24 ;  /* 0x0000000206067825 */ /* 0x000fe200078e0218 */
[----:B------:R-:W-:Y:S01]  /*94790*/  @P5 STG.E.U16 [R4.64], R18 ;  /* 0x0000001204005986 */ /* 0x000fe2000c101506 */
[----:B---3--:R-:W-:-:S03]  /*947a0*/  ISETP.GE.AND P5, PT, R26, c[0x0][0x17c], PT ;  /* 0x00005f001a007a0c */ /* 0x008fc60003fa6270 */
[----:B------:R-:W3:Y:S04]  /*947b0*/  LDL.LU R26, [R1+0x2010] ;  /* 0x00201000011a7983 */ /* 0x000ee80000300800 */
[----:B------:R0:W-:Y:S04]  /*947c0*/  @P4 STG.E.U16 [R6.64], R19 ;  /* 0x0000001306004986 */ /* 0x0001e8000c101506 */
[----:B0-----:R-:W4:Y:S04]  /*947d0*/  LDL.LU R7, [R1+0x1c0] ;  /* 0x0001c00001077983 */ /* 0x001f280000300800 */
[----:B------:R-:W2:Y:S01]  /*947e0*/  LDL.LU R19, [R1+0x200c] ;  /* 0x00200c0001137983 */ /* 0x000ea20000300800 */
[----:B------:R-:W-:-:S02]  /*947f0*/  ISETP.LT.AND P6, PT, R23, c[0x0][0x178], !P0 ;  /* 0x00005e0017007a0c */ /* 0x000fc400047c1270 */
[----:B------:R-:W-:Y:S01]  /*94800*/  ISETP.LT.AND P0, PT, R29, c[0x0][0x178], !P0 ;  /* 0x00005e001d007a0c */ /* 0x000fe20004701270 */
[----:B------:R-:W-:Y:S01]  /*94810*/  IMAD.WIDE R16, R0, 0x2, R2 ;  /* 0x0000000200107825 */ /* 0x000fe200078e0202 */
[----:B------:R-:W-:-:S03]  /*94820*/  ISETP.LT.AND P4, PT, R23, c[0x0][0x178], !P2 ;  /* 0x00005e0017007a0c */ /* 0x000fc60005781270 */
[C---:B------:R-:W-:Y:S01]  /*94830*/  IMAD.WIDE R4, R0.reuse, 0x2, R24 ;  /* 0x0000000200047825 */ /* 0x040fe200078e0218 */
[----:B------:R-:W-:Y:S02]  /*94840*/  ISETP.LT.AND P2, PT, R29, c[0x0][0x178], !P2 ;  /* 0x00005e001d007a0c */ /* 0x000fe40005741270 */
[----:B------:R-:W-:-:S04]  /*94850*/  IADD3 R6, R0, c[0x0][0x198], RZ ;  /* 0x0000660000067a10 */ /* 0x000fc80007ffe0ff */
[----:B------:R-:W-:Y:S01]  /*94860*/  IADD3 R0, R6, c[0x0][0x198], RZ ;  /* 0x0000660006007a10 */ /* 0x000fe20007ffe0ff */
[----:B----4-:R-:W-:Y:S04]  /*94870*/  @P6 STG.E.U16 [R16.64], R7 ;  /* 0x0000000710006986 */ /* 0x010fe8000c101506 */
[----:B--2---:R0:W-:Y:S01]  /*94880*/  @P0 STG.E.U16 [R4.64], R8 ;  /* 0x0000000804000986 */ /* 0x0041e2000c101506 */
[----:B---3--:R-:W-:-:S03]  /*94890*/  ISETP.GE.AND P0, PT, R26, c[0x0][0x17c], PT ;  /* 0x00005f001a007a0c */ /* 0x008fc60003f06270 */
[----:B------:R-:W2:Y:S01]  /*948a0*/  LDL.LU R26, [R1+0x150] ;  /* 0x00015000011a7983 */ /* 0x000ea20000300800 */
[----:B0-----:R-:W-:Y:S01]  /*948b0*/  PRMT R8, R7, 0x7632, R8 ;  /* 0x0000763207087816 */ /* 0x001fe20000000008 */
[----:B------:R-:W-:-:S03]  /*948c0*/  IMAD.WIDE R4, R6, 0x2, R2 ;  /* 0x0000000206047825 */ /* 0x000fc600078e0202 */
[----:B------:R-:W-:Y:S01]  /*948d0*/  PRMT R18, R8, 0x7632, R18 ;  /* 0x0000763208127816 */ /* 0x000fe20000000012 */
[----:B------:R-:W-:Y:S01]  /*948e0*/  IMAD.WIDE R6, R6, 0x2, R24 ;  /* 0x0000000206067825 */ /* 0x000fe200078e0218 */
[----:B------:R-:W-:Y:S01]  /*948f0*/  @P4 STG.E.U16 [R4.64], R8 ;  /* 0x0000000804004986 */ /* 0x000fe2000c101506 */
[----:B------:R-:W-:-:S03]  /*94900*/  ISETP.GE.AND P4, PT, R19, c[0x0][0x17c], PT ;  /* 0x00005f0013007a0c */ /* 0x000fc60003f86270 */
[----:B------:R-:W3:Y:S04]  /*94910*/  LDL.LU R19, [R1+0x2014] ;  /* 0x0020140001137983 */ /* 0x000ee80000300800 */
[----:B------:R0:W-:Y:S04]  /*94920*/  @P2 STG.E.U16 [R6.64], R18 ;  /* 0x0000001206002986 */ /* 0x0001e8000c101506 */
[----:B0-----:R-:W4:Y:S01]  /*94930*/  LDL.LU R18, [R1+0x2018] ;  /* 0x0020180001127983 */ /* 0x001f220000300800 */
[----:B------:R-:W-:Y:S02]  /*94940*/  ISETP.LT.AND P6, PT, R23, c[0x0][0x178], !P3 ;  /* 0x00005e0017007a0c */ /* 0x000fe40005fc1270 */
[----:B------:R-:W-:Y:S01]  /*94950*/  ISETP.LT.AND P3, PT, R29, c[0x0][0x178], !P3 ;  /* 0x00005e001d007a0c */ /* 0x000fe20005f61270 */
[----:B------:R-:W-:Y:S01]  /*94960*/  IMAD.WIDE R16, R0, 0x2, R2 ;  /* 0x0000000200107825 */ /* 0x000fe200078e0202 */
[----:B------:R-:W-:-:S02]  /*94970*/  ISETP.LT.AND P2, PT, R23, c[0x0][0x178], !P1 ;  /* 0x00005e0017007a0c */ /* 0x000fc40004f41270 */
[----:B------:R-:W-:Y:S01]  /*94980*/  ISETP.LT.AND P1, PT, R29, c[0x0][0x178], !P1 ;  /* 0x00005e001d007a0c */ /* 0x000fe20004f21270 */
[C---:B------:R-:W-:Y:S01]  /*94990*/  IMAD.WIDE R4, R0.reuse, 0x2, R24 ;  /* 0x0000000200047825 */ /* 0x040fe200078e0218 */
[----:B------:R-:W-:Y:S02]  /*949a0*/  IADD3 R6, R0, c[0x0][0x198], RZ ;  /* 0x0000660000067a10 */ /* 0x000fe40007ffe0ff */
[----:B-----5:R-:W-:-:S03]  /*949b0*/  PRMT R8, R27, 0x7632, R8 ;  /* 0x000076321b087816 */ /* 0x020fc60000000008 */
[----:B------:R0:W-:Y:S01]  /*949c0*/  @P6 STG.E.U16 [R16.64], R27 ;  /* 0x0000001b10006986 */ /* 0x0001e2000c101506 */
[----:B------:R-:W-:-:S03]  /*949d0*/  IADD3 R0, R6, c[0x0][0x198], RZ ;  /* 0x0000660006007a10 */ /* 0x000fc60007ffe0ff */
[----:B------:R1:W-:Y:S04]  /*949e0*/  @P3 STG.E.U16 [R4.64], R12 ;  /* 0x0000000c04003986 */ /* 0x0003e8000c101506 */
[----:B0-----:R-:W5:Y:S01]  /*949f0*/  LDL.LU R27, [R1+0x1e0] ;  /* 0x0001e000011b7983 */ /* 0x001f620000300800 */
[----:B-1----:R-:W-:Y:S01]  /*94a00*/  IMAD.WIDE R4, R6, 0x2, R2 ;  /* 0x0000000206047825 */ /* 0x002fe200078e0202 */
[----:B------:R-:W-:-:S03]  /*94a10*/  PRMT R12, R12, 0x7632, R12 ;  /* 0x000076320c0c7816 */ /* 0x000fc6000000000c */
[----:B------:R-:W-:Y:S01]  /*94a20*/  IMAD.WIDE R6, R6, 0x2, R24 ;  /* 0x0000000206067825 */ /* 0x000fe200078e0218 */
        /* <DEDUP_REMOVED lines=11> */
[----:B------:R-:W-:Y:S01]  /*94ae0*/  ISETP.LT.AND P0, PT, R29, c[0x0][0x178], !P0 ;  /* 0x00005e001d007a0c */ /* 0x000fe20004701270 */
[C---:B------:R-:W-:Y:S01]  /*94af0*/  IMAD.WIDE R4, R0.reuse, 0x2, R24 ;  /* 0x0000000200047825 */ /* 0x040fe200078e0218 */
[----:B------:R-:W-:-:S02]  /*94b00*/  IADD3 R6, R0, c[0x0][0x198], RZ ;  /* 0x0000660000067a10 */ /* 0x000fc40007ffe0ff */
[----:B--2---:R-:W-:Y:S02]  /*94b10*/  PRMT R12, R26, 0x7632, R12 ;  /* 0x000076321a0c7816 */ /* 0x004fe4000000000c */
[----:B------:R-:W-:Y:S01]  /*94b20*/  IADD3 R0, R6, c[0x0][0x198], RZ ;  /* 0x0000660006007a10 */ /* 0x000fe20007ffe0ff */
[----:B---3--:R-:W-:Y:S01]  /*94b30*/  @P6 STG.E.U16 [R16.64], R7 ;  /* 0x0000000710006986 */ /* 0x008fe2000c101506 */
[----:B------:R-:W-:-:S03]  /*94b40*/  PRMT R8, R7, 0x7632, R8 ;  /* 0x0000763207087816 */ /* 0x000fc60000000008 */
[----:B------:R0:W-:Y:S01]  /*94b50*/  @P5 STG.E.U16 [R4.64], R26 ;  /* 0x0000001a04005986 */ /* 0x0001e2000c101506 */
[----:B------:R-:W-:Y:S01]  /*94b60*/  ISETP.GE.AND P5, PT, R19, c[0x0][0x17c], PT ;  /* 0x00005f0013007a0c */ /* 0x000fe20003fa6270 */
[C---:B0-----:R-:W-:Y:S02]  /*94b70*/  IMAD.WIDE R4, R6.reuse, 0x2, R2 ;  /* 0x0000000206047825 */ /* 0x041fe400078e0202 */
[----:B------:R-:W2:Y:S02]  /*94b80*/  LDL.LU R26, [R1+0x170] ;  /* 0x00017000011a7983 */ /* 0x000ea40000300800 */
[----:B------:R-:W-:Y:S02]  /*94b90*/  IMAD.WIDE R6, R6, 0x2, R24 ;  /* 0x0000000206067825 */ /* 0x000fe400078e0218 */
[----:B------:R-:W-:Y:S01]  /*94ba0*/  @P1 STG.E.U16 [R4.64], R8 ;  /* 0x0000000804001986 */ /* 0x000fe2000c101506 */
[----:B----4-:R-:W-:-:S03]  /*94bb0*/  ISETP.GE.AND P1, PT, R18, c[0x0][0x17c], PT ;  /* 0x00005f0012007a0c */ /* 0x010fc60003f26270 */
[----:B------:R-:W3:Y:S04]  /*94bc0*/  LDL.LU R19, [R1+0x2028] ;  /* 0x0020280001137983 */ /* 0x000ee80000300800 */
[----:B------:R-:W4:Y:S04]  /*94bd0*/  LDL.LU R18, [R1+0x2024] ;  /* 0x0020240001127983 */ /* 0x000f280000300800 */
[----:B------:R0:W-:Y:S04]  /*94be0*/  @P0 STG.E.U16 [R6.64], R12 ;  /* 0x0000000c06000986 */ /* 0x0001e8000c101506 */
[----:B0-----:R-:W2:Y:S01]  /*94bf0*/  LDL.LU R7, [R1+0xd0] ;  /* 0x0000d00001077983 */ /* 0x001ea20000300800 */
[----:B------:R-:W-:-:S02]  /*94c00*/  ISETP.LT.AND P6, PT, R23, c[0x0][0x178], !P4 ;  /* 0x00005e0017007a0c */ /* 0x000fc400067c1270 */
[----:B------:R-:W-:Y:S01]  /*94c10*/  ISETP.LT.AND P4, PT, R29, c[0x0][0x178], !P4 ;  /* 0x00005e001d007a0c */ /* 0x000fe20006781270 */
[C---:B------:R-:W-:Y:S01]  /*94c20*/  IMAD.WIDE R16, R0.reuse, 0x2, R2 ;  /* 0x0000000200107825 */ /* 0x040fe200078e0202 */
[----:B------:R-:W-:Y:S02]  /*94c30*/  ISETP.LT.AND P0, PT, R23, c[0x0][0x178], !P3 ;  /* 0x00005e0017007a0c */ /* 0x000fe40005f01270 */
[----:B------:R-:W-:Y:S01]  /*94c40*/  ISETP.LT.AND P3, PT, R29, c[0x0][0x178], !P3 ;  /* 0x00005e001d007a0c */ /* 0x000fe20005f61270 */
[C---:B------:R-:W-:Y:S01]  /*94c50*/  IMAD.WIDE R4, R0.reuse, 0x2, R24 ;  /* 0x0000000200047825 */ /* 0x040fe200078e0218 */
[----:B------:R-:W-:Y:S02]  /*94c60*/  IADD3 R6, R0, c[0x0][0x198], RZ ;  /* 0x0000660000067a10 */ /* 0x000fe40007ffe0ff */
[----:B-----5:R-:W-:-:S03]  /*94c70*/  PRMT R8, R27, 0x7632, R8 ;  /* 0x000076321b087816 */ /* 0x020fc60000000008 */
[----:B------:R0:W-:Y:S01]  /*94c80*/  @P6 STG.E.U16 [R16.64], R27 ;  /* 0x0000001b10006986 */ /* 0x0001e2000c101506 */
[----:B------:R-:W-:-:S03]  /*94c90*/  IADD3 R0, R6, c[0x0][0x198], RZ ;  /* 0x0000660006007a10 */ /* 0x000fc60007ffe0ff */
[----:B0-----:R-:W5:Y:S04]  /*94ca0*/  LDL.LU R27, [R1+0x200] ;  /* 0x00020000011b7983 */ /* 0x001f680000300800 */
[----:B--2---:R0:W-:Y:S01]  /*94cb0*/  @P4 STG.E.U16 [R4.64], R7 ;  /* 0x0000000704004986 */ /* 0x0041e2000c101506 */
[----:B------:R-:W-:Y:S02]  /*94cc0*/  PRMT R12, R7, 0x7632, R12 ;  /* 0x00007632070c7816 */ /* 0x000fe4000000000c */
[----:B---3--:R-:W-:Y:S02]  /*94cd0*/  ISETP.GE.AND P4, PT, R19, c[0x0][0x17c], PT ;  /* 0x00005f0013007a0c */ /* 0x008fe40003f86270 */
[----:B------:R-:W2:Y:S01]  /*94ce0*/  LDL.LU R19, [R1+0x2030] ;  /* 0x0020300001137983 */ /* 0x000ea20000300800 */
[----:B0-----:R-:W-:-:S04]  /*94cf0*/  IMAD.WIDE R4, R6, 0x2, R2 ;  /* 0x0000000206047825 */ /* 0x001fc800078e0202 */
[----:B------:R-:W-:Y:S01]  /*94d00*/  IMAD.WIDE R6, R6, 0x2, R24 ;  /* 0x0000000206067825 */ /* 0x000fe200078e0218 */
[----:B------:R-:W-:Y:S01]  /*94d10*/  @P0 STG.E.U16 [R4.64], R8 ;  /* 0x0000000804000986 */ /* 0x000fe2000c101506 */
[----:B----4-:R-:W-:-:S03]  /*94d20*/  ISETP.GE.AND P0, PT, R18, c[0x0][0x17c], PT ;  /* 0x00005f0012007a0c */ /* 0x010fc60003f06270 */
[----:B------:R-:W3:Y:S04]  /*94d30*/  LDL.LU R18, [R1+0x202c] ;  /* 0x00202c0001127983 */ /* 0x000ee80000300800 */
[----:B------:R0:W-:Y:S04]  /*94d40*/  @P3 STG.E.U16 [R6.64], R12 ;  /* 0x0000000c06003986 */ /* 0x0001e8000c101506 */
[----:B0-----:R-:W4:Y:S01]  /*94d50*/  LDL.LU R7, [R1+0x1d0] ;  /* 0x0001d00001077983 */ /* 0x001f220000300800 */
[----:B------:R-:W-:Y:S02]  /*94d60*/  ISETP.LT.AND P6, PT, R23, c[0x0][0x178], !P2 ;  /* 0x00005e0017007a0c */ /* 0x000fe400057c1270 */
[----:B------:R-:W-:Y:S01]  /*94d70*/  ISETP.LT.AND P2, PT, R29, c[0x0][0x178], !P2 ;  /* 0x00005e001d007a0c */ /* 0x000fe20005741270 */
[----:B------:R-:W-:Y:S01]  /*94d80*/  IMAD.WIDE R16, R0, 0x2, R2 ;  /* 0x0000000200107825 */ /* 0x000fe200078e0202 */
[----:B------:R-:W-:-:S02]  /*94d90*/  ISETP.LT.AND P3, PT, R23, c[0x0][0x178], !P5 ;  /* 0x00005e0017007a0c */ /* 0x000fc40006f61270 */
[C---:B------:R-:W-:Y:S01]  /*94da0*/  IADD3 R6, R0.reuse, c[0x0][0x198], RZ ;  /* 0x0000660000067a10 */ /* 0x040fe20007ffe0ff */
[----:B------:R-:W-:Y:S01]  /*94db0*/  IMAD.WIDE R4, R0, 0x2, R24 ;  /* 0x0000000200047825 */ /* 0x000fe200078e0218 */
[----:B------:R-:W-:Y:S02]  /*94dc0*/  PRMT R12, R26, 0x7632, R12 ;  /* 0x000076321a0c7816 */ /* 0x000fe4000000000c */
[----:B------:R-:W-:-:S03]  /*94dd0*/  ISETP.LT.AND P5, PT, R29, c[0x0][0x178], !P5 ;  /* 0x00005e001d007a0c */ /* 0x000fc60006fa1270 */
[----:B----4-:R-:W-:Y:S01]  /*94de0*/  @P6 STG.E.U16 [R16.64], R7 ;  /* 0x0000000710006986 */ /* 0x010fe2000c101506 */
[----:B------:R-:W-:-:S03]  /*94df0*/  PRMT R8, R7, 0x7632, R8 ;  /* 0x0000763207087816 */ /* 0x000fc60000000008 */
[----:B------:R0:W-:Y:S01]  /*94e00*/  @P2 STG.E.U16 [R4.64], R26 ;  /* 0x0000001a04002986 */ /* 0x0001e2000c101506 */
[----:B--2---:R-:W-:Y:S01]  /*94e10*/  ISETP.GE.AND P2, PT, R19, c[0x0][0x17c], PT ;  /* 0x00005f0013007a0c */ /* 0x004fe20003f46270 */
[----:B0-----:R-:W-:Y:S02]  /*94e20*/  IMAD.WIDE R4, R6, 0x2, R2 ;  /* 0x0000000206047825 */ /* 0x001fe400078e0202 */
[----:B------:R-:W2:Y:S04]  /*94e30*/  LDL.LU R26, [R1+0x194] ;  /* 0x00019400011a7983 */ /* 0x000ea80000300800 */
[----:B------:R0:W-:Y:S01]  /*94e40*/  @P3 STG.E.U16 [R4.64], R8 ;  /* 0x0000000804003986 */ /* 0x0001e2000c101506 */
[----:B---3--:R-:W-:-:S03]  /*94e50*/  ISETP.GE.AND P3, PT, R18, c[0x0][0x17c], PT ;  /* 0x00005f0012007a0c */ /* 0x008fc60003f66270 */
        /* <DEDUP_REMOVED lines=15> */
[C---:B------:R-:W-:Y:S02]  /*94f50*/  IADD3 R0, R6.reuse, c[0x0][0x198], RZ ;  /* 0x0000660006007a10 */ /* 0x040fe40007ffe0ff */
[----:B------:R-:W-:Y:S02]  /*94f60*/  PRMT R12, R9, 0x7632, R12 ;  /* 0x00007632090c7816 */ /* 0x000fe4000000000c */
[----:B------:R-:W-:Y:S01]  /*94f70*/  ISETP.LT.AND P6, PT, R23, c[0x0][0x178], !P0 ;  /* 0x00005e0017007a0c */ /* 0x000fe200047c1270 */
[----:B0-----:R-:W-:Y:S01]  /*94f80*/  IMAD.WIDE R4, R6, 0x2, R2 ;  /* 0x0000000206047825 */ /* 0x001fe200078e0202 */
[----:B------:R-:W5:Y:S01]  /*94f90*/  LDL.LU R9, [R1+0x225c] ;  /* 0x00225c0001097983 */ /* 0x000f620000300800 */
[----:B------:R-:W-:-:S02]  /*94fa0*/  ISETP.LT.AND P1, PT, R29, c[0x0][0x178], !P0 ;  /* 0x00005e001d007a0c */ /* 0x000fc40004721270 */
[----:B------:R-:W-:Y:S01]  /*94fb0*/  IMAD.WIDE R6, R6, 0x2, R24 ;  /* 0x0000000206067825 */ /* 0x000fe200078e0218 */
[----:B------:R-:W5:Y:S04]  /*94fc0*/  LDL.LU R27, [R1+0x1a4] ;  /* 0x0001a400011b7983 */ /* 0x000f680000300800 */
[----:B------:R-:W-:Y:S04]  /*94fd0*/  @P5 STG.E.U16 [R4.64], R8 ;  /* 0x0000000804005986 */ /* 0x000fe8000c101506 */
[----:B------:R0:W-:Y:S01]  /*94fe0*/  @P4 STG.E.U16 [R6.64], R12 ;  /* 0x0000000c06004986 */ /* 0x0001e2000c101506 */
[----:B---3--:R-:W-:-:S03]  /*94ff0*/  ISETP.GE.AND P0, PT, R19, c[0x0][0x17c], PT ;  /* 0x00005f0013007a0c */ /* 0x008fc60003f06270 */
[----:B------:R-:W3:Y:S01]  /*95000*/  LDL.LU R19, [R1+0x2040] ;  /* 0x0020400001137983 */ /* 0x000ee20000300800 */
[----:B----4-:R-:W-:-:S03]  /*95010*/  ISETP.GE.AND P5, PT, R18, c[0x0][0x17c], PT ;  /* 0x00005f0012007a0c */ /* 0x010fc60003fa6270 */
[----:B------:R-:W4:Y:S04]  /*95020*/  LDL.LU R18, [R1+0x203c] ;  /* 0x00203c0001127983 */ /* 0x000f280000300800 */
[----:B0-----:R-:W3:Y:S01]  /*95030*/  LDL.LU R7, [R1+0x164] ;  /* 0x0001640001077983 */ /* 0x001ee20000300800 */
[----:B------:R-:W-:Y:S01]  /*95040*/  ISETP.LT.AND P4, PT, R23, c[0x0][0x178], !P2 ;  /* 0x00005e0017007a0c */ /* 0x000fe20005781270 */
[C---:B------:R-:W-:Y:S01]  /*95050*/  IMAD.WIDE R16, R0.reuse, 0x2, R2 ;  /* 0x0000000200107825 */ /* 0x040fe200078e0202 */
[----:B------:R-:W-:Y:S02]  /*95060*/  ISETP.LT.AND P2, PT, R29, c[0x0][0x178], !P2 ;  /* 0x00005e001d007a0c */ /* 0x000fe40005741270 */
[C---:B------:R-:W-:Y:S01]  /*95070*/  IADD3 R6, R0.reuse, c[0x0][0x198], RZ ;  /* 0x0000660000067a10 */ /* 0x040fe20007ffe0ff */
[----:B------:R-:W-:Y:S01]  /*95080*/  IMAD.WIDE R4, R0, 0x2, R24 ;  /* 0x0000000200047825 */ /* 0x000fe200078e0218 */
[----:B--2---:R0:W-:Y:S01]  /*95090*/  @P6 STG.E.U16 [R16.64], R26 ;  /* 0x0000001a10006986 */ /* 0x0041e2000c101506 */
[----:B------:R-:W-:-:S02]  /*950a0*/  PRMT R8, R26, 0x7632, R8 ;  /* 0x000076321a087816 */ /* 0x000fc40000000008 */
[C---:B------:R-:W-:Y:S01]  /*950b0*/  IADD3 R0, R6.reuse, c[0x0][0x198], RZ ;  /* 0x0000660006007a10 */ /* 0x040fe20007ffe0ff */
[----:B0-----:R-:W2:Y:S04]  /*950c0*/  LDL.LU R26, [R1+0x1c4] ;  /* 0x0001c400011a7983 */ /* 0x001ea80000300800 */
[----:B---3--:R0:W-:Y:S01]  /*950d0*/  @P1 STG.E.U16 [R4.64], R7 ;  /* 0x0000000704001986 */ /* 0x0081e2000c101506 */
[----:B------:R-:W-:Y:S02]  /*950e0*/  PRMT R12, R7, 0x7632, R12 ;  /* 0x00007632070c7816 */ /* 0x000fe4000000000c */
[----:B------:R-:W-:Y:S02]  /*950f0*/  ISETP.GE.AND P1, PT, R19, c[0x0][0x17c], PT ;  /* 0x00005f0013007a0c */ /* 0x000fe40003f26270 */
[----:B------:R-:W3:Y:S01]  /*95100*/  LDL.LU R19, [R1+0x2048] ;  /* 0x0020480001137983 */ /* 0x000ee20000300800 */
[----:B0-----:R-:W-:-:S04]  /*95110*/  IMAD.WIDE R4, R6, 0x2, R2 ;  /* 0x0000000206047825 */ /* 0x001fc800078e0202 */
[----:B------:R-:W-:Y:S01]  /*95120*/  IMAD.WIDE R6, R6, 0x2, R24 ;  /* 0x0000000206067825 */ /* 0x000fe200078e0218 */
[----:B------:R-:W-:Y:S01]  /*95130*/  @P4 STG.E.U16 [R4.64], R8 ;  /* 0x0000000804004986 */ /* 0x000fe2000c101506 */
[----:B----4-:R-:W-:-:S03]  /*95140*/  ISETP.GE.AND P4, PT, R18, c[0x0][0x17c], PT ;  /* 0x00005f0012007a0c */ /* 0x010fc60003f86270 */
[----:B------:R-:W4:Y:S04]  /*95150*/  LDL.LU R18, [R1+0x2044] ;  /* 0x0020440001127983 */ /* 0x000f280000300800 */
[----:B------:R0:W-:Y:S04]  /*95160*/  @P2 STG.E.U16 [R6.64], R12 ;  /* 0x0000000c06002986 */ /* 0x0001e8000c101506 */
[----:B0-----:R-:W2:Y:S01]  /*95170*/  LDL.LU R7, [R1+0x144] ;  /* 0x0001440001077983 */ /* 0x001ea20000300800 */
[----:B------:R-:W-:Y:S02]  /*95180*/  ISETP.LT.AND P6, PT, R23, c[0x0][0x178], !P3 ;  /* 0x00005e0017007a0c */ /* 0x000fe40005fc1270 */
[----:B------:R-:W-:Y:S01]  /*95190*/  ISETP.LT.AND P3, PT, R29, c[0x0][0x178], !P3 ;  /* 0x00005e001d007a0c */ /* 0x000fe20005f61270 */
[----:B------:R-:W-:Y:S01]  /*951a0*/  IMAD.WIDE R16, R0, 0x2, R2 ;  /* 0x0000000200107825 */ /* 0x000fe200078e0202 */
[----:B------:R-:W-:-:S02]  /*951b0*/  ISETP.LT.AND P2, PT, R23, c[0x0][0x178], !P0 ;  /* 0x00005e0017007a0c */ /* 0x000fc40004741270 */
        /* <DEDUP_REMOVED lines=21> */
[C---:B0-----:R-:W-:Y:S02]  /*95310*/  IMAD.WIDE R4, R0.reuse, 0x2, R24 ;  /* 0x0000000200047825 */ /* 0x041fe400078e0218 */
[----:B------:R0:W-:Y:S04]  /*95320*/  @P6 STG.E.U16 [R16.64], R26 ;  /* 0x0000001a10006986 */ /* 0x0001e8000c101506 */
[----:B------:R4:W-:Y:S01]  /*95330*/  @P5 STG.E.U16 [R4.64], R9 ;  /* 0x0000000904005986 */ /* 0x0009e2000c101506 */
[----:B-1----:R-:W-:-:S02]  /*95340*/  IADD3 R6, R0, c[0x0][0x198], RZ ;  /* 0x0000660000067a10 */ /* 0x002fc40007ffe0ff */
[----:B------:R-:W-:Y:S02]  /*95350*/  PRMT R12, R26, 0x7632, R12 ;  /* 0x000076321a0c7816 */ /* 0x000fe4000000000c */
[----:B------:R-:W-:Y:S01]  /*95360*/  ISETP.LT.AND P6, PT, R23, c[0x0][0x178], !P4 ;  /* 0x00005e0017007a0c */ /* 0x000fe200067c1270 */
[----:B0-----:R-:W5:Y:S01]  /*95370*/  LDL.LU R26, [R1+0x154] ;  /* 0x00015400011a7983 */ /* 0x001f620000300800 */
[----:B----4-:R-:W-:Y:S01]  /*95380*/  IMAD.WIDE R4, R6, 0x2, R2 ;  /* 0x0000000206047825 */ /* 0x010fe200078e0202 */
[----:B------:R-:W-:-:S04]  /*95390*/  ISETP.LT.AND P5, PT, R29, c[0x0][0x178], !P4 ;  /* 0x00005e001d007a0c */ /* 0x000fc800067a1270 */
[----:B------:R0:W-:Y:S01]  /*953a0*/  @P0 STG.E.U16 [R4.64], R12 ;  /* 0x0000000c04000986 */ /* 0x0001e2000c101506 */
[----:B--2---:R-:W-:-:S03]  /*953b0*/  ISETP.GE.AND P4, PT, R19, c[0x0][0x17c], PT ;  /* 0x00005f0013007a0c */ /* 0x004fc60003f86270 */
[----:B------:R-:W2:Y:S01]  /*953c0*/  LDL.LU R19, [R1+0x2058] ;  /* 0x0020580001137983 */ /* 0x000ea20000300800 */
[----:B---3--:R-:W-:-:S03]  /*953d0*/  ISETP.GE.AND P0, PT, R18, c[0x0][0x17c], PT ;  /* 0x00005f0012007a0c */ /* 0x008fc60003f06270 */
[----:B------:R-:W3:Y:S01]  /*953e0*/  LDL.LU R18, [R1+0x2054] ;  /* 0x0020540001127983 */ /* 0x000ee20000300800 */
[----:B------:R-:W-:Y:S02]  /*953f0*/  ISETP.LT.AND P1, PT, R29, c[0x0][0x178], !P1 ;  /* 0x00005e001d007a0c */ /* 0x000fe40004f21270 */
[C---:B------:R-:W-:Y:S01]  /*95400*/  IADD3 R0, R6.reuse, c[0x0][0x198], RZ ;  /* 0x0000660006007a10 */ /* 0x040fe20007ffe0ff */
[----:B------:R-:W-:Y:S01]  /*95410*/  IMAD.WIDE R6, R6, 0x2, R24 ;  /* 0x0000000206067825 */ /* 0x000fe200078e0218 */
[----:B------:R-:W-:-:S03]  /*95420*/  PRMT R16, R9, 0x7632, R16 ;  /* 0x0000763209107816 */ /* 0x000fc60000000010 */
[----:B------:R-:W-:-:S06]  /*95430*/  IMAD.WIDE R8, R0, 0x2, R2 ;  /* 0x0000000200087825 */ /* 0x000fcc00078e0202 */
[----:B------:R1:W-:Y:S01]  /*95440*/  @P1 STG.E.U16 [R6.64], R16 ;  /* 0x0000001006001986 */ /* 0x0003e2000c101506 */
[----:B------:R-:W-:Y:S01]  /*95450*/  ISETP.LT.AND P1, PT, R23, c[0x0][0x178], !P3 ;  /* 0x00005e0017007a0c */ /* 0x000fe20005f21270 */
[----:B0-----:R-:W-:Y:S01]  /*95460*/  IMAD.WIDE R4, R0, 0x2, R24 ;  /* 0x0000000200047825 */ /* 0x001fe200078e0218 */
[----:B------:R-:W-:Y:S01]  /*95470*/  ISETP.LT.AND P3, PT, R29, c[0x0][0x178], !P3 ;  /* 0x00005e001d007a0c */ /* 0x000fe20005f61270 */
[----:B-----5:R0:W-:Y:S01]  /*95480*/  @P6 STG.E.U16 [R8.64], R27 ;  /* 0x0000001b08006986 */ /* 0x0201e2000c101506 */
[----:B------:R-:W-:-:S03]  /*95490*/  PRMT R12, R27, 0x7632, R12 ;  /* 0x000076321b0c7816 */ /* 0x000fc6000000000c */
[----:B------:R4:W-:Y:S01]  /*954a0*/  @P5 STG.E.U16 [R4.64], R13 ;  /* 0x0000000d04005986 */ /* 0x0009e2000c101506 */
[----:B-1----:R-:W-:-:S04]  /*954b0*/  IADD3 R6, R0, c[0x0][0x198], RZ ;  /* 0x0000660000067a10 */ /* 0x002fc80007ffe0ff */
[C---:B------:R-:W-:Y:S01]  /*954c0*/  IADD3 R0, R6.reuse, c[0x0][0x198], RZ ;  /* 0x0000660006007a10 */ /* 0x040fe20007ffe0ff */
[----:B0-----:R-:W5:Y:S01]  /*954d0*/  LDL.LU R27, [R1+0x1e4] ;  /* 0x0001e400011b7983 */ /* 0x001f620000300800 */
[----:B----4-:R-:W-:Y:S01]  /*954e0*/  IMAD.WIDE R4, R6, 0x2, R2 ;  /* 0x0000000206047825 */ /* 0x010fe200078e0202 */
[----:B------:R-:W-:-:S03]  /*954f0*/  PRMT R13, R13, 0x7632, R13 ;  /* 0x000076320d0d7816 */ /* 0x000fc6000000000d */
[----:B------:R-:W-:Y:S01]  /*95500*/  IMAD.WIDE R6, R6, 0x2, R24 ;  /* 0x0000000206067825 */ /* 0x000fe200078e0218 */
[----:B------:R-:W-:Y:S01]  /*95510*/  ISETP.LT.AND P6, PT, R23, c[0x0][0x178], !P2 ;  /* 0x00005e0017007a0c */ /* 0x000fe200057c1270 */
[----:B------:R-:W-:Y:S01]  /*95520*/  @P1 STG.E.U16 [R4.64], R12 ;  /* 0x0000000c04001986 */ /* 0x000fe2000c101506 */
[----:B------:R-:W-:-:S03]  /*95530*/  ISETP.LT.AND P5, PT, R29, c[0x0][0x178], !P2 ;  /* 0x00005e001d007a0c */ /* 0x000fc600057a1270 */
[----:B------:R0:W-:Y:S01]  /*95540*/  @P3 STG.E.U16 [R6.64], R13 ;  /* 0x0000000d06003986 */ /* 0x0001e2000c101506 */
[----:B--2---:R-:W-:-:S03]  /*95550*/  ISETP.GE.AND P2, PT, R19, c[0x0][0x17c], PT ;  /* 0x00005f0013007a0c */ /* 0x004fc60003f46270 */
[----:B------:R-:W2:Y:S01]  /*95560*/  LDL.LU R19, [R1+0x2060] ;  /* 0x0020600001137983 */ /* 0x000ea20000300800 */
[----:B---3--:R-:W-:-:S03]  /*95570*/  ISETP.GE.AND P1, PT, R18, c[0x0][0x17c], PT ;  /* 0x00005f0012007a0c */ /* 0x008fc60003f26270 */
[----:B------:R-:W3:Y:S04]  /*95580*/  LDL.LU R18, [R1+0x205c] ;  /* 0x00205c0001127983 */ /* 0x000ee80000300800 */
[----:B0-----:R-:W4:Y:S01]  /*95590*/  LDL.LU R7, [R1+0x1f4] ;  /* 0x0001f40001077983 */ /* 0x001f220000300800 */
[----:B------:R-:W-:Y:S01]  /*955a0*/  ISETP.LT.AND P3, PT, R23, c[0x0][0x178], !P4 ;  /* 0x00005e0017007a0c */ /* 0x000fe20006761270 */
[C---:B------:R-:W-:Y:S01]  /*955b0*/  IMAD.WIDE R8, R0.reuse, 0x2, R2 ;  /* 0x0000000200087825 */ /* 0x040fe200078e0202 */
[----:B------:R-:W-:Y:S02]  /*955c0*/  ISETP.LT.AND P4, PT, R29, c[0x0][0x178], !P4 ;  /* 0x00005e001d007a0c */ /* 0x000fe40006781270 */
[C---:B------:R-:W-:Y:S01]  /*955d0*/  IADD3 R6, R0.reuse, c[0x0][0x198], RZ ;  /* 0x0000660000067a10 */ /* 0x040fe20007ffe0ff */
[----:B------:R-:W-:Y:S01]  /*955e0*/  IMAD.WIDE R4, R0, 0x2, R24 ;  /* 0x0000000200047825 */ /* 0x000fe200078e0218 */
[----:B------:R-:W-:-:S02]  /*955f0*/  PRMT R13, R26, 0x7632, R13 ;  /* 0x000076321a0d7816 */ /* 0x000fc4000000000d */
[----:B------:R-:W-:Y:S01]  /*95600*/  IADD3 R0, R6, c[0x0][0x198], RZ ;  /* 0x0000660006007a10 */ /* 0x000fe20007ffe0ff */
[----:B----4-:R-:W-:Y:S01]  /*95610*/  @P6 STG.E.U16 [R8.64], R7 ;  /* 0x0000000708006986 */ /* 0x010fe2000c101506 */
[----:B------:R-:W-:-:S03]  /*95620*/  PRMT R12, R7, 0x7632, R12 ;  /* 0x00007632070c7816 */ /* 0x000fc6000000000c */
[----:B------:R0:W-:Y:S01]  /*95630*/  @P5 STG.E.U16 [R4.64], R26 ;  /* 0x0000001a04005986 */ /* 0x0001e2000c101506 */
[----:B------:R-:W-:Y:S02]  /*95640*/  ISETP.LT.AND P6, PT, R23, c[0x0][0x178], !P0 ;  /* 0x00005e0017007a0c */ /* 0x000fe400047c1270 */
[----:B------:R-:W-:Y:S02]  /*95650*/  ISETP.LT.AND P5, PT, R29, c[0x0][0x178], !P0 ;  /* 0x00005e001d007a0c */ /* 0x000fe400047a1270 */
[----:B--2---:R-:W-:Y:S02]  /*95660*/  ISETP.GE.AND P0, PT, R19, c[0x0][0x17c], PT ;  /* 0x00005f0013007a0c */ /* 0x004fe40003f06270 */
[----:B------:R-:W2:Y:S01]  /*95670*/  LDL.LU R19, [R1+0x174] ;  /* 0x0001740001137983 */ /* 0x000ea20000300800 */
[----:B0-----:R-:W-:-:S03]  /*95680*/  IMAD.WIDE R4, R6, 0x2, R2 ;  /* 0x0000000206047825 */ /* 0x001fc600078e0202 */
[----:B------:R-:W4:Y:S01]  /*95690*/  LDL.LU R26, [R1+0x2068] ;  /* 0x00206800011a7983 */ /* 0x000f220000300800 */
[----:B------:R-:W-:-:S03]  /*956a0*/  IMAD.WIDE R6, R6, 0x2, R24 ;  /* 0x0000000206067825 */ /* 0x000fc600078e0218 */
[----:B------:R-:W-:Y:S01]  /*956b0*/  @P3 STG.E.U16 [R4.64], R12 ;  /* 0x0000000c04003986 */ /* 0x000fe2000c101506 */
[----:B---3--:R-:W-:-:S03]  /*956c0*/  ISETP.GE.AND P3, PT, R18, c[0x0][0x17c], PT ;  /* 0x00005f0012007a0c */ /* 0x008fc60003f66270 */
[----:B------:R-:W3:Y:S04]  /*956d0*/  LDL.LU R18, [R1+0x2064] ;  /* 0x0020640001127983 */ /* 0x000ee80000300800 */
[----:B------:R0:W-:Y:S04]  /*956e0*/  @P4 STG.E.U16 [R6.64], R13 ;  /* 0x0000000d06004986 */ /* 0x0001e8000c101506 */
[----:B0-----:R-:W2:Y:S01]  /*956f0*/  LDL.LU R7, [R1+0xd4] ;  /* 0x0000d40001077983 */ /* 0x001ea20000300800 */
[----:B------:R-:W-:Y:S01]  /*95700*/  ISETP.LT.AND P4, PT, R23, c[0x0][0x178], !P2 ;  /* 0x00005e0017007a0c */ /* 0x000fe20005781270 */
[C---:B------:R-:W-:Y:S01]  /*95710*/  IMAD.WIDE R8, R0.reuse, 0x2, R2 ;  /* 0x0000000200087825 */ /* 0x040fe200078e0202 */
[----:B------:R-:W-:-:S03]  /*95720*/  IADD3 R6, R0, c[0x0][0x198], RZ ;  /* 0x0000660000067a10 */ /* 0x000fc60007ffe0ff */
[----:B------:R-:W-:Y:S01]  /*95730*/  IMAD.WIDE R4, R0, 0x2, R24 ;  /* 0x0000000200047825 */ /* 0x000fe200078e0218 */
[----:B-----5:R0:W-:Y:S01]  /*95740*/  @P6 STG.E.U16 [R8.64], R27 ;  /* 0x0000001b08006986 */ /* 0x0201e2000c101506 */
[----:B------:R-:W-:Y:S02]  /*95750*/  PRMT R12, R27, 0x7632, R12 ;  /* 0x000076321b0c7816 */ /* 0x000fe4000000000c */
[----:B------:R-:W-:Y:S01]  /*95760*/  ISETP.LT.AND P6, PT, R23, c[0x0][0x178], !P1 ;  /* 0x00005e0017007a0c */ /* 0x000fe20004fc1270 */
[----:B0-----:R-:W5:Y:S04]  /*95770*/  LDL.LU R27, [R1+0x204] ;  /* 0x00020400011b7983 */ /* 0x001f680000300800 */
[----:B--2---:R0:W-:Y:S01]  /*95780*/  @P5 STG.E.U16 [R4.64], R7 ;  /* 0x0000000704005986 */ /* 0x0041e2000c101506 */
[----:B------:R-:W-:Y:S01]  /*95790*/  ISETP.LT.AND P5, PT, R29, c[0x0][0x178], !P1 ;  /* 0x00005e001d007a0c */ /* 0x000fe20004fa1270 */
[----:B0-----:R-:W-:-:S05]  /*957a0*/  IMAD.WIDE R4, R6, 0x2, R2 ;  /* 0x0000000206047825 */ /* 0x001fca00078e0202 */
[----:B------:R0:W-:Y:S01]  /*957b0*/  @P4 STG.E.U16 [R4.64], R12 ;  /* 0x0000000c04004986 */ /* 0x0001e2000c101506 */
[----:B----4-:R-:W-:Y:S02]  /*957c0*/  ISETP.GE.AND P1, PT, R26, c[0x0][0x17c], PT ;  /* 0x00005f001a007a0c */ /* 0x010fe40003f26270 */
[----:B---3--:R-:W-:Y:S01]  /*957d0*/  ISETP.GE.AND P4, PT, R18, c[0x0][0x17c], PT ;  /* 0x00005f0012007a0c */ /* 0x008fe20003f86270 */
[----:B0-----:R-:W2:Y:S04]  /*957e0*/  LDL.LU R12, [R1+0x1d4] ;  /* 0x0001d400010c7983 */ /* 0x001ea80000300800 */
[----:B------:R-:W3:Y:S04]  /*957f0*/  LDL.LU R26, [R1+0x2070] ;  /* 0x00207000011a7983 */ /* 0x000ee80000300800 */
[----:B------:R-:W4:Y:S01]  /*95800*/  LDL.LU R18, [R1+0x206c] ;  /* 0x00206c0001127983 */ /* 0x000f220000300800 */
[----:B------:R-:W-:-:S02]  /*95810*/  ISETP.LT.AND P2, PT, R29, c[0x0][0x178], !P2 ;  /* 0x00005e001d007a0c */ /* 0x000fc40005741270 */
[C---:B------:R-:W-:Y:S02]  /*95820*/  IADD3 R0, R6.reuse, c[0x0][0x198], RZ ;  /* 0x0000660006007a10 */ /* 0x040fe40007ffe0ff */
[----:B------:R-:W-:Y:S01]  /*95830*/  PRMT R13, R7, 0x7632, R13 ;  /* 0x00007632070d7816 */ /* 0x000fe2000000000d */
[----:B------:R-:W-:-:S04]  /*95840*/  IMAD.WIDE R6, R6, 0x2, R24 ;  /* 0x0000000206067825 */ /* 0x000fc800078e0218 */
[----:B------:R-:W-:-:S04]  /*95850*/  IMAD.WIDE R8, R0, 0x2, R2 ;  /* 0x0000000200087825 */ /* 0x000fc800078e0202 */
[----:B------:R0:W-:Y:S01]  /*95860*/  @P2 STG.E.U16 [R6.64], R13 ;  /* 0x0000000d06002986 */ /* 0x0001e2000c101506 */
[----:B------:R-:W-:Y:S01]  /*95870*/  ISETP.LT.AND P2, PT, R23, c[0x0][0x178], !P0 ;  /* 0x00005e0017007a0c */ /* 0x000fe20004741270 */
[C---:B------:R-:W-:Y:S01]  /*95880*/  IMAD.WIDE R4, R0.reuse, 0x2, R24 ;  /* 0x0000000200047825 */ /* 0x040fe200078e0218 */
[----:B0-----:R-:W-:Y:S02]  /*95890*/  IADD3 R6, R0, c[0x0][0x198], RZ ;  /* 0x0000660000067a10 */ /* 0x001fe40007ffe0ff */
[----:B------:R-:W-:Y:S01]  /*958a0*/  PRMT R13, R19, 0x7632, R13 ;  /* 0x00007632130d7816 */ /* 0x000fe2000000000d */
[----:B--2---:R-:W-:Y:S01]  /*958b0*/  @P6 STG.E.U16 [R8.64], R12 ;  /* 0x0000000c08006986 */ /* 0x004fe2000c101506 */
[----:B------:R-:W-:-:S03]  /*958c0*/  PRMT R0, R12, 0x7632, R0 ;  /* 0x000076320c007816 */ /* 0x000fc60000000000 */
[----:B------:R0:W-:Y:S01]  /*958d0*/  @P5 STG.E.U16 [R4.64], R19 ;  /* 0x0000001304005986 */ /* 0x0001e2000c101506 */
[----:B------:R-:W-:Y:S02]  /*958e0*/  ISETP.LT.AND P6, PT, R23, c[0x0][0x178], !P3 ;  /* 0x00005e0017007a0c */ /* 0x000fe40005fc1270 */
[----:B------:R-:W-:Y:S02]  /*958f0*/  ISETP.LT.AND P5, PT, R29, c[0x0][0x178], !P3 ;  /* 0x00005e001d007a0c */ /* 0x000fe40005fa1270 */
[----:B---3--:R-:W-:Y:S01]  /*95900*/  ISETP.GE.AND P3, PT, R26, c[0x0][0x17c], PT ;  /* 0x00005f001a007a0c */ /* 0x008fe20003f66270 */
[----:B0-----:R-:W-:Y:S01]  /*95910*/  IMAD.WIDE R4, R6, 0x2, R2 ;  /* 0x0000000206047825 */ /* 0x001fe200078e0202 */
[----:B------:R-:W2:Y:S04]  /*95920*/  LDL.LU R19, [R1+0x198] ;  /* 0x0001980001137983 */ /* 0x000ea80000300800 */
[----:B------:R0:W-:Y:S01]  /*95930*/  @P2 STG.E.U16 [R4.64], R0 ;  /* 0x0000000004002986 */ /* 0x0001e2000c101506 */
[----:B----4-:R-:W-:-:S03]  /*95940*/  ISETP.GE.AND P2, PT, R18, c[0x0][0x17c], PT ;  /* 0x00005f0012007a0c */ /* 0x010fc60003f46270 */
[----:B------:R-:W3:Y:S04]  /*95950*/  LDL.LU R26, [R1+0x2078] ;  /* 0x00207800011a7983 */ /* 0x000ee80000300800 */
[----:B------:R-:W4:Y:S01]  /*95960*/  LDL.LU R18, [R1+0x2074] ;  /* 0x0020740001127983 */ /* 0x000f220000300800 */
[----:B------:R-:W-:Y:S02]  /*95970*/  ISETP.LT.AND P0, PT, R29, c[0x0][0x178], !P0 ;  /* 0x00005e001d007a0c */ /* 0x000fe40004701270 */
[C---:B------:R-:W-:Y:S01]  /*95980*/  IADD3 R12, R6.reuse, c[0x0][0x198], RZ ;  /* 0x00006600060c7a10 */ /* 0x040fe20007ffe0ff */
[----:B------:R-:W-:-:S04]  /*95990*/  IMAD.WIDE R6, R6, 0x2, R24 ;  /* 0x0000000206067825 */ /* 0x000fc800078e0218 */
[----:B------:R-:W-:-:S06]  /*959a0*/  IMAD.WIDE R8, R12, 0x2, R2 ;  /* 0x000000020c087825 */ /* 0x000fcc00078e0202 */
        /* <DEDUP_REMOVED lines=11> */
[----:B------:R-:W-:Y:S01]  /*95a60*/  ISETP.LT.AND P6, PT, R23, c[0x0][0x178], !P4 ;  /* 0x00005e0017007a0c */ /* 0x000fe200067c1270 */
[----:B------:R-:W5:Y:S01]  /*95a70*/  LDL.LU R10, [R1+0x2258] ;  /* 0x00225800010a7983 */ /* 0x000f620000300800 */
[----:B------:R-:W-:Y:S01]  /*95a80*/  ISETP.LT.AND P5, PT, R29, c[0x0][0x178], !P4 ;  /* 0x00005e001d007a0c */ /* 0x000fe200067a1270 */
[----:B------:R-:W-:-:S02]  /*95a90*/  IMAD.WIDE R6, R6, 0x2, R24 ;  /* 0x0000000206067825 */ /* 0x000fc400078e0218 */
        /* <DEDUP_REMOVED lines=8> */
[----:B------:R-:W-:Y:S01]  /*95b20*/  ISETP.LT.AND P1, PT, R23, c[0x0][0x178], !P3 ;  /* 0x00005e0017007a0c */ /* 0x000fe20005f21270 */
[----:B------:R-:W-:Y:S01]  /*95b30*/  IMAD.WIDE R8, R12, 0x2, R2 ;  /* 0x000000020c087825 */ /* 0x000fe200078e0202 */
[----:B------:R-:W-:-:S02]  /*95b40*/  ISETP.LT.AND P3, PT, R29, c[0x0][0x178], !P3 ;  /* 0x00005e001d007a0c */ /* 0x000fc40005f61270 */
[C---:B------:R-:W-:Y:S01]  /*95b50*/  IADD3 R6, R12.reuse, c[0x0][0x198], RZ ;  /* 0x000066000c067a10 */ /* 0x040fe20007ffe0ff */
[----:B------:R-:W-:Y:S01]  /*95b60*/  IMAD.WIDE R4, R12, 0x2, R24 ;  /* 0x000000020c047825 */ /* 0x000fe200078e0218 */
[----:B--2---:R0:W-:Y:S01]  /*95b70*/  @P6 STG.E.U16 [R8.64], R19 ;  /* 0x0000001308006986 */ /* 0x0041e2000c101506 */
[----:B------:R-:W-:Y:S02]  /*95b80*/  PRMT R12, R19, 0x7632, R12 ;  /* 0x00007632130c7816 */ /* 0x000fe4000000000c */
[----:B------:R-:W-:Y:S02]  /*95b90*/  IADD3 R0, R6, c[0x0][0x198], RZ ;  /* 0x0000660006007a10 */ /* 0x000fe40007ffe0ff */
[----:B------:R-:W-:Y:S01]  /*95ba0*/  ISETP.LT.AND P6, PT, R23, c[0x0][0x178], !P2 ;  /* 0x00005e0017007a0c */ /* 0x000fe200057c1270 */
[----:B0-----:R-:W2:Y:S04]  /*95bb0*/  LDL.LU R19, [R1+0x1c8] ;  /* 0x0001c80001137983 */ /* 0x001ea80000300800 */
[----:B---3--:R0:W-:Y:S01]  /*95bc0*/  @P5 STG.E.U16 [R4.64], R7 ;  /* 0x0000000704005986 */ /* 0x0081e2000c101506 */
[----:B------:R-:W-:-:S02]  /*95bd0*/  PRMT R13, R7, 0x7632, R13 ;  /* 0x00007632070d7816 */ /* 0x000fc4000000000d */
[----:B------:R-:W-:Y:S02]  /*95be0*/  ISETP.LT.AND P5, PT, R29, c[0x0][0x178], !P2 ;  /* 0x00005e001d007a0c */ /* 0x000fe400057a1270 */
[----:B----4-:R-:W-:Y:S02]  /*95bf0*/  ISETP.GE.AND P2, PT, R27, c[0x0][0x17c], PT ;  /* 0x00005f001b007a0c */ /* 0x010fe40003f46270 */
[----:B------:R-:W3:Y:S01]  /*95c00*/  LDL.LU R27, [R1+0x2088] ;  /* 0x00208800011b7983 */ /* 0x000ee20000300800 */
[----:B0-----:R-:W-:-:S04]  /*95c10*/  IMAD.WIDE R4, R6, 0x2, R2 ;  /* 0x0000000206047825 */ /* 0x001fc800078e0202 */
[----:B------:R-:W-:Y:S01]  /*95c20*/  IMAD.WIDE R6, R6, 0x2, R24 ;  /* 0x0000000206067825 */ /* 0x000fe200078e0218 */
[----:B------:R-:W-:Y:S01]  /*95c30*/  @P1 STG.E.U16 [R4.64], R12 ;  /* 0x0000000c04001986 */ /* 0x000fe2000c101506 */
[----:B------:R-:W-:-:S03]  /*95c40*/  ISETP.GE.AND P1, PT, R18, c[0x0][0x17c], PT ;  /* 0x00005f0012007a0c */ /* 0x000fc60003f26270 */
[----:B------:R-:W4:Y:S04]  /*95c50*/  LDL.LU R18, [R1+0x2084] ;  /* 0x0020840001127983 */ /* 0x000f280000300800 */
[----:B------:R0:W-:Y:S04]  /*95c60*/  @P3 STG.E.U16 [R6.64], R13 ;  /* 0x0000000d06003986 */ /* 0x0001e8000c101506 */
[----:B0-----:R-:W2:Y:S01]  /*95c70*/  LDL.LU R7, [R1+0x1a8] ;  /* 0x0001a80001077983 */ /* 0x001ea20000300800 */
[----:B------:R-:W-:Y:S01]  /*95c80*/  ISETP.LT.AND P3, PT, R23, c[0x0][0x178], !P4 ;  /* 0x00005e0017007a0c */ /* 0x000fe20006761270 */
[C---:B------:R-:W-:Y:S01]  /*95c90*/  IMAD.WIDE R8, R0.reuse, 0x2, R2 ;  /* 0x0000000200087825 */ /* 0x040fe200078e0202 */
[----:B------:R-:W-:-:S03]  /*95ca0*/  IADD3 R6, R0, c[0x0][0x198], RZ ;  /* 0x0000660000067a10 */ /* 0x000fc60007ffe0ff */
[----:B------:R-:W-:Y:S01]  /*95cb0*/  IMAD.WIDE R4, R0, 0x2, R24 ;  /* 0x0000000200047825 */ /* 0x000fe200078e0218 */
[----:B------:R-:W-:Y:S02]  /*95cc0*/  PRMT R13, R26, 0x7632, R13 ;  /* 0x000076321a0d7816 */ /* 0x000fe4000000000d */
[----:B------:R-:W-:Y:S02]  /*95cd0*/  ISETP.LT.AND P4, PT, R29, c[0x0][0x178], !P4 ;  /* 0x00005e001d007a0c */ /* 0x000fe40006781270 */
[----:B------:R-:W-:Y:S01]  /*95ce0*/  IADD3 R0, R6, c[0x0][0x198], RZ ;  /* 0x0000660006007a10 */ /* 0x000fe20007ffe0ff */
        /* <DEDUP_REMOVED lines=12> */
[----:B------:R-:W-:-:S05]  /*95db0*/  IMAD.WIDE R6, R6, 0x2, R24 ;  /* 0x0000000206067825 */ /* 0x000fca00078e0218 */
[----:B------:R1:W-:Y:S01]  /*95dc0*/  @P4 STG.E.U16 [R6.64], R13 ;  /* 0x0000000d06004986 */ /* 0x0003e2000c101506 */
[----:B------:R-:W-:Y:S01]  /*95dd0*/  ISETP.LT.AND P4, PT, R23, c[0x0][0x178], !P2 ;  /* 0x00005e0017007a0c */ /* 0x000fe20005781270 */
[----:B------:R-:W-:-:S04]  /*95de0*/  IMAD.WIDE R8, R0, 0x2, R2 ;  /* 0x0000000200087825 */ /* 0x000fc800078e0202 */
[C---:B0-----:R-:W-:Y:S01]  /*95df0*/  IMAD.WIDE R4, R0.reuse, 0x2, R24 ;  /* 0x0000000200047825 */ /* 0x041fe200078e0218 */
[----:B------:R-:W-:Y:S01]  /*95e00*/  @P6 STG.E.U16 [R8.64], R19 ;  /* 0x0000001308006986 */ /* 0x000fe2000c101506 */
[----:B-1----:R-:W-:-:S03]  /*95e10*/  IADD3 R6, R0, c[0x0][0x198], RZ ;  /* 0x0000660000067a10 */ /* 0x002fc60007ffe0ff */
[----:B-----5:R0:W-:Y:S01]  /*95e20*/  @P5 STG.E.U16 [R4.64], R10 ;  /* 0x0000000a04005986 */ /* 0x0201e2000c101506 */
[----:B------:R-:W-:Y:S02]  /*95e30*/  ISETP.LT.AND P6, PT, R23, c[0x0][0x178], !P1 ;  /* 0x00005e0017007a0c */ /* 0x000fe40004fc1270 */
[----:B------:R-:W-:Y:S02]  /*95e40*/  ISETP.LT.AND P5, PT, R29, c[0x0][0x178], !P1 ;  /* 0x00005e001d007a0c */ /* 0x000fe40004fa1270 */
[----:B0-----:R-:W-:Y:S01]  /*95e50*/  PRMT R10, R19, 0x7632, R10 ;  /* 0x00007632130a7816 */ /* 0x001fe2000000000a */
[----:B------:R-:W-:Y:S01]  /*95e60*/  IMAD.WIDE R4, R6, 0x2, R2 ;  /* 0x0000000206047825 */ /* 0x000fe200078e0202 */
[----:B------:R-:W5:Y:S04]  /*95e70*/  LDL.LU R19, [R1+0x1f8] ;  /* 0x0001f80001137983 */ /* 0x000f680000300800 */
[----:B------:R0:W-:Y:S01]  /*95e80*/  @P4 STG.E.U16 [R4.64], R10 ;  /* 0x0000000a04004986 */ /* 0x0001e2000c101506 */
[----:B---3--:R-:W-:-:S03]  /*95e90*/  ISETP.GE.AND P1, PT, R27, c[0x0][0x17c], PT ;  /* 0x00005f001b007a0c */ /* 0x008fc60003f26270 */
[----:B------:R-:W3:Y:S01]  /*95ea0*/  LDL.LU R27, [R1+0x158] ;  /* 0x00015800011b7983 */ /* 0x000ee20000300800 */
[----:B----4-:R-:W-:-:S03]  /*95eb0*/  ISETP.GE.AND P4, PT, R18, c[0x0][0x17c], PT ;  /* 0x00005f0012007a0c */ /* 0x010fc60003f86270 */
[----:B------:R-:W4:Y:S04]  /*95ec0*/  LDL.LU R18, [R1+0x2098] ;  /* 0x0020980001127983 */ /* 0x000f280000300800 */
        /* <DEDUP_REMOVED lines=8> */
[----:B0-----:R-:W-:Y:S02]  /*95f50*/  IMAD.WIDE R4, R0, 0x2, R24 ;  /* 0x0000000200047825 */ /* 0x001fe400078e0218 */
[----:B--2---:R0:W-:Y:S01]  /*95f60*/  @P6 STG.E.U16 [R8.64], R26 ;  /* 0x0000001a08006986 */ /* 0x0041e2000c101506 */
[----:B------:R-:W-:-:S03]  /*95f70*/  PRMT R10, R26, 0x7632, R10 ;  /* 0x000076321a0a7816 */ /* 0x000fc6000000000a */
[----:B------:R2:W-:Y:S01]  /*95f80*/  @P5 STG.E.U16 [R4.64], R14 ;  /* 0x0000000e04005986 */ /* 0x0005e2000c101506 */
[----:B-1----:R-:W-:Y:S02]  /*95f90*/  IADD3 R6, R0, c[0x0][0x198], RZ ;  /* 0x0000660000067a10 */ /* 0x002fe40007ffe0ff */
[----:B------:R-:W-:Y:S02]  /*95fa0*/  ISETP.LT.AND P6, PT, R23, c[0x0][0x178], !P3 ;  /* 0x00005e0017007a0c */ /* 0x000fe40005fc1270 */
[----:B------:R-:W-:Y:S01]  /*95fb0*/  ISETP.LT.AND P5, PT, R29, c[0x0][0x178], !P3 ;  /* 0x00005e001d007a0c */ /* 0x000fe20005fa1270 */
[----:B0-----:R-:W5:Y:S01]  /*95fc0*/  LDL.LU R26, [R1+0x1e8] ;  /* 0x0001e800011a7983 */ /* 0x001f620000300800 */
[----:B--2---:R-:W-:-:S05]  /*95fd0*/  IMAD.WIDE R4, R6, 0x2, R2 ;  /* 0x0000000206047825 */ /* 0x004fca00078e0202 */
[----:B------:R0:W-:Y:S01]  /*95fe0*/  @P2 STG.E.U16 [R4.64], R10 ;  /* 0x0000000a04002986 */ /* 0x0001e2000c101506 */
[----:B----4-:R-:W-:-:S03]  /*95ff0*/  ISETP.GE.AND P3, PT, R18, c[0x0][0x17c], PT ;  /* 0x00005f0012007a0c */ /* 0x010fc60003f66270 */
        /* <DEDUP_REMOVED lines=15> */
[----:B-1----:R-:W-:Y:S02]  /*960f0*/  IADD3 R6, R0, c[0x0][0x198], RZ ;  /* 0x0000660000067a10 */ /* 0x002fe40007ffe0ff */
[----:B------:R-:W-:Y:S02]  /*96100*/  PRMT R12, R27, 0x7632, R12 ;  /* 0x000076321b0c7816 */ /* 0x000fe4000000000c */
[C---:B------:R-:W-:Y:S01]  /*96110*/  IADD3 R0, R6.reuse, c[0x0][0x198], RZ ;  /* 0x0000660006007a10 */ /* 0x040fe20007ffe0ff */
[----:B0-----:R-:W5:Y:S01]  /*96120*/  LDL.LU R19, [R1+0x1d8] ;  /* 0x0001d80001137983 */ /* 0x001f620000300800 */
[C---:B----4-:R-:W-:Y:S01]  /*96130*/  IMAD.WIDE R4, R6.reuse, 0x2, R2 ;  /* 0x0000000206047825 */ /* 0x050fe200078e0202 */
[----:B------:R-:W-:Y:S02]  /*96140*/  ISETP.LT.AND P6, PT, R23, c[0x0][0x178], !P4 ;  /* 0x00005e0017007a0c */ /* 0x000fe400067c1270 */
[----:B------:R-:W4:Y:S01]  /*96150*/  LDL.LU R27, [R1+0x178] ;  /* 0x00017800011b7983 */ /* 0x000f220000300800 */
[----:B------:R-:W-:Y:S01]  /*96160*/  IMAD.WIDE R6, R6, 0x2, R24 ;  /* 0x0000000206067825 */ /* 0x000fe200078e0218 */
[----:B------:R-:W-:-:S02]  /*96170*/  ISETP.LT.AND P5, PT, R29, c[0x0][0x178], !P4 ;  /* 0x00005e001d007a0c */ /* 0x000fc400067a1270 */
[----:B------:R-:W-:Y:S04]  /*96180*/  @P0 STG.E.U16 [R4.64], R10 ;  /* 0x0000000a04000986 */ /* 0x000fe8000c101506 */
[----:B------:R0:W-:Y:S01]  /*96190*/  @P1 STG.E.U16 [R6.64], R12 ;  /* 0x0000000c06001986 */ /* 0x0001e2000c101506 */
[----:B--2---:R-:W-:-:S03]  /*961a0*/  ISETP.GE.AND P4, PT, R18, c[0x0][0x17c], PT ;  /* 0x00005f0012007a0c */ /* 0x004fc60003f86270 */
[----:B------:R-:W2:Y:S01]  /*961b0*/  LDL.LU R18, [R1+0x20a8] ;  /* 0x0020a80001127983 */ /* 0x000ea20000300800 */
[----:B---3--:R-:W-:-:S03]  /*961c0*/  ISETP.GE.AND P0, PT, R13, c[0x0][0x17c], PT ;  /* 0x00005f000d007a0c */ /* 0x008fc60003f06270 */
[----:B------:R-:W3:Y:S04]  /*961d0*/  LDL.LU R13, [R1+0x20a4] ;  /* 0x0020a400010d7983 */ /* 0x000ee80000300800 */
[----:B0-----:R-:W2:Y:S01]  /*961e0*/  LDL.LU R7, [R1+0xd8] ;  /* 0x0000d80001077983 */ /* 0x001ea20000300800 */
[----:B------:R-:W-:Y:S01]  /*961f0*/  ISETP.LT.AND P1, PT, R23, c[0x0][0x178], !P3 ;  /* 0x00005e0017007a0c */ /* 0x000fe20005f21270 */
[C---:B------:R-:W-:Y:S01]  /*96200*/  IMAD.WIDE R8, R0.reuse, 0x2, R2 ;  /* 0x0000000200087825 */ /* 0x040fe200078e0202 */
[----:B------:R-:W-:-:S03]  /*96210*/  IADD3 R6, R0, c[0x0][0x198], RZ ;  /* 0x0000660000067a10 */ /* 0x000fc60007ffe0ff */
[----:B------:R-:W-:Y:S01]  /*96220*/  IMAD.WIDE R4, R0, 0x2, R24 ;  /* 0x0000000200047825 */ /* 0x000fe200078e0218 */
[----:B------:R0:W-:Y:S01]  /*96230*/  @P6 STG.E.U16 [R8.64], R26 ;  /* 0x0000001a08006986 */ /* 0x0001e2000c101506 */
[----:B------:R-:W-:Y:S02]  /*96240*/  PRMT R10, R26, 0x7632, R10 ;  /* 0x000076321a0a7816 */ /* 0x000fe4000000000a */
[----:B------:R-:W-:Y:S01]  /*96250*/  ISETP.LT.AND P6, PT, R23, c[0x0][0x178], !P2 ;  /* 0x00005e0017007a0c */ /* 0x000fe200057c1270 */
[----:B0-----:R-:W4:Y:S01]  /*96260*/  LDL.LU R26, [R1+0x208] ;  /* 0x00020800011a7983 */ /* 0x001f220000300800 */
[----:B------:R-:W-:-:S03]  /*96270*/  ISETP.LT.AND P3, PT, R29, c[0x0][0x178], !P3 ;  /* 0x00005e001d007a0c */ /* 0x000fc60005f61270 */
[----:B--2---:R0:W-:Y:S01]  /*96280*/  @P5 STG.E.U16 [R4.64], R7 ;  /* 0x0000000704005986 */ /* 0x0041e2000c101506 */
[----:B------:R-:W-:Y:S02]  /*96290*/  ISETP.LT.AND P5, PT, R29, c[0x0][0x178], !P2 ;  /* 0x00005e001d007a0c */ /* 0x000fe400057a1270 */
[----:B------:R-:W-:Y:S02]  /*962a0*/  ISETP.GE.AND P2, PT, R18, c[0x0][0x17c], PT ;  /* 0x00005f0012007a0c */ /* 0x000fe40003f46270 */
[----:B------:R-:W2:Y:S01]  /*962b0*/  LDL.LU R18, [R1+0x20b0] ;  /* 0x0020b00001127983 */ /* 0x000ea20000300800 */
[----:B0-----:R-:W-:-:S05]  /*962c0*/  IMAD.WIDE R4, R6, 0x2, R2 ;  /* 0x0000000206047825 */ /* 0x001fca00078e0202 */
[----:B------:R0:W-:Y:S01]  /*962d0*/  @P1 STG.E.U16 [R4.64], R10 ;  /* 0x0000000a04001986 */ /* 0x0001e2000c101506 */
[----:B---3--:R-:W-:-:S03]  /*962e0*/  ISETP.GE.AND P1, PT, R13, c[0x0][0x17c], PT ;  /* 0x00005f000d007a0c */ /* 0x008fc60003f26270 */
[----:B------:R-:W3:Y:S01]  /*962f0*/  LDL.LU R13, [R1+0x20ac] ;  /* 0x0020ac00010d7983 */ /* 0x000ee20000300800 */
[C---:B------:R-:W-:Y:S02]  /*96300*/  IADD3 R0, R6.reuse, c[0x0][0x198], RZ ;  /* 0x0000660006007a10 */ /* 0x040fe40007ffe0ff */
[----:B------:R-:W-:Y:S01]  /*96310*/  PRMT R12, R7, 0x7632, R12 ;  /* 0x00007632070c7816 */ /* 0x000fe2000000000c */
[----:B------:R-:W-:-:S05]  /*96320*/  IMAD.WIDE R6, R6, 0x2, R24 ;  /* 0x0000000206067825 */ /* 0x000fca00078e0218 */
[----:B------:R1:W-:Y:S01]  /*96330*/  @P3 STG.E.U16 [R6.64], R12 ;  /* 0x0000000c06003986 */ /* 0x0003e2000c101506 */
[----:B------:R-:W-:Y:S01]  /*96340*/  ISETP.LT.AND P3, PT, R23, c[0x0][0x178], !P4 ;  /* 0x00005e0017007a0c */ /* 0x000fe20006761270 */
[----:B------:R-:W-:-:S04]  /*96350*/  IMAD.WIDE R8, R0, 0x2, R2 ;  /* 0x0000000200087825 */ /* 0x000fc800078e0202 */
[C---:B0-----:R-:W-:Y:S01]  /*96360*/  IMAD.WIDE R4, R0.reuse, 0x2, R24 ;  /* 0x0000000200047825 */ /* 0x041fe200078e0218 */
[----:B-----5:R0:W-:Y:S01]  /*96370*/  @P6 STG.E.U16 [R8.64], R19 ;  /* 0x0000001308006986 */ /* 0x0201e2000c101506 */
[----:B-1----:R-:W-:-:S03]  /*96380*/  IADD3 R6, R0, c[0x0][0x198], RZ ;  /* 0x0000660000067a10 */ /* 0x002fc60007ffe0ff */
[----:B----4-:R1:W-:Y:S01]  /*96390*/  @P5 STG.E.U16 [R4.64], R27 ;  /* 0x0000001b04005986 */ /* 0x0103e2000c101506 */
[----:B------:R-:W-:Y:S02]  /*963a0*/  PRMT R10, R19, 0x7632, R10 ;  /* 0x00007632130a7816 */ /* 0x000fe4000000000a */
[----:B------:R-:W-:Y:S01]  /*963b0*/  PRMT R12, R27, 0x7632, R12 ;  /* 0x000076321b0c7816 */ /* 0x000fe2000000000c */
[----:B0-----:R-:W4:Y:S01]  /*963c0*/  LDL.LU R19, [R1+0x16c] ;  /* 0x00016c0001137983 */ /* 0x001f220000300800 */
[----:B-1----:R-:W-:-:S03]  /*963d0*/  IMAD.WIDE R4, R6, 0x2, R2 ;  /* 0x0000000206047825 */ /* 0x002fc600078e0202 */
[----:B------:R-:W5:Y:S04]  /*963e0*/  LDL.LU R27, [R1+0x20b8] ;  /* 0x0020b800011b7983 */ /* 0x000f680000300800 */
        /* <DEDUP_REMOVED lines=13> */
[----:B------:R-:W-:Y:S01]  /*964c0*/  @P6 STG.E.U16 [R8.64], R26 ;  /* 0x0000001a08006986 */ /* 0x000fe2000c101506 */
[----:B------:R-:W-:-:S03]  /*964d0*/  PRMT R10, R26, 0x7632, R10 ;  /* 0x000076321a0a7816 */ /* 0x000fc6000000000a */
[----:B------:R0:W-:Y:S01]  /*964e0*/  @P5 STG.E.U16 [R4.64], R11 ;  /* 0x0000000b04005986 */ /* 0x0001e2000c101506 */
[----:B-1----:R-:W-:Y:S02]  /*964f0*/  IADD3 R6, R0, c[0x0][0x198], RZ ;  /* 0x0000660000067a10 */ /* 0x002fe40007ffe0ff */
[----:B------:R-:W-:Y:S02]  /*96500*/  PRMT R12, R11, 0x7632, R12 ;  /* 0x000076320b0c7816 */ /* 0x000fe4000000000c */
[C---:B------:R-:W-:Y:S01]  /*96510*/  IADD3 R0, R6.reuse, c[0x0][0x198], RZ ;  /* 0x0000660006007a10 */ /* 0x040fe20007ffe0ff */
[----:B0-----:R-:W-:Y:S01]  /*96520*/  IMAD.WIDE R4, R6, 0x2, R2 ;  /* 0x0000000206047825 */ /* 0x001fe200078e0202 */
[----:B------:R-:W4:Y:S01]  /*96530*/  LDL.LU R11, [R1+0x2254] ;  /* 0x00225400010b7983 */ /* 0x000f220000300800 */
[----:B--2---:R-:W-:Y:S02]  /*96540*/  ISETP.GE.AND P0, PT, R18, c[0x0][0x17c], PT ;  /* 0x00005f0012007a0c */ /* 0x004fe40003f06270 */
[----:B------:R-:W-:Y:S01]  /*96550*/  IMAD.WIDE R6, R6, 0x2, R24 ;  /* 0x0000000206067825 */ /* 0x000fe200078e0218 */
[----:B------:R-:W-:Y:S01]  /*96560*/  ISETP.LT.AND P6, PT, R23, c[0x0][0x178], !P1 ;  /* 0x00005e0017007a0c */ /* 0x000fe20004fc1270 */
[----:B------:R-:W2:Y:S01]  /*96570*/  LDL.LU R26, [R1+0x20bc] ;  /* 0x0020bc00011a7983 */ /* 0x000ea20000300800 */
[----:B------:R-:W-:-:S02]  /*96580*/  ISETP.LT.AND P5, PT, R29, c[0x0][0x178], !P1 ;  /* 0x00005e001d007a0c */ /* 0x000fc40004fa1270 */
[----:B-----5:R-:W-:Y:S01]  /*96590*/  ISETP.GE.AND P1, PT, R27, c[0x0][0x17c], PT ;  /* 0x00005f001b007a0c */ /* 0x020fe20003f26270 */
[----:B------:R-:W5:Y:S04]  /*965a0*/  LDL.LU R18, [R1+0x1ac] ;  /* 0x0001ac0001127983 */ /* 0x000f680000300800 */
[----:B------:R-:W-:Y:S04]  /*965b0*/  @P4 STG.E.U16 [R4.64], R10 ;  /* 0x0000000a04004986 */ /* 0x000fe8000c101506 */
[----:B------:R-:W2:Y:S04]  /*965c0*/  LDL.LU R27, [R1+0x14c] ;  /* 0x00014c00011b7983 */ /* 0x000ea80000300800 */
[----:B------:R0:W-:Y:S01]  /*965d0*/  @P2 STG.E.U16 [R6.64], R12 ;  /* 0x0000000c06002986 */ /* 0x0001e2000c101506 */
[----:B---3--:R-:W-:-:S03]  /*965e0*/  ISETP.GE.AND P4, PT, R13, c[0x0][0x17c], PT ;  /* 0x00005f000d007a0c */ /* 0x008fc60003f86270 */
[----:B------:R-:W3:Y:S04]  /*965f0*/  LDL.LU R13, [R1+0x20c0] ;  /* 0x0020c000010d7983 */ /* 0x000ee80000300800 */
[----:B0-----:R-:W2:Y:S01]  /*96600*/  LDL.LU R7, [R1+0x19c] ;  /* 0x00019c0001077983 */ /* 0x001ea20000300800 */
[----:B------:R-:W-:Y:S01]  /*96610*/  ISETP.LT.AND P2, PT, R23, c[0x0][0x178], !P0 ;  /* 0x00005e0017007a0c */ /* 0x000fe20004741270 */
[C---:B------:R-:W-:Y:S01]  /*96620*/  IMAD.WIDE R8, R0.reuse, 0x2, R2 ;  /* 0x0000000200087825 */ /* 0x040fe200078e0202 */
[----:B------:R-:W-:-:S03]  /*96630*/  IADD3 R6, R0, c[0x0][0x198], RZ ;  /* 0x0000660000067a10 */ /* 0x000fc60007ffe0ff */
[----:B------:R-:W-:Y:S01]  /*96640*/  IMAD.WIDE R4, R0, 0x2, R24 ;  /* 0x0000000200047825 */ /* 0x000fe200078e0218 */
[----:B----4-:R-:W-:Y:S02]  /*96650*/  PRMT R12, R19, 0x7632, R12 ;  /* 0x00007632130c7816 */ /* 0x010fe4000000000c */
[----:B------:R-:W-:Y:S02]  /*96660*/  ISETP.LT.AND P0, PT, R29, c[0x0][0x178], !P0 ;  /* 0x00005e001d007a0c */ /* 0x000fe40004701270 */
[----:B------:R-:W-:Y:S01]  /*96670*/  IADD3 R0, R6, c[0x0][0x198], RZ ;  /* 0x0000660006007a10 */ /* 0x000fe20007ffe0ff */
[----:B--2---:R-:W-:Y:S01]  /*96680*/  @P6 STG.E.U16 [R8.64], R7 ;  /* 0x0000000708006986 */ /* 0x004fe2000c101506 */
[----:B------:R-:W-:-:S03]  /*96690*/  PRMT R10, R7, 0x7632, R10 ;  /* 0x00007632070a7816 */ /* 0x000fc6000000000a */
[----:B------:R0:W-:Y:S01]  /*966a0*/  @P5 STG.E.U16 [R4.64], R19 ;  /* 0x0000001304005986 */ /* 0x0001e2000c101506 */
[----:B------:R-:W-:-:S03]  /*966b0*/  ISETP.GE.AND P5, PT, R26, c[0x0][0x17c], PT ;  /* 0x00005f001a007a0c */ /* 0x000fc60003fa6270 */
[----:B------:R-:W2:Y:S01]  /*966c0*/  LDL.LU R26, [R1+0x1cc] ;  /* 0x0001cc00011a7983 */ /* 0x000ea20000300800 */
[----:B0-----:R-:W-:-:S03]  /*966d0*/  IMAD.WIDE R4, R6, 0x2, R2 ;  /* 0x0000000206047825 */ /* 0x001fc600078e0202 */
[----:B------:R-:W4:Y:S04]  /*966e0*/  LDL.LU R19, [R1+0x20c8] ;  /* 0x0020c80001137983 */ /* 0x000f280000300800 */
[----:B------:R5:W-:Y:S01]  /*966f0*/  @P2 STG.E.U16 [R4.64], R10 ;  /* 0x0000000a04002986 */ /* 0x000be2000c101506 */
[----:B---3--:R-:W-:-:S03]  /*96700*/  ISETP.GE.AND P2, PT, R13, c[0x0][0x17c], PT ;  /* 0x00005f000d007a0c */ /* 0x008fc60003f46270 */
[----:B------:R-:W3:Y:S01]  /*96710*/  LDL.LU R13, [R1+0x20c4] ;  /* 0x0020c400010d7983 */ /* 0x000ee20000300800 */
[----:B------:R-:W-:Y:S01]  /*96720*/  ISETP.LT.AND P6, PT, R23, c[0x0][0x178], !P3 ;  /* 0x00005e0017007a0c */ /* 0x000fe20005fc1270 */
[----:B------:R-:W-:Y:S01]  /*96730*/  IMAD.WIDE R6, R6, 0x2, R24 ;  /* 0x0000000206067825 */ /* 0x000fe200078e0218 */
[----:B------:R-:W-:-:S03]  /*96740*/  ISETP.LT.AND P3, PT, R29, c[0x0][0x178], !P3 ;  /* 0x00005e001d007a0c */ /* 0x000fc60005f61270 */
[----:B------:R-:W-:Y:S01]  /*96750*/  IMAD.WIDE R8, R0, 0x2, R2 ;  /* 0x0000000200087825 */ /* 0x000fe200078e0202 */
[----:B------:R0:W-:Y:S01]  /*96760*/  @P0 STG.E.U16 [R6.64], R12 ;  /* 0x0000000c06000986 */ /* 0x0001e2000c101506 */
[----:B------:R-:W-:Y:S02]  /*96770*/  ISETP.LT.AND P0, PT, R23, c[0x0][0x178], !P1 ;  /* 0x00005e0017007a0c */ /* 0x000fe40004f01270 */
[----:B-----5:R-:W-:Y:S01]  /*96780*/  PRMT R10, R18, 0x7632, R10 ;  /* 0x00007632120a7816 */ /* 0x020fe2000000000a */
[----:B------:R-:W-:-:S03]  /*96790*/  IMAD.WIDE R4, R0, 0x2, R24 ;  /* 0x0000000200047825 */ /* 0x000fc600078e0218 */
[----:B------:R1:W-:Y:S01]  /*967a0*/  @P6 STG.E.U16 [R8.64], R18 ;  /* 0x0000001208006986 */ /* 0x0003e2000c101506 */
[----:B0-----:R-:W-:-:S03]  /*967b0*/  IADD3 R6, R0, c[0x0][0x198], RZ ;  /* 0x0000660000067a10 */ /* 0x001fc60007ffe0ff */
[----:B------:R0:W-:Y:S04]  /*967c0*/  @P3 STG.E.U16 [R4.64], R27 ;  /* 0x0000001b04003986 */ /* 0x0001e8000c101506 */
[----:B-1----:R-:W5:Y:S01]  /*967d0*/  LDL.LU R18, [R1+0x20cc] ;  /* 0x0020cc0001127983 */ /* 0x002f620000300800 */
[----:B------:R-:W-:Y:S01]  /*967e0*/  PRMT R12, R27, 0x7632, R12 ;  /* 0x000076321b0c7816 */ /* 0x000fe2000000000c */
[----:B0-----:R-:W-:Y:S02]  /*967f0*/  IMAD.WIDE R4, R6, 0x2, R2 ;  /* 0x0000000206047825 */ /* 0x001fe400078e0202 */
[----:B------:R-:W5:Y:S04]  /*96800*/  LDL.LU R27, [R1+0x1bc] ;  /* 0x0001bc00011b7983 */ /* 0x000f680000300800 */
[----:B------:R0:W-:Y:S01]  /*96810*/  @P0 STG.E.U16 [R4.64], R10 ;  /* 0x0000000a04000986 */ /* 0x0001e2000c101506 */
[----:B---3--:R-:W-:-:S03]  /*96820*/  ISETP.GE.AND P0, PT, R13, c[0x0][0x17c], PT ;  /* 0x00005f000d007a0c */ /* 0x008fc60003f06270 */
[----:B------:R-:W3:Y:S01]  /*96830*/  LDL.LU R13, [R1+0x20d0] ;  /* 0x0020d000010d7983 */ /* 0x000ee20000300800 */
[----:B------:R-:W-:Y:S02]  /*96840*/  ISETP.LT.AND P1, PT, R29, c[0x0][0x178], !P1 ;  /* 0x00005e001d007a0c */ /* 0x000fe40004f21270 */
[----:B------:R-:W-:Y:S02]  /*96850*/  ISETP.LT.AND P6, PT, R23, c[0x0][0x178], !P4 ;  /* 0x00005e0017007a0c */ /* 0x000fe400067c1270 */
[----:B------:R-:W-:Y:S02]  /*96860*/  ISETP.LT.AND P4, PT, R29, c[0x0][0x178], !P4 ;  /* 0x00005e001d007a0c */ /* 0x000fe40006781270 */
[C---:B------:R-:W-:Y:S01]  /*96870*/  IADD3 R0, R6.reuse, c[0x0][0x198], RZ ;  /* 0x0000660006007a10 */ /* 0x040fe20007ffe0ff */
[----:B------:R-:W-:-:S04]  /*96880*/  IMAD.WIDE R6, R6, 0x2, R24 ;  /* 0x0000000206067825 */ /* 0x000fc800078e0218 */
[----:B------:R-:W-:-:S04]  /*96890*/  IMAD.WIDE R8, R0, 0x2, R2 ;  /* 0x0000000200087825 */ /* 0x000fc800078e0202 */
[----:B0-----:R-:W-:Y:S01]  /*968a0*/  IMAD.WIDE R4, R0, 0x2, R24 ;  /* 0x0000000200047825 */ /* 0x001fe200078e0218 */
[----:B------:R0:W-:Y:S01]  /*968b0*/  @P1 STG.E.U16 [R6.64], R12 ;  /* 0x0000000c06001986 */ /* 0x0001e2000c101506 */
[----:B------:R-:W-:-:S03]  /*968c0*/  ISETP.LT.AND P1, PT, R23, c[0x0][0x178], !P5 ;  /* 0x00005e0017007a0c */ /* 0x000fc60006f21270 */
[----:B--2---:R1:W-:Y:S01]  /*968d0*/  @P6 STG.E.U16 [R8.64], R26 ;  /* 0x0000001a08006986 */ /* 0x0043e2000c101506 */
[----:B----4-:R-:W-:-:S03]  /*968e0*/  ISETP.GE.AND P3, PT, R19, c[0x0][0x17c], PT ;  /* 0x00005f0013007a0c */ /* 0x010fc60003f66270 */
[----:B------:R2:W-:Y:S01]  /*968f0*/  @P4 STG.E.U16 [R4.64], R11 ;  /* 0x0000000b04004986 */ /* 0x0005e2000c101506 */
[----:B-----5:R-:W-:Y:S02]  /*96900*/  ISETP.GE.AND P4, PT, R18, c[0x0][0x17c], PT ;  /* 0x00005f0012007a0c */ /* 0x020fe40003f86270 */
[----:B------:R-:W-:Y:S01]  /*96910*/  PRMT R10, R26, 0x7632, R10 ;  /* 0x000076321a0a7816 */ /* 0x000fe2000000000a */
[----:B------:R-:W4:Y:S01]  /*96920*/  LDL.LU R18, [R1+0x1fc] ;  /* 0x0001fc0001127983 */ /* 0x000f220000300800 */
[----:B0-----:R-:W-:-:S03]  /*96930*/  IADD3 R6, R0, c[0x0][0x198], RZ ;  /* 0x0000660000067a10 */ /* 0x001fc60007ffe0ff */
[----:B------:R-:W5:Y:S04]  /*96940*/  LDL.LU R19, [R1+0x15c] ;  /* 0x00015c0001137983 */ /* 0x000f680000300800 */
[----:B-1----:R-:W4:Y:S01]  /*96950*/  LDL.LU R26, [R1+0x20d8] ;  /* 0x0020d800011a7983 */ /* 0x002f220000300800 */
[----:B--2---:R-:W-:-:S05]  /*96960*/  IMAD.WIDE R4, R6, 0x2, R2 ;  /* 0x0000000206047825 */ /* 0x004fca00078e0202 */
[----:B------:R0:W-:Y:S01]  /*96970*/  @P1 STG.E.U16 [R4.64], R10 ;  /* 0x0000000a04001986 */ /* 0x0001e2000c101506 */
[----:B---3--:R-:W-:-:S03]  /*96980*/  ISETP.GE.AND P1, PT, R13, c[0x0][0x17c], PT ;  /* 0x00005f000d007a0c */ /* 0x008fc60003f26270 */
[----:B------:R-:W2:Y:S04]  /*96990*/  LDL.LU R13, [R1+0x20d4] ;  /* 0x0020d400010d7983 */ /* 0x000ea80000300800 */
[----:B------:R-:W3:Y:S01]  /*969a0*/  LDL.LU R12, [R1+0x20dc] ;  /* 0x0020dc00010c7983 */ /* 0x000ee20000300800 */
[----:B------:R-:W-:Y:S02]  /*969b0*/  ISETP.LT.AND P5, PT, R29, c[0x0][0x178], !P5 ;  /* 0x00005e001d007a0c */ /* 0x000fe40006fa1270 */
[----:B------:R-:W-:Y:S02]  /*969c0*/  ISETP.LT.AND P6, PT, R23, c[0x0][0x178], !P2 ;  /* 0x00005e0017007a0c */ /* 0x000fe400057c1270 */
[----:B------:R-:W-:Y:S02]  /*969d0*/  ISETP.LT.AND P2, PT, R29, c[0x0][0x178], !P2 ;  /* 0x00005e001d007a0c */ /* 0x000fe40005741270 */
[C---:B------:R-:W-:Y:S01]  /*969e0*/  IADD3 R0, R6.reuse, c[0x0][0x198], RZ ;  /* 0x0000660006007a10 */ /* 0x040fe20007ffe0ff */
[----:B------:R-:W-:Y:S01]  /*969f0*/  IMAD.WIDE R6, R6, 0x2, R24 ;  /* 0x0000000206067825 */ /* 0x000fe200078e0218 */
[----:B------:R-:W-:-:S03]  /*96a00*/  PRMT R11, R11, 0x7632, R11 ;  /* 0x000076320b0b7816 */ /* 0x000fc6000000000b */
[C---:B------:R-:W-:Y:S02]  /*96a10*/  IMAD.WIDE R8, R0.reuse, 0x2, R2 ;  /* 0x0000000200087825 */ /* 0x040fe400078e0202 */
[----:B------:R1:W-:Y:S02]  /*96a20*/  @P5 STG.E.U16 [R6.64], R11 ;  /* 0x0000000b06005986 */ /* 0x0003e4000c101506 */
[----:B0-----:R-:W-:Y:S01]  /*96a30*/  IMAD.WIDE R4, R0, 0x2, R24 ;  /* 0x0000000200047825 */ /* 0x001fe200078e0218 */
[----:B------:R-:W-:Y:S01]  /*96a40*/  ISETP.LT.AND P5, PT, R23, c[0x0][0x178], !P3 ;  /* 0x00005e0017007a0c */ /* 0x000fe20005fa1270 */
[----:B------:R-:W-:Y:S01]  /*96a50*/  @P6 STG.E.U16 [R8.64], R27 ;  /* 0x0000001b08006986 */ /* 0x000fe2000c101506 */
[----:B------:R-:W-:Y:S02]  /*96a60*/  ISETP.LT.AND P3, PT, R29, c[0x0][0x178], !P3 ;  /* 0x00005e001d007a0c */ /* 0x000fe40005f61270 */
[----:B------:R-:W-:Y:S01]  /*96a70*/  ISETP.LT.AND P6, PT, R23, c[0x0][0x178], !P0 ;  /* 0x00005e0017007a0c */ /* 0x000fe200047c1270 */
[----:B------:R0:W-:Y:S01]  /*96a80*/  @P2 STG.E.U16 [R4.64], R15 ;  /* 0x0000000f04002986 */ /* 0x0001e2000c101506 */
[----:B------:R-:W-:-:S02]  /*96a90*/  ISETP.LT.AND P2, PT, R29, c[0x0][0x178], !P0 ;  /* 0x00005e001d007a0c */ /* 0x000fc40004741270 */
[----:B-1----:R-:W-:Y:S02]  /*96aa0*/  IADD3 R6, R0, c[0x0][0x198], RZ ;  /* 0x0000660000067a10 */ /* 0x002fe40007ffe0ff */
[----:B------:R-:W-:Y:S02]  /*96ab0*/  PRMT R11, R15, 0x7632, R11 ;  /* 0x000076320f0b7816 */ /* 0x000fe4000000000b */
[----:B----4-:R-:W-:Y:S01]  /*96ac0*/  ISETP.GE.AND P0, PT, R26, c[0x0][0x17c], PT ;  /* 0x00005f001a007a0c */ /* 0x010fe20003f06270 */
[----:B0-----:R-:W4:Y:S01]  /*96ad0*/  LDL.LU R15, [R1+0x20e0] ;  /* 0x0020e000010f7983 */ /* 0x001f220000300800 */
[----:B------:R-:W-:-:S03]  /*96ae0*/  IADD3 R0, R6, c[0x0][0x198], RZ ;  /* 0x0000660006007a10 */ /* 0x000fc60007ffe0ff */
[----:B------:R-:W4:Y:S01]  /*96af0*/  LDL.LU R26, [R1+0x1ec] ;  /* 0x0001ec00011a7983 */ /* 0x000f220000300800 */
[----:B------:R-:W-:Y:S01]  /*96b00*/  PRMT R10, R27, 0x7632, R10 ;  /* 0x000076321b0a7816 */ /* 0x000fe2000000000a */
[C---:B------:R-:W-:Y:S02]  /*96b10*/  IMAD.WIDE R4, R6.reuse, 0x2, R2 ;  /* 0x0000000206047825 */ /* 0x040fe400078e0202 */
[----:B------:R-:W4:Y:S02]  /*96b20*/  LDL.LU R27, [R1+0xdc] ;  /* 0x0000dc00011b7983 */ /* 0x000f240000300800 */
[----:B------:R-:W-:Y:S02]  /*96b30*/  IMAD.WIDE R6, R6, 0x2, R24 ;  /* 0x0000000206067825 */ /* 0x000fe400078e0218 */
[----:B------:R0:W-:Y:S02]  /*96b40*/  @P5 STG.E.U16 [R4.64], R10 ;  /* 0x0000000a04005986 */ /* 0x0001e4000c101506 */
[----:B------:R-:W-:-:S02]  /*96b50*/  IMAD.WIDE R8, R0, 0x2, R2 ;  /* 0x0000000200087825 */ /* 0x000fc400078e0202 */
[----:B------:R-:W-:Y:S04]  /*96b60*/  @P3 STG.E.U16 [R6.64], R11 ;  /* 0x0000000b06003986 */ /* 0x000fe8000c101506 */
[----:B------:R1:W-:Y:S01]  /*96b70*/  @P6 STG.E.U16 [R8.64], R18 ;  /* 0x0000001208006986 */ /* 0x0003e2000c101506 */
[----:B0-----:R-:W-:-:S05]  /*96b80*/  IMAD.WIDE R4, R0, 0x2, R24 ;  /* 0x0000000200047825 */ /* 0x001fca00078e0218 */
[----:B-----5:R0:W-:Y:S01]  /*96b90*/  @P2 STG.E.U16 [R4.64], R19 ;  /* 0x0000001304002986 */ /* 0x0201e2000c101506 */
[----:B-1----:R-:W-:Y:S02]  /*96ba0*/  PRMT R8, R18, 0x7632, R8 ;  /* 0x0000763212087816 */ /* 0x002fe40000000008 */
[----:B------:R-:W-:Y:S02]  /*96bb0*/  PRMT R9, R19, 0x7632, R9 ;  /* 0x0000763213097816 */ /* 0x000fe40000000009 */
[----:B--2---:R-:W-:Y:S02]  /*96bc0*/  ISETP.GE.AND P5, PT, R13, c[0x0][0x17c], PT ;  /* 0x00005f000d007a0c */ /* 0x004fe40003fa6270 */
[----:B------:R-:W2:Y:S01]  /*96bd0*/  LDL.LU R13, [R1+0x20e4] ;  /* 0x0020e400010d7983 */ /* 0x000ea20000300800 */
[----:B---3--:R-:W-:-:S03]  /*96be0*/  ISETP.GE.AND P3, PT, R12, c[0x0][0x17c], PT ;  /* 0x00005f000c007a0c */ /* 0x008fc60003f66270 */
[----:B------:R-:W3:Y:S04]  /*96bf0*/  LDL.LU R12, [R1+0x20ec] ;  /* 0x0020ec00010c7983 */ /* 0x000ee80000300800 */
[----:B------:R-:W5:Y:S04]  /*96c00*/  LDL.LU R18, [R1+0x1dc] ;  /* 0x0001dc0001127983 */ /* 0x000f680000300800 */
[----:B------:R-:W2:Y:S04]  /*96c10*/  LDL.LU R11, [R1+0x20e8] ;  /* 0x0020e800010b7983 */ /* 0x000ea80000300800 */
[----:B0-----:R-:W2:Y:S01]  /*96c20*/  LDL.LU R19, [R1+0x17c] ;  /* 0x00017c0001137983 */ /* 0x001ea20000300800 */
[----:B------:R-:W-:-:S02]  /*96c30*/  ISETP.LT.AND P6, PT, R23, c[0x0][0x178], !P4 ;  /* 0x00005e0017007a0c */ /* 0x000fc400067c1270 */
[----:B------:R-:W-:Y:S02]  /*96c40*/  ISETP.LT.AND P4, PT, R29, c[0x0][0x178], !P4 ;  /* 0x00005e001d007a0c */ /* 0x000fe40006781270 */
[----:B------:R-:W-:Y:S02]  /*96c50*/  IADD3 R0, R0, c[0x0][0x198], RZ ;  /* 0x0000660000007a10 */ /* 0x000fe40007ffe0ff */
[----:B------:R-:W-:-:S03]  /*96c60*/  ISETP.LT.AND P2, PT, R23, c[0x0][0x178], !P1 ;  /* 0x00005e0017007a0c */ /* 0x000fc60004f41270 */
[----:B------:R-:W-:-:S04]  /*96c70*/  IMAD.WIDE R4, R0, 0x2, R2 ;  /* 0x0000000200047825 */ /* 0x000fc800078e0202 */
[C---:B------:R-:W-:Y:S01]  /*96c80*/  IMAD.WIDE R6, R0.reuse, 0x2, R24 ;  /* 0x0000000200067825 */ /* 0x040fe200078e0218 */
[----:B------:R-:W-:Y:S01]  /*96c90*/  IADD3 R0, R0, c[0x0][0x198], RZ ;  /* 0x0000660000007a10 */ /* 0x000fe20007ffe0ff */
[----:B------:R0:W-:Y:S01]  /*96ca0*/  @P6 STG.E.U16 [R4.64], R8 ;  /* 0x0000000804006986 */ /* 0x0001e2000c101506 */
[----:B------:R-:W-:-:S03]  /*96cb0*/  ISETP.LT.AND P1, PT, R29, c[0x0][0x178], !P1 ;  /* 0x00005e001d007a0c */ /* 0x000fc60004f21270 */
[----:B------:R1:W-:Y:S01]  /*96cc0*/  @P4 STG.E.U16 [R6.64], R9 ;  /* 0x0000000906004986 */ /* 0x0003e2000c101506 */
[----:B------:R-:W-:Y:S02]  /*96cd0*/  ISETP.LT.AND P4, PT, R23, c[0x0][0x178], !P0 ;  /* 0x00005e0017007a0c */ /* 0x000fe40004781270 */
[----:B------:R-:W-:Y:S01]  /*96ce0*/  ISETP.LT.AND P0, PT, R29, c[0x0][0x178], !P0 ;  /* 0x00005e001d007a0c */ /* 0x000fe20004701270 */
[C---:B0-----:R-:W-:Y:S01]  /*96cf0*/  IMAD.WIDE R4, R0.reuse, 0x2, R2 ;  /* 0x0000000200047825 */ /* 0x041fe200078e0202 */
[----:B------:R-:W-:-:S04]  /*96d00*/  IADD3 R8, R0, c[0x0][0x198], RZ ;  /* 0x0000660000087a10 */ /* 0x000fc80007ffe0ff */
[----:B----4-:R0:W-:Y:S01]  /*96d10*/  @P2 STG.E.U16 [R4.64], R26 ;  /* 0x0000001a04002986 */ /* 0x0101e2000c101506 */
[----:B------:R-:W-:Y:S01]  /*96d20*/  ISETP.LT.AND P2, PT, R23, c[0x0][0x178], !P5 ;  /* 0x00005e0017007a0c */ /* 0x000fe20006f41270 */
[----:B-1----:R-:W-:Y:S01]  /*96d30*/  IMAD.WIDE R6, R0, 0x2, R24 ;  /* 0x0000000200067825 */ /* 0x002fe200078e0218 */
[----:B------:R-:W-:Y:S02]  /*96d40*/  PRMT R0, R26, 0x7632, R0 ;  /* 0x000076321a007816 */ /* 0x000fe40000000000 */
[C---:B------:R-:W-:Y:S02]  /*96d50*/  IADD3 R9, R8.reuse, c[0x0][0x198], RZ ;  /* 0x0000660008097a10 */ /* 0x040fe40007ffe0ff */
[----:B------:R1:W-:Y:S01]  /*96d60*/  @P1 STG.E.U16 [R6.64], R27 ;  /* 0x0000001b06001986 */ /* 0x0003e2000c101506 */
[----:B0-----:R-:W-:Y:S01]  /*96d70*/  IMAD.WIDE R4, R8, 0x2, R2 ;  /* 0x0000000208047825 */ /* 0x001fe200078e0202 */
[----:B------:R-:W-:-:S04]  /*96d80*/  PRMT R10, R27, 0x7632, R10 ;  /* 0x000076321b0a7816 */ /* 0x000fc8000000000a */
[----:B------:R0:W-:Y:S01]  /*96d90*/  @P4 STG.E.U16 [R4.64], R0 ;  /* 0x0000000004004986 */ /* 0x0001e2000c101506 */
[----:B-1----:R-:W-:-:S05]  /*96da0*/  IMAD.WIDE R6, R8, 0x2, R24 ;  /* 0x0000000208067825 */ /* 0x002fca00078e0218 */
[----:B------:R-:W-:Y:S01]  /*96db0*/  @P0 STG.E.U16 [R6.64], R10 ;  /* 0x0000000a06000986 */ /* 0x000fe2000c101506 */
[C---:B0-----:R-:W-:Y:S01]  /*96dc0*/  IMAD.WIDE R4, R9.reuse, 0x2, R2 ;  /* 0x0000000209047825 */ /* 0x041fe200078e0202 */
[----:B------:R-:W-:-:S04]  /*96dd0*/  IADD3 R0, R9, c[0x0][0x198], RZ ;  /* 0x0000660009007a10 */ /* 0x000fc80007ffe0ff */
[----:B-----5:R0:W-:Y:S04]  /*96de0*/  @P2 STG.E.U16 [R4.64], R18 ;  /* 0x0000001204002986 */ /* 0x0201e8000c101506 */
[----:B--2---:R-:W-:Y:S01]  /*96df0*/  STL [R1+0x2250], R19 ;  /* 0x0022501301007387 */ /* 0x004fe20000100800 */
[----:B0-----:R-:W-:-:S03]  /*96e00*/  IMAD.WIDE R4, R9, 0x2, R24 ;  /* 0x0000000209047825 */ /* 0x001fc600078e0218 */
[----:B------:R-:W-:Y:S01]  /*96e10*/  STL.64 [R1+0x2248], R16 ;  /* 0x0022481001007387 */ /* 0x000fe20000100a00 */
[----:B------:R-:W-:-:S03]  /*96e20*/  PRMT R9, R18, 0x7632, R9 ;  /* 0x0000763212097816 */ /* 0x000fc60000000009 */
[----:B------:R-:W0:Y:S01]  /*96e30*/  LDS.128 R16, [R28] ;  /* 0x000000001c107984 */ /* 0x000e220000000c00 */
[----:B---3--:R-:W-:-:S03]  /*96e40*/  ISETP.GE.AND P4, PT, R12, c[0x0][0x17c], PT ;  /* 0x00005f000c007a0c */ /* 0x008fc60003f86270 */
[----:B------:R-:W2:Y:S04]  /*96e50*/  LDL.LU R12, [R1+0x20f0] ;  /* 0x0020f000010c7983 */ /* 0x000ea80000300800 */
[----:B------:R-:W3:Y:S04]  /*96e60*/  LDL.LU R26, [R1+0x20c] ;  /* 0x00020c00011a7983 */ /* 0x000ee80000300800 */
[----:B------:R-:W4:Y:S04]  /*96e70*/  LDL.LU R27, [R1+0x18c] ;  /* 0x00018c00011b7983 */ /* 0x000f280000300800 */
[----:B0-----:R-:W-:Y:S04]  /*96e80*/  STL [R1+0x24], R17 ;  /* 0x0000241101007387 */ /* 0x001fe80000100800 */
[----:B------:R0:W-:Y:S04]  /*96e90*/  STL.64 [R1+0x28], R18 ;  /* 0x0000281201007387 */ /* 0x0001e80000100a00 */
[----:B0-----:R-:W5:Y:S01]  /*96ea0*/  LDL.LU R19, [R1+0x2250] ;  /* 0x0022500001137983 */ /* 0x001f620000300800 */
[----:B------:R-:W-:-:S02]  /*96eb0*/  ISETP.LT.AND P5, PT, R29, c[0x0][0x178], !P5 ;  /* 0x00005e001d007a0c */ /* 0x000fc40006fa1270 */
[----:B------:R-:W-:Y:S01]  /*96ec0*/  ISETP.GE.AND P2, PT, R11, c[0x0][0x17c], PT ;  /* 0x00005f000b007a0c */ /* 0x000fe20003f46270 */
[----:B------:R-:W-:Y:S01]  /*96ed0*/  IMAD.MOV.U32 R11, RZ, RZ, R16 ;  /* 0x000000ffff0b7224 */ /* 0x000fe200078e0010 */
[----:B------:R-:W-:Y:S01]  /*96ee0*/  ISETP.GE.AND P1, PT, R13, c[0x0][0x17c], PT ;  /* 0x00005f000d007a0c */ /* 0x000fe20003f26270 */
[----:B------:R-:W2:Y:S04]  /*96ef0*/  LDL.LU.64 R16, [R1+0x2248] ;  /* 0x0022480001107983 */ /* 0x000ea80000300a00 */
[----:B------:R-:W2:Y:S01]  /*96f00*/  LDL.LU R13, [R1+0x20f4] ;  /* 0x0020f400010d7983 */ /* 0x000ea20000300800 */
[----:B-----5:R-:W-:-:S03]  /*96f10*/  PRMT R8, R19, 0x7632, R8 ;  /* 0x0000763213087816 */ /* 0x020fc60000000008 */
[----:B------:R0:W-:Y:S04]  /*96f20*/  @P5 STG.E.U16 [R4.64], R19 ;  /* 0x0000001304005986 */ /* 0x0001e8000c101506 */
[----:B0-----:R-:W5:Y:S01]  /*96f30*/  LDL.LU R19, [R1+0x210] ;  /* 0x0002100001137983 */ /* 0x001f620000300800 */
[----:B------:R-:W-:Y:S02]  /*96f40*/  LOP3.LUT R18, R28, 0x20, RZ, 0x3c, !PT ;  /* 0x000000201c127812 */ /* 0x000fe400078e3cff */
[----:B------:R-:W-:Y:S02]  /*96f50*/  ISETP.LT.AND P0, PT, R23, c[0x0][0x178], !P3 ;  /* 0x00005e0017007a0c */ /* 0x000fe40005f01270 */
[----:B------:R-:W-:Y:S02]  /*96f60*/  ISETP.GE.AND P6, PT, R15, c[0x0][0x17c], PT ;  /* 0x00005f000f007a0c */ /* 0x000fe40003fc6270 */
[----:B------:R-:W-:-:S02]  /*96f70*/  ISETP.LT.AND P3, PT, R29, c[0x0][0x178], !P3 ;  /* 0x00005e001d007a0c */ /* 0x000fc40005f61270 */
[----:B------:R-:W-:Y:S01]  /*96f80*/  ISETP.LT.AND P5, PT, R23, c[0x0][0x178], !P6 ;  /* 0x00005e0017007a0c */ /* 0x000fe200077a1270 */
[----:B------:R-:W-:-:S04]  /*96f90*/  IMAD.WIDE R6, R0, 0x2, R2 ;  /* 0x0000000200067825 */ /* 0x000fc800078e0202 */
[C---:B------:R-:W-:Y:S01]  /*96fa0*/  IMAD.WIDE R4, R0.reuse, 0x2, R24 ;  /* 0x0000000200047825 */ /* 0x040fe200078e0218 */
[----:B------:R-:W-:Y:S01]  /*96fb0*/  IADD3 R0, R0, c[0x0][0x198], RZ ;  /* 0x0000660000007a10 */ /* 0x000fe20007ffe0ff */
[----:B------:R0:W-:Y:S04]  /*96fc0*/  @P0 STG.E.U16 [R6.64], R9 ;  /* 0x0000000906000986 */ /* 0x0001e8000c101506 */
[----:B------:R3:W-:Y:S01]  /*96fd0*/  @P3 STG.E.U16 [R4.64], R8 ;  /* 0x0000000804003986 */ /* 0x0007e2000c101506 */
[----:B0-----:R-:W-:Y:S01]  /*96fe0*/  IMAD.WIDE R6, R0, 0x2, R2 ;  /* 0x0000000200067825 */ /* 0x001fe200078e0202 */
[----:B---3--:R-:W-:-:S04]  /*96ff0*/  PRMT R5, R26, 0x7632, R5 ;  /* 0x000076321a057816 */ /* 0x008fc80000000005 */
[----:B------:R0:W-:Y:S02]  /*97000*/  @P5 STG.E.U16 [R6.64], R26 ;  /* 0x0000001a06005986 */ /* 0x0001e4000c101506 */
[----:B0-----:R-:W-:Y:S02]  /*97010*/  LOP3.LUT R26, R28, 0x40, RZ, 0x3c, !PT ;  /* 0x000000401c1a7812 */ /* 0x001fe400078e3cff */
[----:B------:R-:W-:Y:S01]  /*97020*/  ISETP.LT.AND P6, PT, R29, c[0x0][0x178], !P6 ;  /* 0x00005e001d007a0c */ /* 0x000fe200077c1270 */
[C---:B------:R-:W-:Y:S01]  /*97030*/  IMAD.WIDE R8, R0.reuse, 0x2, R24 ;  /* 0x0000000200087825 */ /* 0x040fe200078e0218 */
[----:B------:R-:W-:Y:S02]  /*97040*/  IADD3 R10, R0, c[0x0][0x198], RZ ;  /* 0x00006600000a7a10 */ /* 0x000fe40007ffe0ff */
[----:B--2---:R-:W-:Y:S02]  /*97050*/  ISETP.GE.AND P0, PT, R12, c[0x0][0x17c], PT ;  /* 0x00005f000c007a0c */ /* 0x004fe40003f06270 */
[C---:B------:R-:W-:Y:S01]  /*97060*/  IADD3 R0, R10.reuse, c[0x0][0x198], RZ ;  /* 0x000066000a007a10 */ /* 0x040fe20007ffe0ff */
[----:B------:R-:W-:Y:S01]  /*97070*/  IMAD.WIDE R6, R10, 0x2, R2 ;  /* 0x000000020a067825 */ /* 0x000fe200078e0202 */
[----:B----4-:R-:W-:-:S05]  /*97080*/  PRMT R4, R27, 0x7632, R4 ;  /* 0x000076321b047816 */ /* 0x010fca0000000004 */
[----:B------:R0:W-:Y:S02]  /*97090*/  @P6 STG.E.U16 [R8.64], R27 ;  /* 0x0000001b08006986 */ /* 0x0001e4000c101506 */
[----:B0-----:R-:W-:Y:S02]  /*970a0*/  IMAD.WIDE R8, R10, 0x2, R24 ;  /* 0x000000020a087825 */ /* 0x001fe400078e0218 */
[----:B-----5:R-:W-:Y:S04]  /*970b0*/  STL [R1+0x2240], R19 ;  /* 0x0022401301007387 */ /* 0x020fe80000100800 */
[----:B------:R-:W-:Y:S04]  /*970c0*/  STL.64 [R1+0x2238], R16 ;  /* 0x0022381001007387 */ /* 0x000fe80000100a00 */
[----:B------:R-:W0:Y:S04]  /*970d0*/  LDS.128 R16, [R18] ;  /* 0x0000000012107984 */ /* 0x000e280000000c00 */
[----:B0-----:R-:W-:Y:S01]  /*970e0*/  STL [R1+0x34], R17 ;  /* 0x0000341101007387 */ /* 0x001fe20000100800 */
[----:B------:R-:W-:-:S03]  /*970f0*/  IMAD.MOV.U32 R15, RZ, RZ, R16 ;  /* 0x000000ffff0f7224 */ /* 0x000fc600078e0010 */
[----:B------:R-:W-:Y:S04]  /*97100*/  STL.64 [R1+0x38], R18 ;  /* 0x0000381201007387 */ /* 0x000fe80000100a00 */
[----:B------:R-:W0:Y:S04]  /*97110*/  LDS.128 R16, [R26] ;  /* 0x000000001a107984 */ /* 0x000e280000000c00 */
[----:B------:R-:W2:Y:S04]  /*97120*/  LDL.LU R12, [R1+0x20f8] ;  /* 0x0020f800010c7983 */ /* 0x000ea80000300800 */
[----:B------:R-:W3:Y:S04]  /*97130*/  LDL.LU R10, [R1+0x20fc] ;  /* 0x0020fc00010a7983 */ /* 0x000ee80000300800 */
[----:B------:R-:W4:Y:S04]  /*97140*/  LDL.LU R27, [R1+0x220] ;  /* 0x00022000011b7983 */ /* 0x000f280000300800 */
[----:B0-----:R-:W-:Y:S04]  /*97150*/  STL [R1+0x14], R17 ;  /* 0x0000141101007387 */ /* 0x001fe80000100800 */
[----:B------:R0:W-:Y:S04]  /*97160*/  STL.64 [R1+0x18], R18 ;  /* 0x0000181201007387 */ /* 0x0001e80000100a00 */
[----:B0-----:R-:W5:Y:S01]  /*97170*/  LDL.LU R19, [R1+0x2240] ;  /* 0x0022400001137983 */ /* 0x001f620000300800 */
[----:B------:R-:W-:-:S02]  /*97180*/  ISETP.LT.AND P3, PT, R23, c[0x0][0x178], !P1 ;  /* 0x00005e0017007a0c */ /* 0x000fc40004f61270 */
[----:B------:R-:W-:Y:S02]  /*97190*/  ISETP.LT.AND P1, PT, R29, c[0x0][0x178], !P1 ;  /* 0x00005e001d007a0c */ /* 0x000fe40004f21270 */
[----:B------:R-:W-:Y:S02]  /*971a0*/  ISETP.LT.AND P5, PT, R23, c[0x0][0x178], !P4 ;  /* 0x00005e0017007a0c */ /* 0x000fe400067a1270 */
[----:B------:R-:W-:-:S07]  /*971b0*/  ISETP.LT.AND P4, PT, R29, c[0x0][0x178], !P4 ;  /* 0x00005e001d007a0c */ /* 0x000fce0006781270 */
[----:B------:R0:W-:Y:S01]  /*971c0*/  @P3 STG.E.U16 [R6.64], R5 ;  /* 0x0000000506003986 */ /* 0x0001e2000c101506 */
[----:B------:R-:W-:-:S03]  /*971d0*/  ISETP.LT.AND P3, PT, R23, c[0x0][0x178], !P2 ;  /* 0x00005e0017007a0c */ /* 0x000fc60005761270 */
[----:B------:R1:W-:Y:S01]  /*971e0*/  @P1 STG.E.U16 [R8.64], R4 ;  /* 0x0000000408001986 */ /* 0x0003e2000c101506 */
[C---:B0-----:R-:W-:Y:S01]  /*971f0*/  IMAD.WIDE R6, R0.reuse, 0x2, R2 ;  /* 0x0000000200067825 */ /* 0x041fe200078e0202 */
[----:B-1----:R-:W-:-:S03]  /*97200*/  IADD3 R4, R0, c[0x0][0x198], RZ ;  /* 0x0000660000047a10 */ /* 0x002fc60007ffe0ff */
[----:B------:R-:W-:Y:S01]  /*97210*/  IMAD.WIDE R8, R0, 0x2, R24 ;  /* 0x0000000200087825 */ /* 0x000fe200078e0218 */
[----:B------:R-:W-:-:S03]  /*97220*/  ISETP.LT.AND P2, PT, R29, c[0x0][0x178], !P2 ;  /* 0x00005e001d007a0c */ /* 0x000fc60005741270 */
[----:B------:R-:W-:Y:S02]  /*97230*/  IMAD.MOV.U32 R18, RZ, RZ, R16 ;  /* 0x000000ffff127224 */ /* 0x000fe400078e0010 */
[----:B------:R-:W2:Y:S04]  /*97240*/  LDL.LU.64 R16, [R1+0x2238] ;  /* 0x0022380001107983 */ /* 0x000ea80000300a00 */
[----:B-----5:R0:W-:Y:S01]  /*97250*/  @P5 STG.E.U16 [R6.64], R19 ;  /* 0x0000001306005986 */ /* 0x0201e2000c101506 */
[----:B------:R-:W-:Y:S02]  /*97260*/  PRMT R5, R19, 0x7632, R5 ;  /* 0x0000763213057816 */ /* 0x000fe40000000005 */
[----:B------:R-:W-:Y:S01]  /*97270*/  ISETP.LT.AND P5, PT, R23, c[0x0][0x178], !P0 ;  /* 0x00005e0017007a0c */ /* 0x000fe200047a1270 */
[----:B------:R-:W-:Y:S01]  /*97280*/  @P4 STG.E.U16 [R8.64], R11 ;  /* 0x0000000b08004986 */ /* 0x000fe2000c101506 */
[----:B------:R-:W-:-:S03]  /*97290*/  ISETP.LT.AND P0, PT, R29, c[0x0][0x178], !P0 ;  /* 0x00005e001d007a0c */ /* 0x000fc60004701270 */
[----:B------:R-:W5:Y:S01]  /*972a0*/  LDL.LU R29, [R1+0x230] ;  /* 0x00023000011d7983 */ /* 0x000f620000300800 */
[----:B0-----:R-:W-:-:S05]  /*972b0*/  IMAD.WIDE R6, R4, 0x2, R2 ;  /* 0x0000000204067825 */ /* 0x001fca00078e0202 */
[----:B------:R0:W-:Y:S04]  /*972c0*/  @P3 STG.E.U16 [R6.64], R5 ;  /* 0x0000000506003986 */ /* 0x0001e8000c101506 */
[----:B0-----:R-:W2:Y:S01]  /*972d0*/  LDL.LU R6, [R1+0x2100] ;  /* 0x0021000001067983 */ /* 0x001ea20000300800 */
[----:B------:R-:W-:Y:S01]  /*972e0*/  LOP3.LUT R7, R28, 0x60, RZ, 0x3c, !PT ;  /* 0x000000601c077812 */ /* 0x000fe200078e3cff */
[C---:B------:R-:W-:Y:S01]  /*972f0*/  IMAD.WIDE R8, R4.reuse, 0x2, R24 ;  /* 0x0000000204087825 */ /* 0x040fe200078e0218 */
[----:B------:R-:W-:Y:S01]  /*97300*/  IADD3 R0, R4, c[0x0][0x198], RZ ;  /* 0x0000660004007a10 */ /* 0x000fe20007ffe0ff */
[----:B------:R-:W3:Y:S01]  /*97310*/  LDL.LU R19, [R1+0x2104] ;  /* 0x0021040001137983 */ /* 0x000ee20000300800 */
[----:B--2---:R-:W-:-:S03]  /*97320*/  ISETP.GE.AND P3, PT, R6, c[0x0][0x17c], PT ;  /* 0x00005f0006007a0c */ /* 0x004fc60003f66270 */
[----:B------:R-:W0:Y:S04]  /*97330*/  LDS.128 R4, [R7] ;  /* 0x0000000007047984 */ /* 0x000e280000000c00 */
[----:B0-----:R0:W-:Y:S04]  /*97340*/  STL [R1+0x2230], R5 ;  /* 0x0022300501007387 */ /* 0x0011e80000100800 */
[----:B0-----:R-:W2:Y:S04]  /*97350*/  LDL R5, [R1+0xcac] ;  /* 0x000cac0001057983 */ /* 0x001ea80000100800 */
[----:B------:R-:W-:Y:S04]  /*97360*/  STL [R1+0x21f0], R6 ;  /* 0x0021f00601007387 */ /* 0x000fe80000100800 */
[----:B------:R0:W-:Y:S04]  /*97370*/  STL [R1+0x21ec], R7 ;  /* 0x0021ec0701007387 */ /* 0x0001e80000100800 */
[----:B0-----:R-:W5:Y:S01]  /*97380*/  LDL.LU R7, [R1+0x2108] ;  /* 0x0021080001077983 */ /* 0x001f620000300800 */
[----:B------:R-:W-:-:S02]  /*97390*/  PRMT R14, R11, 0x7632, R14 ;  /* 0x000076320b0e7816 */ /* 0x000fc4000000000e */
[----:B------:R-:W-:Y:S02]  /*973a0*/  ISETP.GE.AND P6, PT, R13, c[0x0][0x17c], PT ;  /* 0x00005f000d007a0c */ /* 0x000fe40003fc6270 */
[----:B---3--:R-:W-:Y:S01]  /*973b0*/  ISETP.GE.AND P4, PT, R10, c[0x0][0x17c], PT ;  /* 0x00005f000a007a0c */ /* 0x008fe20003f86270 */
[----:B------:R-:W-:Y:S01]  /*973c0*/  IMAD.WIDE R10, R0, 0x2, R2 ;  /* 0x00000002000a7825 */ /* 0x000fe200078e0202 */
[----:B------:R-:W-:Y:S01]  /*973d0*/  @P2 STG.E.U16 [R8.64], R14 ;  /* 0x0000000e08002986 */ /* 0x000fe2000c101506 */
[----:B------:R-:W-:-:S03]  /*973e0*/  ISETP.LT.AND P2, PT, R23, c[0x0][0x178], !P6 ;  /* 0x00005e0017007a0c */ /* 0x000fc60007741270 */
[----:B----4-:R0:W-:Y:S01]  /*973f0*/  @P5 STG.E.U16 [R10.64], R27 ;  /* 0x0000001b0a005986 */ /* 0x0101e2000c101506 */
[----:B------:R-:W-:Y:S01]  /*97400*/  ISETP.GE.AND P1, PT, R12, c[0x0][0x17c], PT ;  /* 0x00005f000c007a0c */ /* 0x000fe20003f26270 */
[C---:B------:R-:W-:Y:S01]  /*97410*/  IMAD.WIDE R12, R0.reuse, 0x2, R24 ;  /* 0x00000002000c7825 */ /* 0x040fe200078e0218 */
[----:B------:R-:W-:Y:S02]  /*97420*/  PRMT R16, R27, 0x7632, R16 ;  /* 0x000076321b107816 */ /* 0x000fe40000000010 */
[----:B------:R-:W-:Y:S02]  /*97430*/  PRMT R17, R15, 0x7632, R17 ;  /* 0x000076320f117816 */ /* 0x000fe40000000011 */
[----:B0-----:R-:W-:-:S04]  /*97440*/  IADD3 R10, R0, c[0x0][0x198], RZ ;  /* 0x00006600000a7a10 */ /* 0x001fc80007ffe0ff */
[C---:B------:R-:W-:Y:S01]  /*97450*/  IADD3 R0, R10.reuse, c[0x0][0x198], RZ ;  /* 0x000066000a007a10 */ /* 0x040fe20007ffe0ff */
[C---:B------:R-:W-:Y:S01]  /*97460*/  IMAD.WIDE R8, R10.reuse, 0x2, R2 ;  /* 0x000000020a087825 */ /* 0x040fe200078e0202 */
[----:B------:R-:W-:Y:S03]  /*97470*/  @P0 STG.E.U16 [R12.64], R15 ;  /* 0x0000000f0c000986 */ /* 0x000fe6000c101506 */
[----:B------:R-:W-:Y:S01]  /*97480*/  IMAD.WIDE R10, R10, 0x2, R24 ;  /* 0x000000020a0a7825 */ /* 0x000fe200078e0218 */
[----:B------:R-:W-:Y:S01]  /*97490*/  @P2 STG.E.U16 [R8.64], R16 ;  /* 0x0000001008002986 */ /* 0x000fe2000c101506 */
[----:B------:R-:W-:-:S03]  /*974a0*/  ISETP.GE.AND P0, PT, R19, c[0x0][0x17c], PT ;  /* 0x00005f0013007a0c */ /* 0x000fc60003f06270 */
[----:B------:R-:W3:Y:S04]  /*974b0*/  LDL.LU R19, [R1+0x210c] ;  /* 0x00210c0001137983 */ /* 0x000ee80000300800 */
[----:B------:R-:W4:Y:S01]  /*974c0*/  LDL.LU R27, [R1+0x250] ;  /* 0x00025000011b7983 */ /* 0x000f220000300800 */
[----:B--2---:R-:W-:-:S13]  /*974d0*/  ISETP.LT.AND P6, PT, R5, c[0x0][0x178], !P6 ;  /* 0x00005e0005007a0c */ /* 0x004fda00077c1270 */
[----:B------:R-:W-:Y:S04]  /*974e0*/  @P6 STG.E.U16 [R10.64], R17 ;  /* 0x000000110a006986 */ /* 0x000fe8000c101506 */
[----:B------:R-:W0:Y:S01]  /*974f0*/  LDS.128 R8, [R28+0x800] ;  /* 0x000800001c087984 */ /* 0x000e220000000c00 */
[----:B-----5:R-:W-:-:S03]  /*97500*/  ISETP.GE.AND P2, PT, R7, c[0x0][0x17c], PT ;  /* 0x00005f0007007a0c */ /* 0x020fc60003f46270 */
[----:B------:R-:W2:Y:S04]  /*97510*/  LDL.LU R7, [R1+0x2110] ;  /* 0x0021100001077983 */ /* 0x000ea80000300800 */
[----:B0-----:R0:W-:Y:S04]  /*97520*/  STL [R1+0x21f4], R11 ;  /* 0x0021f40b01007387 */ /* 0x0011e80000100800 */
[----:B0-----:R-:W5:Y:S01]  /*97530*/  LDL R11, [R1+0xca8] ;  /* 0x000ca800010b7983 */ /* 0x001f620000100800 */
[----:B------:R-:W-:Y:S02]  /*97540*/  ISETP.LT.AND P5, PT, R23, c[0x0][0x178], !P1 ;  /* 0x00005e0017007a0c */ /* 0x000fe40004fa1270 */
[----:B------:R-:W-:Y:S01]  /*97550*/  ISETP.LT.AND P1, PT, R5, c[0x0][0x178], !P1 ;  /* 0x00005e0005007a0c */ /* 0x000fe20004f21270 */
[----:B------:R-:W0:Y:S01]  /*97560*/  S2R R28, SR_TID.X ;  /* 0x00000000001c7919 */ /* 0x000e220000002100 */
[----:B------:R-:W-:-:S04]  /*97570*/  IMAD.WIDE R12, R0, 0x2, R2 ;  /* 0x00000002000c7825 */ /* 0x000fc800078e0202 */
[----:B------:R-:W-:-:S05]  /*97580*/  IMAD.WIDE R14, R0, 0x2, R24 ;  /* 0x00000002000e7825 */ /* 0x000fca00078e0218 */
[----:B------:R-:W-:Y:S01]  /*97590*/  @P5 STG.E.U16 [R12.64], R29 ;  /* 0x0000001d0c005986 */ /* 0x000fe2000c101506 */
[----:B------:R-:W-:-:S03]  /*975a0*/  ISETP.LT.AND P5, PT, R23, c[0x0][0x178], !P4 ;  /* 0x00005e0017007a0c */ /* 0x000fc600067a1270 */
[----:B------:R1:W-:Y:S01]  /*975b0*/  @P1 STG.E.U16 [R14.64], R18 ;  /* 0x000000120e001986 */ /* 0x0003e2000c101506 */
[----:B------:R-:W-:Y:S02]  /*975c0*/  PRMT R20, R29, 0x7632, R20 ;  /* 0x000076321d147816 */ /* 0x000fe40000000014 */
[----:B-1----:R-:W-:Y:S01]  /*975d0*/  IADD3 R14, R0, c[0x0][0x198], RZ ;  /* 0x00006600000e7a10 */ /* 0x002fe20007ffe0ff */
[----:B------:R-:W4:Y:S04]  /*975e0*/  LDL.LU R29, [R1+0x270] ;  /* 0x00027000011d7983 */ /* 0x000f280000300800 */
[----:B------:R-:W-:Y:S01]  /*975f0*/  IMAD.WIDE R12, R14, 0x2, R2 ;  /* 0x000000020e0c7825 */ /* 0x000fe200078e0202 */
[----:B------:R-:W-:Y:S01]  /*97600*/  ISETP.LT.AND P4, PT, R5, c[0x0][0x178], !P4 ;  /* 0x00005e0005007a0c */ /* 0x000fe20006781270 */
[----:B------:R-:W4:Y:S04]  /*97610*/  LDL.LU R23, [R1+0x2118] ;  /* 0x0021180001177983 */ /* 0x000f280000300800 */
[----:B------:R0:W-:Y:S02]  /*97620*/  @P5 STG.E.U16 [R12.64], R20 ;  /* 0x000000140c005986 */ /* 0x0001e4000c101506 */
[C---:B0-----:R-:W-:Y:S01]  /*97630*/  LOP3.LUT R13, R28.reuse, 0x7f, RZ, 0xc0, !PT ;  /* 0x0000007f1c0d7812 */ /* 0x041fe200078ec0ff */
[----:B------:R-:W-:-:S05]  /*97640*/  IMAD.SHL.U32 R28, R28, 0x800, RZ ;  /* 0x000008001c1c7824 */ /* 0x000fca00078e00ff */
[----:B------:R-:W-:Y:S02]  /*97650*/  LOP3.LUT R28, R28, 0x3000, RZ, 0xc0, !PT ;  /* 0x000030001c1c7812 */ /* 0x000fe400078ec0ff */
[----:B------:R-:W-:-:S03]  /*97660*/  IADD3 R0, R14, c[0x0][0x198], RZ ;  /* 0x000066000e007a10 */ /* 0x000fc60007ffe0ff */
[----:B------:R-:W-:Y:S01]  /*97670*/  IMAD R28, R13, 0x10, R28 ;  /* 0x000000100d1c7824 */ /* 0x000fe200078e021c */
[----:B------:R-:W-:Y:S01]  /*97680*/  PRMT R21, R18, 0x7632, R21 ;  /* 0x0000763212157816 */ /* 0x000fe20000000015 */
[----:B------:R-:W-:-:S03]  /*97690*/  IMAD.WIDE R14, R14, 0x2, R24 ;  /* 0x000000020e0e7825 */ /* 0x000fc600078e0218 */
[----:B------:R-:W-:Y:S02]  /*976a0*/  LOP3.LUT R28, R28, 0x20, RZ, 0x3c, !PT ;  /* 0x000000201c1c7812 */ /* 0x000fe400078e3cff */
[----:B------:R-:W-:Y:S04]  /*976b0*/  @P4 STG.E.U16 [R14.64], R21 ;  /* 0x000000150e004986 */ /* 0x000fe8000c101506 */
[----:B------:R-:W0:Y:S01]  /*976c0*/  LDS.128 R12, [R28+0x800] ;  /* 0x000800001c0c7984 */ /* 0x000e220000000c00 */
[----:B---3--:R-:W-:Y:S01]  /*976d0*/  ISETP.GE.AND P1, PT, R19, c[0x0][0x17c], PT ;  /* 0x00005f0013007a0c */ /* 0x008fe20003f26270 */
[----:B------:R-:W-:-:S04]  /*976e0*/  IMAD.WIDE R16, R0, 0x2, R2 ;  /* 0x0000000200107825 */ /* 0x000fc800078e0202 */
[----:B------:R-:W-:Y:S01]  /*976f0*/  IMAD.WIDE R18, R0, 0x2, R24 ;  /* 0x0000000200127825 */ /* 0x000fe200078e0218 */
[----:B--2---:R-:W-:Y:S02]  /*97700*/  ISETP.GE.AND P5, PT, R7, c[0x0][0x17c], PT ;  /* 0x00005f0007007a0c */ /* 0x004fe40003fa6270 */
[----:B------:R-:W2:Y:S04]  /*97710*/  LDL.LU R7, [R1+0x2114] ;  /* 0x0021140001077983 */ /* 0x000ea80000300800 */
[----:B0-----:R-:W-:Y:S01]  /*97720*/  STL.64 [R1+0x21f8], R14 ;  /* 0x0021f80e01007387 */ /* 0x001fe20000100a00 */
[----:B-----5:R-:W-:Y:S02]  /*97730*/  ISETP.LT.AND P6, PT, R11, c[0x0][0x178], !P3 ;  /* 0x00005e000b007a0c */ /* 0x020fe40005fc1270 */
[----:B------:R-:W-:-:S11]  /*97740*/  ISETP.LT.AND P3, PT, R5, c[0x0][0x178], !P3 ;  /* 0x00005e0005007a0c */ /* 0x000fd60005f61270 */
[----:B----4-:R-:W-:Y:S04]  /*97750*/  @P6 STG.E.U16 [R16.64], R27 ;  /* 0x0000001b10006986 */ /* 0x010fe8000c101506 */
[----:B------:R0:W-:Y:S02]  /*97760*/  @P3 STG.E.U16 [R18.64], R4 ;  /* 0x0000000412003986 */ /* 0x0001e4000c101506 */
[----:B0-----:R-:W-:Y:S02]  /*97770*/  PRMT R4, R27, 0x7632, R4 ;  /* 0x000076321b047816 */ /* 0x001fe40000000004 */
[----:B------:R-:W3:Y:S04]  /*97780*/  LDL.LU R27, [R1+0x280] ;  /* 0x00028000011b7983 */ /* 0x000ee80000300800 */
[----:B------:R-:W4:Y:S04]  /*97790*/  LDL.LU R15, [R1+0x2120] ;  /* 0x00212000010f7983 */ /* 0x000f280000300800 */
[----:B------:R-:W5:Y:S01]  /*977a0*/  LDL.LU R14, [R1+0x211c] ;  /* 0x00211c00010e7983 */ /* 0x000f620000300800 */
[----:B------:R-:W-:-:S02]  /*977b0*/  ISETP.LT.AND P3, PT, R11, c[0x0][0x178], !P0 ;  /* 0x00005e000b007a0c */ /* 0x000fc40004761270 */
[----:B------:R-:W-:Y:S02]  /*977c0*/  ISETP.LT.AND P0, PT, R5, c[0x0][0x178], !P0 ;  /* 0x00005e0005007a0c */ /* 0x000fe40004701270 */
[----:B------:R-:W-:Y:S02]  /*977d0*/  IADD3 R18, R0, c[0x0][0x198], RZ ;  /* 0x0000660000127a10 */ /* 0x000fe40007ffe0ff */
[----:B------:R-:W-:Y:S02]  /*977e0*/  ISETP.LT.AND P4, PT, R11, c[0x0][0x178], !P2 ;  /* 0x00005e000b007a0c */ /* 0x000fe40005781270 */
[C---:B------:R-:W-:Y:S01]  /*977f0*/  IADD3 R0, R18.reuse, c[0x0][0x198], RZ ;  /* 0x0000660012007a10 */ /* 0x040fe20007ffe0ff */
[----:B------:R-:W-:Y:S01]  /*97800*/  IMAD.WIDE R16, R18, 0x2, R2 ;  /* 0x0000000212107825 */ /* 0x000fe200078e0202 */
[----:B------:R-:W-:Y:S02]  /*97810*/  ISETP.LT.AND P2, PT, R5, c[0x0][0x178], !P2 ;  /* 0x00005e0005007a0c */ /* 0x000fe40005741270 */
[----:B------:R-:W-:Y:S01]  /*97820*/  PRMT R22, R4, 0x7632, R22 ;  /* 0x0000763204167816 */ /* 0x000fe20000000016 */
[----:B------:R-:W-:Y:S01]  /*97830*/  IMAD.WIDE R18, R18, 0x2, R24 ;  /* 0x0000000212127825 */ /* 0x000fe200078e0218 */
[----:B------:R0:W-:Y:S03]  /*97840*/  @P3 STG.E.U16 [R16.64], R4 ;  /* 0x0000000410003986 */ /* 0x0001e6000c101506 */
[----:B------:R-:W-:Y:S01]  /*97850*/  IMAD.WIDE R20, R0, 0x2, R2 ;  /* 0x0000000200147825 */ /* 0x000fe200078e0202 */
[----:B------:R-:W-:Y:S04]  /*97860*/  @P0 STG.E.U16 [R18.64], R22 ;  /* 0x0000001612000986 */ /* 0x000fe8000c101506 */
[----:B------:R1:W-:Y:S01]  /*97870*/  @P4 STG.E.U16 [R20.64], R29 ;  /* 0x0000001d14004986 */ /* 0x0003e2000c101506 */
[----:B0-----:R-:W-:-:S03]  /*97880*/  PRMT R4, R29, 0x7632, R4 ;  /* 0x000076321d047816 */ /* 0x001fc60000000004 */
[----:B------:R-:W0:Y:S01]  /*97890*/  LDS.128 R16, [R26+0x800] ;  /* 0x000800001a107984 */ /* 0x000e220000000c00 */
[----:B-1----:R-:W-:-:S05]  /*978a0*/  IMAD.WIDE R20, R0, 0x2, R24 ;  /* 0x0000000200147825 */ /* 0x002fca00078e0218 */
[----:B------:R1:W-:Y:S01]  /*978b0*/  @P2 STG.E.U16 [R20.64], R8 ;  /* 0x0000000814002986 */ /* 0x0003e2000c101506 */
[----:B------:R-:W-:Y:S02]  /*978c0*/  ISETP.LT.AND P0, PT, R11, c[0x0][0x178], !P1 ;  /* 0x00005e000b007a0c */ /* 0x000fe40004f01270 */
[----:B------:R-:W-:-:S05]  /*978d0*/  IADD3 R22, R0, c[0x0][0x198], RZ ;  /* 0x0000660000167a10 */ /* 0x000fca0007ffe0ff */
[----:B-1----:R-:W-:-:S06]  /*978e0*/  IMAD.WIDE R20, R22, 0x2, R2 ;  /* 0x0000000216147825 */ /* 0x002fcc00078e0202 */
[----:B------:R1:W-:Y:S01]  /*978f0*/  @P0 STG.E.U16 [R20.64], R4 ;  /* 0x0000000414000986 */ /* 0x0003e2000c101506 */
[----:B------:R-:W-:Y:S02]  /*97900*/  ISETP.LT.AND P1, PT, R5, c[0x0][0x178], !P1 ;  /* 0x00005e0005007a0c */ /* 0x000fe40004f21270 */
[----:B------:R-:W-:Y:S02]  /*97910*/  ISETP.GE.AND P6, PT, R23, c[0x0][0x17c], PT ;  /* 0x00005f0017007a0c */ /* 0x000fe40003fc6270 */
[C---:B------:R-:W-:Y:S01]  /*97920*/  IADD3 R26, R22.reuse, c[0x0][0x198], RZ ;  /* 0x00006600161a7a10 */ /* 0x040fe20007ffe0ff */
[----:B------:R-:W-:Y:S01]  /*97930*/  IMAD.WIDE R22, R22, 0x2, R24 ;  /* 0x0000000216167825 */ /* 0x000fe200078e0218 */
[----:B------:R-:W-:-:S07]  /*97940*/  PRMT R0, R8, 0x7632, R0 ;  /* 0x0000763208007816 */ /* 0x000fce0000000000 */
[----:B------:R-:W-:Y:S01]  /*97950*/  @P1 STG.E.U16 [R22.64], R0 ;  /* 0x0000000016001986 */ /* 0x000fe2000c101506 */
[C---:B------:R-:W-:Y:S02]  /*97960*/  ISETP.LT.AND P4, PT, R11.reuse, c[0x0][0x178], !P5 ;  /* 0x00005e000b007a0c */ /* 0x040fe40006f81270 */
[----:B------:R-:W-:Y:S01]  /*97970*/  ISETP.LT.AND P1, PT, R11, c[0x0][0x178], !P6 ;  /* 0x00005e000b007a0c */ /* 0x000fe20007721270 */
[----:B0-----:R0:W-:Y:S01]  /*97980*/  STL.64 [R1+0x2228], R16 ;  /* 0x0022281001007387 */ /* 0x0011e20000100a00 */
[C---:B------:R-:W-:Y:S02]  /*97990*/  ISETP.LT.AND P5, PT, R5.reuse, c[0x0][0x178], !P5 ;  /* 0x00005e0005007a0c */ /* 0x040fe40006fa1270 */
[----:B------:R-:W-:Y:S01]  /*979a0*/  ISETP.LT.AND P6, PT, R5, c[0x0][0x178], !P6 ;  /* 0x00005e0005007a0c */ /* 0x000fe200077c1270 */
[----:B------:R0:W-:Y:S01]  /*979b0*/  STL.64 [R1+0x2200], R18 ;  /* 0x0022001201007387 */ /* 0x0001e20000100a00 */
[C---:B-1----:R-:W-:Y:S01]  /*979c0*/  IADD3 R4, R26.reuse, c[0x0][0x198], RZ ;  /* 0x000066001a047a10 */ /* 0x042fe20007ffe0ff */
[----:B------:R-:W-:-:S04]  /*979d0*/  IMAD.WIDE R28, R26, 0x2, R2 ;  /* 0x000000021a1c7825 */ /* 0x000fc800078e0202 */
[----:B0-----:R-:W-:-:S04]  /*979e0*/  IMAD.WIDE R16, R26, 0x2, R24 ;  /* 0x000000021a107825 */ /* 0x001fc800078e0218 */
[----:B------:R-:W-:Y:S01]  /*979f0*/  IMAD.WIDE R18, R4, 0x2, R2 ;  /* 0x0000000204127825 */ /* 0x000fe200078e0202 */
[----:B----4-:R-:W-:Y:S02]  /*97a00*/  ISETP.GE.AND P2, PT, R15, c[0x0][0x17c], PT ;  /* 0x00005f000f007a0c */ /* 0x010fe40003f46270 */
[----:B------:R-:W0:Y:S01]  /*97a10*/  S2R R15, SR_TID.X ;  /* 0x00000000000f7919 */ /* 0x000e220000002100 */
[----:B-----5:R-:W-:Y:S02]  /*97a20*/  ISETP.GE.AND P0, PT, R14, c[0x0][0x17c], PT ;  /* 0x00005f000e007a0c */ /* 0x020fe40003f06270 */
[C---:B0-----:R-:W-:Y:S01]  /*97a30*/  LOP3.LUT R14, R15.reuse, 0x7f, RZ, 0xc0, !PT ;  /* 0x0000007f0f0e7812 */ /* 0x041fe200078ec0ff */
[----:B------:R-:W-:-:S05]  /*97a40*/  IMAD.SHL.U32 R15, R15, 0x800, RZ ;  /* 0x000008000f0f7824 */ /* 0x000fca00078e00ff */
[----:B------:R-:W-:-:S05]  /*97a50*/  LOP3.LUT R15, R15, 0x3000, RZ, 0xc0, !PT ;  /* 0x000030000f0f7812 */ /* 0x000fca00078ec0ff */
[----:B------:R-:W-:-:S05]  /*97a60*/  IMAD R15, R14, 0x10, R15 ;  /* 0x000000100e0f7824 */ /* 0x000fca00078e020f */
[----:B------:R-:W-:-:S05]  /*97a70*/  LOP3.LUT R15, R15, 0x60, RZ, 0x3c, !PT ;  /* 0x000000600f0f7812 */ /* 0x000fca00078e3cff */
[----:B------:R-:W0:Y:S01]  /*97a80*/  LDS.128 R20, [R15+0x800] ;  /* 0x000800000f147984 */ /* 0x000e220000000c00 */
[----:B--2---:R-:W-:-:S03]  /*97a90*/  ISETP.GE.AND P3, PT, R7, c[0x0][0x17c], PT ;  /* 0x00005f0007007a0c */ /* 0x004fc60003f66270 */
[----:B------:R-:W2:Y:S04]  /*97aa0*/  LDL.LU R7, [R1+0x260] ;  /* 0x0002600001077983 */ /* 0x000ea80000300800 */
[----:B------:R-:W4:Y:S01]  /*97ab0*/  LDL.LU R5, [R1+0x2230] ;  /* 0x0022300001057983 */ /* 0x000f220000300800 */
[----:B---3--:R-:W-:-:S03]  /*97ac0*/  PRMT R6, R27, 0x7632, R6 ;  /* 0x000076321b067816 */ /* 0x008fc60000000006 */
[----:B------:R-:W-:Y:S04]  /*97ad0*/  @P4 STG.E.U16 [R28.64], R27 ;  /* 0x0000001b1c004986 */ /* 0x000fe8000c101506 */
[----:B------:R-:W-:Y:S04]  /*97ae0*/  @P5 STG.E.U16 [R16.64], R12 ;  /* 0x0000000c10005986 */ /* 0x000fe8000c101506 */
[----:B------:R-:W-:Y:S04]  /*97af0*/  @P1 STG.E.U16 [R18.64], R6 ;  /* 0x0000000612001986 */ /* 0x000fe8000c101506 */
[----:B0-----:R0:W-:Y:S04]  /*97b00*/  STL.64 [R1+0x2220], R20 ;  /* 0x0022201401007387 */ /* 0x0011e80000100a00 */
[----:B0-----:R-:W3:Y:S04]  /*97b10*/  LDL.LU R21, [R1+0x2124] ;  /* 0x0021240001157983 */ /* 0x001ee80000300800 */
[----:B------:R0:W-:Y:S04]  /*97b20*/  STL [R1+0x21e8], R23 ;  /* 0x0021e81701007387 */ /* 0x0001e80000100800 */
[----:B0-----:R-:W5:Y:S04]  /*97b30*/  LDL.LU R23, [R1+0xcac] ;  /* 0x000cac0001177983 */ /* 0x001f680000300800 */
[----:B------:R-:W4:Y:S04]  /*97b40*/  LDL.LU R14, [R1+0x2128] ;  /* 0x00212800010e7983 */ /* 0x000f280000300800 */
[----:B------:R-:W4:Y:S04]  /*97b50*/  LDL.LU R15, [R1+0x240] ;  /* 0x00024000010f7983 */ /* 0x000f280000300800 */
[----:B------:R-:W4:Y:S04]  /*97b60*/  LDL.LU.64 R16, [R1+0x2228] ;  /* 0x0022280001107983 */ /* 0x000f280000300a00 */
[----:B------:R-:W4:Y:S01]  /*97b70*/  LDL.LU R6, [R1+0x212c] ;  /* 0x00212c0001067983 */ /* 0x000f220000300800 */
[----:B------:R-:W-:-:S02]  /*97b80*/  ISETP.LT.AND P4, PT, R11, c[0x0][0x178], !P3 ;  /* 0x00005e000b007a0c */ /* 0x000fc40005f81270 */
[C---:B------:R-:W-:Y:S01]  /*97b90*/  IADD3 R0, R4.reuse, c[0x0][0x198], RZ ;  /* 0x0000660004007a10 */ /* 0x040fe20007ffe0ff */
[----:B------:R-:W-:Y:S01]  /*97ba0*/  IMAD.WIDE R26, R4, 0x2, R24 ;  /* 0x00000002041a7825 */ /* 0x000fe200078e0218 */
[----:B------:R-:W-:-:S03]  /*97bb0*/  PRMT R8, R12, 0x7632, R8 ;  /* 0x000076320c087816 */ /* 0x000fc60000000008 */
[C---:B------:R-:W-:Y:S02]  /*97bc0*/  IMAD.WIDE R28, R0.reuse, 0x2, R2 ;  /* 0x00000002001c7825 */ /* 0x040fe400078e0202 */
[----:B------:R-:W-:Y:S04]  /*97bd0*/  @P6 STG.E.U16 [R26.64], R8 ;  /* 0x000000081a006986 */ /* 0x000fe8000c101506 */
[----:B--2---:R0:W-:Y:S01]  /*97be0*/  @P4 STG.E.U16 [R28.64], R7 ;  /* 0x000000071c004986 */ /* 0x0041e2000c101506 */
[----:B------:R-:W-:Y:S02]  /*97bf0*/  PRMT R12, R7, 0x7632, R12 ;  /* 0x00007632070c7816 */ /* 0x000fe4000000000c */
[----:B---3--:R-:W-:Y:S01]  /*97c00*/  ISETP.GE.AND P5, PT, R21, c[0x0][0x17c], PT ;  /* 0x00005f0015007a0c */ /* 0x008fe20003fa6270 */
[----:B------:R-:W-:Y:S01]  /*97c10*/  IMAD.WIDE R20, R0, 0x2, R24 ;  /* 0x0000000200147825 */ /* 0x000fe200078e0218 */
[----:B-----5:R-:W-:-:S02]  /*97c20*/  ISETP.LT.AND P3, PT, R23, c[0x0][0x178], !P3 ;  /* 0x00005e0017007a0c */ /* 0x020fc40005f61270 */
[----:B----4-:R-:W-:Y:S02]  /*97c30*/  ISETP.GE.AND P1, PT, R14, c[0x0][0x17c], PT ;  /* 0x00005f000e007a0c */ /* 0x010fe40003f26270 */
[----:B------:R-:W2:Y:S04]  /*97c40*/  LDL.LU R14, [R1+0x2130] ;  /* 0x00213000010e7983 */ /* 0x000ea80000300800 */
[----:B0-----:R-:W3:Y:S05]  /*97c50*/  LDL.LU R7, [R1+0x214] ;  /* 0x0002140001077983 */ /* 0x001eea0000300800 */
[----:B------:R0:W-:Y:S01]  /*97c60*/  @P3 STG.E.U16 [R20.64], R16 ;  /* 0x0000001014003986 */ /* 0x0001e2000c101506 */
[----:B------:R-:W-:-:S03]  /*97c70*/  ISETP.GE.AND P3, PT, R6, c[0x0][0x17c], PT ;  /* 0x00005f0006007a0c */ /* 0x000fc60003f66270 */
[----:B0-----:R-:W4:Y:S04]  /*97c80*/  LDL.LU.64 R20, [R1+0x2220] ;  /* 0x0022200001147983 */ /* 0x001f280000300a00 */
[----:B------:R-:W-:Y:S04]  /*97c90*/  STL.64 [R1+0x2208], R16 ;  /* 0x0022081001007387 */ /* 0x000fe80000100a00 */
[----:B------:R-:W3:Y:S01]  /*97ca0*/  LDL.LU R6, [R1+0x2134] ;  /* 0x0021340001067983 */ /* 0x000ee20000300800 */
[----:B------:R-:W-:Y:S02]  /*97cb0*/  ISETP.LT.AND P4, PT, R11, c[0x0][0x178], !P2 ;  /* 0x00005e000b007a0c */ /* 0x000fe40005781270 */
[----:B------:R-:W-:-:S02]  /*97cc0*/  ISETP.LT.AND P2, PT, R23, c[0x0][0x178], !P2 ;  /* 0x00005e0017007a0c */ /* 0x000fc40005741270 */
[----:B------:R-:W-:Y:S02]  /*97cd0*/  IADD3 R8, R0, c[0x0][0x198], RZ ;  /* 0x0000660000087a10 */ /* 0x000fe40007ffe0ff */
[----:B------:R-:W-:Y:S02]  /*97ce0*/  ISETP.LT.AND P6, PT, R11, c[0x0][0x178], !P0 ;  /* 0x00005e000b007a0c */ /* 0x000fe400047c1270 */
[----:B------:R-:W-:Y:S02]  /*97cf0*/  ISETP.LT.AND P0, PT, R23, c[0x0][0x178], !P0 ;  /* 0x00005e0017007a0c */ /* 0x000fe40004701270 */
[C---:B------:R-:W-:Y:S01]  /*97d00*/  IADD3 R4, R8.reuse, c[0x0][0x198], RZ ;  /* 0x0000660008047a10 */ /* 0x040fe20007ffe0ff */
[----:B------:R-:W-:Y:S01]  /*97d10*/  IMAD.WIDE R18, R8, 0x2, R2 ;  /* 0x0000000208127825 */ /* 0x000fe200078e0202 */
[----:B------:R-:W-:-:S03]  /*97d20*/  PRMT R0, R16, 0x7632, R0 ;  /* 0x0000763210007816 */ /* 0x000fc60000000000 */
[----:B------:R-:W-:Y:S01]  /*97d30*/  IMAD.WIDE R26, R8, 0x2, R24 ;  /* 0x00000002081a7825 */ /* 0x000fe200078e0218 */
[----:B------:R0:W-:Y:S03]  /*97d40*/  @P4 STG.E.U16 [R18.64], R12 ;  /* 0x0000000c12004986 */ /* 0x0001e6000c101506 */
[----:B------:R-:W-:Y:S01]  /*97d50*/  IMAD.WIDE R28, R4, 0x2, R2 ;  /* 0x00000002041c7825 */ /* 0x000fe200078e0202 */
[----:B------:R-:W-:Y:S04]  /*97d60*/  @P2 STG.E.U16 [R26.64], R0 ;  /* 0x000000001a002986 */ /* 0x000fe8000c101506 */
[----:B------:R-:W-:Y:S01]  /*97d70*/  @P6 STG.E.U16 [R28.64], R15 ;  /* 0x0000000f1c006986 */ /* 0x000fe2000c101506 */
[----:B0-----:R-:W-:-:S02]  /*97d80*/  PRMT R12, R15, 0x7632, R12 ;  /* 0x000076320f0c7816 */ /* 0x001fc4000000000c */
[----:B--2---:R-:W-:Y:S01]  /*97d90*/  ISETP.GE.AND P2, PT, R14, c[0x0][0x17c], PT ;  /* 0x00005f000e007a0c */ /* 0x004fe20003f46270 */
[----:B---3--:R0:W-:Y:S04]  /*97da0*/  STL.64 [R1+0x2218], R6 ;  /* 0x0022180601007387 */ /* 0x0081e80000100a00 */
[----:B------:R-:W2:Y:S04]  /*97db0*/  LDL.LU R19, [R1+0x24] ;  /* 0x0000240001137983 */ /* 0x000ea80000300800 */
[----:B------:R-:W3:Y:S01]  /*97dc0*/  LDL.LU R14, [R1+0x2138] ;  /* 0x00213800010e7983 */ /* 0x000ee20000300800 */
[----:B0-----:R-:W-:-:S03]  /*97dd0*/  IMAD.WIDE R6, R4, 0x2, R24 ;  /* 0x0000000204067825 */ /* 0x001fc600078e0218 */
[----:B------:R-:W5:Y:S04]  /*97de0*/  LDL.LU R15, [R1+0x224] ;  /* 0x00022400010f7983 */ /* 0x000f680000300800 */
[----:B----4-:R0:W-:Y:S04]  /*97df0*/  @P0 STG.E.U16 [R6.64], R20 ;  /* 0x0000001406000986 */ /* 0x0101e8000c101506 */
[----:B0-----:R-:W4:Y:S04]  /*97e00*/  LDL.LU.64 R6, [R1+0x2218] ;  /* 0x0022180001067983 */ /* 0x001f280000300a00 */
[----:B------:R0:W-:Y:S01]  /*97e10*/  STL.64 [R1+0x2210], R20 ;  /* 0x0022101401007387 */ /* 0x0001e20000100a00 */
[----:B------:R-:W-:-:S02]  /*97e20*/  ISETP.LT.AND P4, PT, R11, c[0x0][0x178], !P5 ;  /* 0x00005e000b007a0c */ /* 0x000fc40006f81270 */
[----:B------:R-:W-:Y:S02]  /*97e30*/  ISETP.LT.AND P5, PT, R23, c[0x0][0x178], !P5 ;  /* 0x00005e0017007a0c */ /* 0x000fe40006fa1270 */
[----:B------:R-:W-:Y:S02]  /*97e40*/  IADD3 R8, R4, c[0x0][0x198], RZ ;  /* 0x0000660004087a10 */ /* 0x000fe40007ffe0ff */
[----:B------:R-:W-:Y:S02]  /*97e50*/  ISETP.LT.AND P6, PT, R11, c[0x0][0x178], !P1 ;  /* 0x00005e000b007a0c */ /* 0x000fe40004fc1270 */
[----:B------:R-:W-:Y:S02]  /*97e60*/  ISETP.LT.AND P1, PT, R23, c[0x0][0x178], !P1 ;  /* 0x00005e0017007a0c */ /* 0x000fe40004f21270 */
[----:B----4-:R-:W-:Y:S02]  /*97e70*/  ISETP.GE.AND P0, PT, R6, c[0x0][0x17c], PT ;  /* 0x00005f0006007a0c */ /* 0x010fe40003f06270 */
[----:B------:R-:W4:Y:S01]  /*97e80*/  LDL.LU R6, [R1+0x213c] ;  /* 0x00213c0001067983 */ /* 0x000f220000300800 */
[C---:B------:R-:W-:Y:S01]  /*97e90*/  IADD3 R0, R8.reuse, c[0x0][0x198], RZ ;  /* 0x0000660008007a10 */ /* 0x040fe20007ffe0ff */
[----:B------:R-:W-:Y:S01]  /*97ea0*/  IMAD.WIDE R16, R8, 0x2, R2 ;  /* 0x0000000208107825 */ /* 0x000fe200078e0202 */
[----:B------:R-:W-:Y:S01]  /*97eb0*/  PRMT R4, R20, 0x7632, R4 ;  /* 0x0000763214047816 */ /* 0x000fe20000000004 */
[----:B------:R-:W5:Y:S02]  /*97ec0*/  LDL.LU R18, [R1+0x34] ;  /* 0x0000340001127983 */ /* 0x000f640000300800 */
[----:B------:R-:W-:-:S02]  /*97ed0*/  IMAD.WIDE R26, R8, 0x2, R24 ;  /* 0x00000002081a7825 */ /* 0x000fc400078e0218 */
[----:B------:R-:W-:Y:S02]  /*97ee0*/  @P4 STG.E.U16 [R16.64], R12 ;  /* 0x0000000c10004986 */ /* 0x000fe4000c101506 */
[C---:B------:R-:W-:Y:S01]  /*97ef0*/  IMAD.WIDE R28, R0.reuse, 0x2, R2 ;  /* 0x00000002001c7825 */ /* 0x040fe200078e0202 */
[----:B------:R-:W-:Y:S01]  /*97f00*/  ISETP.LT.AND P4, PT, R23, c[0x0][0x178], !P3 ;  /* 0x00005e0017007a0c */ /* 0x000fe20005f81270 */
[----:B------:R-:W-:Y:S02]  /*97f10*/  @P5 STG.E.U16 [R26.64], R4 ;  /* 0x000000041a005986 */ /* 0x000fe4000c101506 */
[----:B0-----:R-:W-:Y:S01]  /*97f20*/  IMAD.WIDE R20, R0, 0x2, R24 ;  /* 0x0000000200147825 */ /* 0x001fe200078e0218 */
[----:B------:R-:W-:Y:S01]  /*97f30*/  ISETP.LT.AND P5, PT, R11, c[0x0][0x178], !P3 ;  /* 0x00005e000b007a0c */ /* 0x000fe20005fa1270 */
[----:B------:R0:W-:Y:S01]  /*97f40*/  @P6 STG.E.U16 [R28.64], R7 ;  /* 0x000000071c006986 */ /* 0x0001e2000c101506 */
[----:B---3--:R-:W-:Y:S02]  /*97f50*/  ISETP.GE.AND P3, PT, R14, c[0x0][0x17c], PT ;  /* 0x00005f000e007a0c */ /* 0x008fe40003f66270 */
[----:B------:R-:W-:Y:S01]  /*97f60*/  PRMT R8, R7, 0x7632, R8 ;  /* 0x0000763207087816 */ /* 0x000fe20000000008 */
[----:B------:R-:W3:Y:S04]  /*97f70*/  LDL.LU R14, [R1+0x2140] ;  /* 0x00214000010e7983 */ /* 0x000ee80000300800 */
[----:B--2---:R1:W-:Y:S04]  /*97f80*/  @P1 STG.E.U16 [R20.64], R19 ;  /* 0x0000001314001986 */ /* 0x0043e8000c101506 */
[----:B0-----:R-:W2:Y:S01]  /*97f90*/  LDL.LU R7, [R1+0x234] ;  /* 0x0002340001077983 */ /* 0x001ea20000300800 */
[----:B----4-:R-:W-:-:S03]  /*97fa0*/  ISETP.GE.AND P1, PT, R6, c[0x0][0x17c], PT ;  /* 0x00005f0006007a0c */ /* 0x010fc60003f26270 */
[----:B------:R-:W4:Y:S01]  /*97fb0*/  LDL.LU R6, [R1+0x2144] ;  /* 0x0021440001067983 */ /* 0x000f220000300800 */
[----:B------:R-:W-:Y:S02]  /*97fc0*/  IADD3 R26, R0, c[0x0][0x198], RZ ;  /* 0x00006600001a7a10 */ /* 0x000fe40007ffe0ff */
[----:B------:R-:W-:Y:S02]  /*97fd0*/  ISETP.LT.AND P6, PT, R11, c[0x0][0x178], !P2 ;  /* 0x00005e000b007a0c */ /* 0x000fe400057c1270 */
[----:B------:R-:W-:Y:S02]  /*97fe0*/  ISETP.LT.AND P2, PT, R23, c[0x0][0x178], !P2 ;  /* 0x00005e0017007a0c */ /* 0x000fe40005741270 */
[C---:B------:R-:W-:Y:S01]  /*97ff0*/  IADD3 R4, R26.reuse, c[0x0][0x198], RZ ;  /* 0x000066001a047a10 */ /* 0x040fe20007ffe0ff */
[C---:B------:R-:W-:Y:S01]  /*98000*/  IMAD.WIDE R16, R26.reuse, 0x2, R2 ;  /* 0x000000021a107825 */ /* 0x040fe200078e0202 */
[----:B------:R-:W-:Y:S02]  /*98010*/  PRMT R0, R19, 0x7632, R0 ;  /* 0x0000763213007816 */ /* 0x000fe40000000000 */
[----:B-1----:R-:W2:Y:S01]  /*98020*/  LDL.LU R19, [R1+0x14] ;  /* 0x0000140001137983 */ /* 0x002ea20000300800 */
[----:B------:R-:W-:-:S04]  /*98030*/  IMAD.WIDE R26, R26, 0x2, R24 ;  /* 0x000000021a1a7825 */ /* 0x000fc800078e0218 */
[C---:B------:R-:W-:Y:S01]  /*98040*/  IMAD.WIDE R28, R4.reuse, 0x2, R2 ;  /* 0x00000002041c7825 */ /* 0x040fe200078e0202 */
[----:B------:R0:W-:Y:S03]  /*98050*/  @P5 STG.E.U16 [R16.64], R8 ;  /* 0x0000000810005986 */ /* 0x0001e6000c101506 */
[----:B------:R-:W-:Y:S01]  /*98060*/  IMAD.WIDE R20, R4, 0x2, R24 ;  /* 0x0000000204147825 */ /* 0x000fe200078e0218 */
[----:B------:R-:W-:Y:S01]  /*98070*/  @P4 STG.E.U16 [R26.64], R0 ;  /* 0x000000001a004986 */ /* 0x000fe2000c101506 */
[----:B------:R-:W-:Y:S02]  /*98080*/  ISETP.LT.AND P5, PT, R11, c[0x0][0x178], !P0 ;  /* 0x00005e000b007a0c */ /* 0x000fe400047a1270 */
[----:B------:R-:W-:Y:S01]  /*98090*/  ISETP.LT.AND P4, PT, R23, c[0x0][0x178], !P0 ;  /* 0x00005e0017007a0c */ /* 0x000fe20004781270 */
[----:B-----5:R1:W-:Y:S01]  /*980a0*/  @P6 STG.E.U16 [R28.64], R15 ;  /* 0x0000000f1c006986 */ /* 0x0203e2000c101506 */
[----:B---3--:R-:W-:-:S02]  /*980b0*/  ISETP.GE.AND P0, PT, R14, c[0x0][0x17c], PT ;  /* 0x00005f000e007a0c */ /* 0x008fc40003f06270 */
[----:B0-----:R-:W-:Y:S01]  /*980c0*/  PRMT R8, R15, 0x7632, R8 ;  /* 0x000076320f087816 */ /* 0x001fe20000000008 */
[----:B------:R-:W-:Y:S04]  /*980d0*/  @P2 STG.E.U16 [R20.64], R18 ;  /* 0x0000001214002986 */ /* 0x000fe8000c101506 */
[----:B-1----:R-:W3:Y:S04]  /*980e0*/  LDL.LU R15, [R1+0x2148] ;  /* 0x00214800010f7983 */ /* 0x002ee80000300800 */
[----:B------:R-:W5:Y:S01]  /*980f0*/  LDL.LU R14, [R1+0x254] ;  /* 0x00025400010e7983 */ /* 0x000f620000300800 */
[----:B----4-:R-:W-:-:S03]  /*98100*/  ISETP.GE.AND P2, PT, R6, c[0x0][0x17c], PT ;  /* 0x00005f0006007a0c */ /* 0x010fc60003f46270 */
[----:B------:R-:W4:Y:S01]  /*98110*/  LDL.LU R6, [R1+0x214c] ;  /* 0x00214c0001067983 */ /* 0x000f220000300800 */
[----:B------:R-:W-:Y:S02]  /*98120*/  IADD3 R26, R4, c[0x0][0x198], RZ ;  /* 0x00006600041a7a10 */ /* 0x000fe40007ffe0ff */
        /* <DEDUP_REMOVED lines=8> */
[----:B--2---:R1:W-:Y:S01]  /*981b0*/  @P6 STG.E.U16 [R28.64], R7 ;  /* 0x000000071c006986 */ /* 0x0043e2000c101506 */
[----:B0-----:R-:W-:-:S02]  /*981c0*/  PRMT R8, R7, 0x7632, R8 ;  /* 0x0000763207087816 */ /* 0x001fc40000000008 */
[----:B------:R-:W-:Y:S01]  /*981d0*/  ISETP.LT.AND P3, PT, R23, c[0x0][0x178], !P3 ;  /* 0x00005e0017007a0c */ /* 0x000fe20005f61270 */
[----:B-1----:R-:W2:Y:S01]  /*981e0*/  LDL.LU R7, [R1+0x2150] ;  /* 0x0021500001077983 */ /* 0x002ea20000300800 */
[----:B------:R-:W-:Y:S01]  /*981f0*/  IMAD.WIDE R20, R0, 0x2, R24 ;  /* 0x0000000200147825 */ /* 0x000fe200078e0218 */
[----:B------:R-:W-:Y:S02]  /*98200*/  ISETP.LT.AND P5, PT, R11, c[0x0][0x178], !P1 ;  /* 0x00005e000b007a0c */ /* 0x000fe40004fa1270 */
[----:B------:R-:W-:Y:S02]  /*98210*/  ISETP.LT.AND P4, PT, R23, c[0x0][0x178], !P1 ;  /* 0x00005e0017007a0c */ /* 0x000fe40004f81270 */
[----:B---3--:R-:W-:-:S06]  /*98220*/  ISETP.GE.AND P1, PT, R15, c[0x0][0x17c], PT ;  /* 0x00005f000f007a0c */ /* 0x008fcc0003f26270 */
[----:B------:R0:W-:Y:S04]  /*98230*/  @P3 STG.E.U16 [R20.64], R19 ;  /* 0x0000001314003986 */ /* 0x0001e8000c101506 */
[----:B------:R-:W3:Y:S04]  /*98240*/  LDL.LU R15, [R1+0x274] ;  /* 0x00027400010f7983 */ /* 0x000ee80000300800 */
[----:B0-----:R-:W3:Y:S01]  /*98250*/  LDL.LU.64 R20, [R1+0x2210] ;  /* 0x0022100001147983 */ /* 0x001ee20000300a00 */
        /* <DEDUP_REMOVED lines=10> */
[----:B------:R-:W-:Y:S01]  /*98300*/  @P4 STG.E.U16 [R26.64], R0 ;  /* 0x000000001a004986 */ /* 0x000fe2000c101506 */
[----:B------:R-:W-:Y:S02]  /*98310*/  ISETP.LT.AND P5, PT, R11, c[0x0][0x178], !P2 ;  /* 0x00005e000b007a0c */ /* 0x000fe400057a1270 */
[C---:B------:R-:W-:Y:S01]  /*98320*/  ISETP.LT.AND P4, PT, R23.reuse, c[0x0][0x178], !P2 ;  /* 0x00005e0017007a0c */ /* 0x040fe20005781270 */
[----:B-----5:R1:W-:Y:S01]  /*98330*/  @P6 STG.E.U16 [R28.64], R14 ;  /* 0x0000000e1c006986 */ /* 0x0203e2000c101506 */
[----:B------:R-:W-:-:S02]  /*98340*/  ISETP.LT.AND P0, PT, R23, c[0x0][0x178], !P0 ;  /* 0x00005e0017007a0c */ /* 0x000fc40004701270 */
[----:B0-----:R-:W-:Y:S02]  /*98350*/  PRMT R8, R14, 0x7632, R8 ;  /* 0x000076320e087816 */ /* 0x001fe40000000008 */
[----:B--2---:R-:W-:Y:S02]  /*98360*/  ISETP.GE.AND P2, PT, R7, c[0x0][0x17c], PT ;  /* 0x00005f0007007a0c */ /* 0x004fe40003f46270 */
[----:B------:R-:W2:Y:S04]  /*98370*/  LDL.LU R7, [R1+0x284] ;  /* 0x0002840001077983 */ /* 0x000ea80000300800 */
[----:B-1----:R-:W5:Y:S01]  /*98380*/  LDL.LU R14, [R1+0x2158] ;  /* 0x00215800010e7983 */ /* 0x002f620000300800 */
[C---:B------:R-:W-:Y:S01]  /*98390*/  IADD3 R26, R4.reuse, c[0x0][0x198], RZ ;  /* 0x00006600041a7a10 */ /* 0x040fe20007ffe0ff */
[----:B------:R-:W-:-:S04]  /*983a0*/  IMAD.WIDE R16, R4, 0x2, R24 ;  /* 0x0000000204107825 */ /* 0x000fc800078e0218 */
[----:B------:R-:W-:Y:S01]  /*983b0*/  IMAD.WIDE R18, R26, 0x2, R2 ;  /* 0x000000021a127825 */ /* 0x000fe200078e0202 */
[----:B------:R0:W-:Y:S04]  /*983c0*/  @P0 STG.E.U16 [R16.64], R5 ;  /* 0x0000000510000986 */ /* 0x0001e8000c101506 */
[----:B------:R1:W-:Y:S04]  /*983d0*/  @P5 STG.E.U16 [R18.64], R8 ;  /* 0x0000000812005986 */ /* 0x0003e8000c101506 */
[----:B0-----:R-:W2:Y:S04]  /*983e0*/  LDL.LU.64 R16, [R1+0x2208] ;  /* 0x0022080001107983 */ /* 0x001ea80000300a00 */
[----:B-1----:R-:W2:Y:S01]  /*983f0*/  LDL.LU.64 R18, [R1+0x2200] ;  /* 0x0022000001127983 */ /* 0x002ea20000300a00 */
[----:B----4-:R-:W-:-:S03]  /*98400*/  ISETP.GE.AND P0, PT, R6, c[0x0][0x17c], PT ;  /* 0x00005f0006007a0c */ /* 0x010fc60003f06270 */
[----:B------:R-:W4:Y:S01]  /*98410*/  LDL.LU R6, [R1+0x215c] ;  /* 0x00215c0001067983 */ /* 0x000f220000300800 */
[----:B------:R-:W-:Y:S02]  /*98420*/  ISETP.LT.AND P6, PT, R11, c[0x0][0x178], !P1 ;  /* 0x00005e000b007a0c */ /* 0x000fe40004fc1270 */
[C---:B------:R-:W-:Y:S01]  /*98430*/  IADD3 R0, R26.reuse, c[0x0][0x198], RZ ;  /* 0x000066001a007a10 */ /* 0x040fe20007ffe0ff */
[----:B------:R-:W-:Y:S01]  /*98440*/  IMAD.WIDE R26, R26, 0x2, R24 ;  /* 0x000000021a1a7825 */ /* 0x000fe200078e0218 */
[----:B------:R-:W-:Y:S02]  /*98450*/  PRMT R4, R5, 0x7632, R4 ;  /* 0x0000763205047816 */ /* 0x000fe40000000004 */
[----:B------:R-:W-:Y:S01]  /*98460*/  ISETP.LT.AND P1, PT, R23, c[0x0][0x178], !P1 ;  /* 0x00005e0017007a0c */ /* 0x000fe20004f21270 */
[----:B------:R-:W-:Y:S01]  /*98470*/  IMAD.WIDE R28, R0, 0x2, R2 ;  /* 0x00000002001c7825 */ /* 0x000fe200078e0202 */
[----:B------:R-:W-:Y:S01]  /*98480*/  ISETP.LT.AND P5, PT, R11, c[0x0][0x178], !P3 ;  /* 0x00005e000b007a0c */ /* 0x000fe20005fa1270 */
[----:B------:R0:W-:Y:S01]  /*98490*/  @P4 STG.E.U16 [R26.64], R4 ;  /* 0x000000041a004986 */ /* 0x0001e2000c101506 */
[----:B------:R-:W-:-:S02]  /*984a0*/  ISETP.LT.AND P4, PT, R23, c[0x0][0x178], !P3 ;  /* 0x00005e0017007a0c */ /* 0x000fc40005f81270 */
[----:B---3--:R-:W-:Y:S01]  /*984b0*/  PRMT R12, R15, 0x7632, R12 ;  /* 0x000076320f0c7816 */ /* 0x008fe2000000000c */
[----:B------:R1:W-:Y:S01]  /*984c0*/  @P6 STG.E.U16 [R28.64], R15 ;  /* 0x0000000f1c006986 */ /* 0x0003e2000c101506 */
[----:B0-----:R-:W-:Y:S02]  /*984d0*/  IADD3 R26, R0, c[0x0][0x198], RZ ;  /* 0x00006600001a7a10 */ /* 0x001fe40007ffe0ff */
[----:B-----5:R-:W-:Y:S01]  /*984e0*/  ISETP.GE.AND P3, PT, R14, c[0x0][0x17c], PT ;  /* 0x00005f000e007a0c */ /* 0x020fe20003f66270 */
[----:B-1----:R-:W-:Y:S01]  /*984f0*/  IMAD.WIDE R14, R0, 0x2, R24 ;  /* 0x00000002000e7825 */ /* 0x002fe200078e0218 */
[----:B------:R-:W-:-:S04]  /*98500*/  PRMT R0, R9, 0x7632, R0 ;  /* 0x0000763209007816 */ /* 0x000fc80000000000 */
[----:B------:R0:W-:Y:S04]  /*98510*/  @P1 STG.E.U16 [R14.64], R9 ;  /* 0x000000090e001986 */ /* 0x0001e8000c101506 */
[----:B0-----:R-:W3:Y:S04]  /*98520*/  LDL.LU.64 R14, [R1+0x21f8] ;  /* 0x0021f800010e7983 */ /* 0x001ee80000300a00 */
[----:B------:R-:W5:Y:S01]  /*98530*/  LDL.LU R9, [R1+0x2160] ;  /* 0x0021600001097983 */ /* 0x000f620000300800 */
[----:B----4-:R-:W-:-:S03]  /*98540*/  ISETP.GE.AND P1, PT, R6, c[0x0][0x17c], PT ;  /* 0x00005f0006007a0c */ /* 0x010fc60003f26270 */
[----:B------:R-:W4:Y:S01]  /*98550*/  LDL.LU R6, [R1+0x2164] ;  /* 0x0021640001067983 */ /* 0x000f220000300800 */
[----:B------:R-:W-:Y:S01]  /*98560*/  ISETP.LT.AND P6, PT, R11, c[0x0][0x178], !P2 ;  /* 0x00005e000b007a0c */ /* 0x000fe200057c1270 */
[C---:B------:R-:W-:Y:S01]  /*98570*/  IMAD.WIDE R4, R26.reuse, 0x2, R2 ;  /* 0x000000021a047825 */ /* 0x040fe200078e0202 */
[C---:B------:R-:W-:Y:S02]  /*98580*/  IADD3 R8, R26.reuse, c[0x0][0x198], RZ ;  /* 0x000066001a087a10 */ /* 0x040fe40007ffe0ff */
[----:B------:R-:W-:Y:S01]  /*98590*/  ISETP.LT.AND P2, PT, R23, c[0x0][0x178], !P2 ;  /* 0x00005e0017007a0c */ /* 0x000fe20005741270 */
[----:B------:R-:W-:Y:S01]  /*985a0*/  IMAD.WIDE R26, R26, 0x2, R24 ;  /* 0x000000021a1a7825 */ /* 0x000fe200078e0218 */
[----:B------:R-:W-:Y:S01]  /*985b0*/  @P5 STG.E.U16 [R4.64], R12 ;  /* 0x0000000c04005986 */ /* 0x000fe2000c101506 */
[----:B------:R-:W-:-:S03]  /*985c0*/  ISETP.LT.AND P5, PT, R11, c[0x0][0x178], !P0 ;  /* 0x00005e000b007a0c */ /* 0x000fc600047a1270 */
[----:B------:R0:W-:Y:S01]  /*985d0*/  @P4 STG.E.U16 [R26.64], R0 ;  /* 0x000000001a004986 */ /* 0x0001e2000c101506 */
[----:B------:R-:W-:Y:S01]  /*985e0*/  ISETP.LT.AND P4, PT, R23, c[0x0][0x178], !P0 ;  /* 0x00005e0017007a0c */ /* 0x000fe20004781270 */
[----:B------:R-:W-:Y:S01]  /*985f0*/  IMAD.WIDE R28, R8, 0x2, R2 ;  /* 0x00000002081c7825 */ /* 0x000fe200078e0202 */
[----:B--2---:R-:W-:-:S04]  /*98600*/  PRMT R16, R7, 0x7632, R16 ;  /* 0x0000763207107816 */ /* 0x004fc80000000010 */
[----:B------:R1:W-:Y:S01]  /*98610*/  @P6 STG.E.U16 [R28.64], R7 ;  /* 0x000000071c006986 */ /* 0x0003e2000c101506 */
[----:B0-----:R-:W-:-:S03]  /*98620*/  IADD3 R26, R8, c[0x0][0x198], RZ ;  /* 0x00006600081a7a10 */ /* 0x001fc60007ffe0ff */
[----:B-1----:R-:W2:Y:S01]  /*98630*/  LDL.LU R7, [R1+0x244] ;  /* 0x0002440001077983 */ /* 0x002ea20000300800 */
[----:B-----5:R-:W-:Y:S01]  /*98640*/  ISETP.GE.AND P0, PT, R9, c[0x0][0x17c], PT ;  /* 0x00005f0009007a0c */ /* 0x020fe20003f06270 */
[----:B------:R-:W-:-:S05]  /*98650*/  IMAD.WIDE R8, R8, 0x2, R24 ;  /* 0x0000000208087825 */ /* 0x000fca00078e0218 */
[----:B------:R0:W-:Y:S04]  /*98660*/  @P2 STG.E.U16 [R8.64], R13 ;  /* 0x0000000d08002986 */ /* 0x0001e8000c101506 */
[----:B0-----:R-:W5:Y:S04]  /*98670*/  LDL.LU R8, [R1+0x2168] ;  /* 0x0021680001087983 */ /* 0x001f680000300800 */
[----:B------:R-:W2:Y:S01]  /*98680*/  LDL.LU R9, [R1+0x264] ;  /* 0x0002640001097983 */ /* 0x000ea20000300800 */
[----:B----4-:R-:W-:-:S03]  /*98690*/  ISETP.GE.AND P2, PT, R6, c[0x0][0x17c], PT ;  /* 0x00005f0006007a0c */ /* 0x010fc60003f46270 */
[----:B------:R-:W4:Y:S01]  /*986a0*/  LDL.LU R6, [R1+0x216c] ;  /* 0x00216c0001067983 */ /* 0x000f220000300800 */
[----:B------:R-:W-:Y:S02]  /*986b0*/  ISETP.LT.AND P6, PT, R11, c[0x0][0x178], !P3 ;  /* 0x00005e000b007a0c */ /* 0x000fe40005fc1270 */
[----:B------:R-:W-:Y:S01]  /*986c0*/  ISETP.LT.AND P3, PT, R23, c[0x0][0x178], !P3 ;  /* 0x00005e0017007a0c */ /* 0x000fe20005f61270 */
[C---:B------:R-:W-:Y:S01]  /*986d0*/  IMAD.WIDE R4, R26.reuse, 0x2, R2 ;  /* 0x000000021a047825 */ /* 0x040fe200078e0202 */
[C---:B------:R-:W-:Y:S02]  /*986e0*/  IADD3 R0, R26.reuse, c[0x0][0x198], RZ ;  /* 0x000066001a007a10 */ /* 0x040fe40007ffe0ff */
[----:B------:R-:W-:Y:S01]  /*986f0*/  PRMT R12, R13, 0x7632, R12 ;  /* 0x000076320d0c7816 */ /* 0x000fe2000000000c */
[----:B------:R-:W-:Y:S01]  /*98700*/  IMAD.WIDE R26, R26, 0x2, R24 ;  /* 0x000000021a1a7825 */ /* 0x000fe200078e0218 */
[----:B------:R0:W-:Y:S03]  /*98710*/  @P5 STG.E.U16 [R4.64], R16 ;  /* 0x0000001004005986 */ /* 0x0001e6000c101506 */
[C---:B------:R-:W-:Y:S01]  /*98720*/  IMAD.WIDE R28, R0.reuse, 0x2, R2 ;  /* 0x00000002001c7825 */ /* 0x040fe200078e0202 */
[----:B------:R1:W-:Y:S03]  /*98730*/  @P4 STG.E.U16 [R26.64], R12 ;  /* 0x0000000c1a004986 */ /* 0x0003e6000c101506 */
[----:B0-----:R-:W-:Y:S01]  /*98740*/  IMAD.WIDE R4, R0, 0x2, R24 ;  /* 0x0000000200047825 */ /* 0x001fe200078e0218 */
[----:B------:R-:W-:-:S02]  /*98750*/  ISETP.LT.AND P5, PT, R11, c[0x0][0x178], !P1 ;  /* 0x00005e000b007a0c */ /* 0x000fc40004fa1270 */
[----:B------:R-:W-:Y:S02]  /*98760*/  ISETP.LT.AND P4, PT, R23, c[0x0][0x178], !P1 ;  /* 0x00005e0017007a0c */ /* 0x000fe40004f81270 */
[----:B-1----:R-:W-:-:S04]  /*98770*/  IADD3 R12, R0, c[0x0][0x198], RZ ;  /* 0x00006600000c7a10 */ /* 0x002fc80007ffe0ff */
[----:B------:R-:W-:Y:S02]  /*98780*/  IADD3 R16, R12, c[0x0][0x198], RZ ;  /* 0x000066000c107a10 */ /* 0x000fe40007ffe0ff */
[----:B------:R-:W-:-:S03]  /*98790*/  PRMT R0, R17, 0x7632, R0 ;  /* 0x0000763211007816 */ /* 0x000fc60000000000 */
[----:B------:R-:W-:Y:S01]  /*987a0*/  IMAD.WIDE R26, R16, 0x2, R2 ;  /* 0x00000002101a7825 */ /* 0x000fe200078e0202 */
[----:B--2---:R0:W-:Y:S04]  /*987b0*/  @P6 STG.E.U16 [R28.64], R9 ;  /* 0x000000091c006986 */ /* 0x0041e8000c101506 */
[----:B------:R-:W-:Y:S04]  /*987c0*/  @P3 STG.E.U16 [R4.64], R17 ;  /* 0x0000001104003986 */ /* 0x000fe8000c101506 */
[----:B0-----:R-:W2:Y:S04]  /*987d0*/  LDL.LU R29, [R1+0x2170] ;  /* 0x00217000011d7983 */ /* 0x001ea80000300800 */
[----:B------:R-:W3:Y:S01]  /*987e0*/  LDL.LU R28, [R1+0x218] ;  /* 0x00021800011c7983 */ /* 0x000ee20000300800 */
[----:B------:R-:W-:-:S02]  /*987f0*/  ISETP.LT.AND P6, PT, R11, c[0x0][0x178], !P0 ;  /* 0x00005e000b007a0c */ /* 0x000fc400047c1270 */
[----:B-----5:R-:W-:Y:S02]  /*98800*/  ISETP.GE.AND P1, PT, R8, c[0x0][0x17c], PT ;  /* 0x00005f0008007a0c */ /* 0x020fe40003f26270 */
[----:B------:R-:W-:Y:S01]  /*98810*/  PRMT R20, R9, 0x7632, R20 ;  /* 0x0000763209147816 */ /* 0x000fe20000000014 */
[----:B------:R-:W-:-:S04]  /*98820*/  IMAD.WIDE R8, R12, 0x2, R2 ;  /* 0x000000020c087825 */ /* 0x000fc800078e0202 */
[----:B------:R-:W-:Y:S01]  /*98830*/  IMAD.WIDE R12, R12, 0x2, R24 ;  /* 0x000000020c0c7825 */ /* 0x000fe200078e0218 */
[----:B------:R-:W-:Y:S04]  /*98840*/  @P5 STG.E.U16 [R8.64], R20 ;  /* 0x0000001408005986 */ /* 0x000fe8000c101506 */
[----:B------:R-:W-:Y:S04]  /*98850*/  @P4 STG.E.U16 [R12.64], R0 ;  /* 0x000000000c004986 */ /* 0x000fe8000c101506 */
[----:B------:R0:W-:Y:S01]  /*98860*/  @P6 STG.E.U16 [R26.64], R7 ;  /* 0x000000071a006986 */ /* 0x0001e2000c101506 */
[----:B----4-:R-:W-:-:S03]  /*98870*/  ISETP.GE.AND P3, PT, R6, c[0x0][0x17c], PT ;  /* 0x00005f0006007a0c */ /* 0x010fc60003f66270 */
[----:B------:R-:W4:Y:S04]  /*98880*/  LDL.LU R6, [R1+0x2174] ;  /* 0x0021740001067983 */ /* 0x000f280000300800 */
[----:B0-----:R-:W5:Y:S01]  /*98890*/  LDL.LU R27, [R1+0x28] ;  /* 0x00002800011b7983 */ /* 0x001f620000300800 */
[----:B------:R-:W-:Y:S02]  /*988a0*/  ISETP.LT.AND P0, PT, R23, c[0x0][0x178], !P0 ;  /* 0x00005e0017007a0c */ /* 0x000fe40004701270 */
[----:B------:R-:W-:Y:S02]  /*988b0*/  ISETP.LT.AND P5, PT, R11, c[0x0][0x178], !P2 ;  /* 0x00005e000b007a0c */ /* 0x000fe400057a1270 */
[----:B------:R-:W-:Y:S02]  /*988c0*/  ISETP.LT.AND P4, PT, R23, c[0x0][0x178], !P2 ;  /* 0x00005e0017007a0c */ /* 0x000fe40005781270 */
[C---:B------:R-:W-:Y:S01]  /*988d0*/  IADD3 R8, R16.reuse, c[0x0][0x198], RZ ;  /* 0x0000660010087a10 */ /* 0x040fe20007ffe0ff */
[----:B------:R-:W-:Y:S01]  /*988e0*/  IMAD.WIDE R16, R16, 0x2, R24 ;  /* 0x0000000210107825 */ /* 0x000fe200078e0218 */
[----:B------:R-:W-:-:S02]  /*988f0*/  PRMT R20, R7, 0x7632, R20 ;  /* 0x0000763207147816 */ /* 0x000fc40000000014 */
[C---:B------:R-:W-:Y:S01]  /*98900*/  IADD3 R0, R8.reuse, c[0x0][0x198], RZ ;  /* 0x0000660008007a10 */ /* 0x040fe20007ffe0ff */
[C---:B------:R-:W-:Y:S01]  /*98910*/  IMAD.WIDE R4, R8.reuse, 0x2, R2 ;  /* 0x0000000208047825 */ /* 0x040fe200078e0202 */
[----:B------:R-:W-:Y:S02]  /*98920*/  ISETP.LT.AND P6, PT, R11, c[0x0][0x178], !P1 ;  /* 0x00005e000b007a0c */ /* 0x000fe40004fc1270 */
[----:B------:R-:W-:Y:S01]  /*98930*/  PRMT R26, R21, 0x7632, R26 ;  /* 0x00007632151a7816 */ /* 0x000fe2000000001a */
[----:B------:R-:W-:Y:S01]  /*98940*/  IMAD.WIDE R8, R8, 0x2, R24 ;  /* 0x0000000208087825 */ /* 0x000fe200078e0218 */
[----:B------:R-:W5:Y:S04]  /*98950*/  LDL.LU R11, [R1+0x21f4] ;  /* 0x0021f400010b7983 */ /* 0x000f680000300800 */
[----:B------:R-:W-:Y:S04]  /*98960*/  @P0 STG.E.U16 [R16.64], R21 ;  /* 0x0000001510000986 */ /* 0x000fe8000c101506 */
[----:B------:R0:W-:Y:S04]  /*98970*/  @P5 STG.E.U16 [R4.64], R20 ;  /* 0x0000001404005986 */ /* 0x0001e8000c101506 */
[----:B------:R-:W-:Y:S01]  /*98980*/  @P4 STG.E.U16 [R8.64], R26 ;  /* 0x0000001a08004986 */ /* 0x000fe2000c101506 */
[----:B------:R-:W-:Y:S01]  /*98990*/  ISETP.LT.AND P1, PT, R23, c[0x0][0x178], !P1 ;  /* 0x00005e0017007a0c */ /* 0x000fe20004f21270 */
[----:B------:R-:W-:-:S04]  /*989a0*/  IMAD.WIDE R12, R0, 0x2, R2 ;  /* 0x00000002000c7825 */ /* 0x000fc800078e0202 */
[----:B0-----:R-:W-:Y:S01]  /*989b0*/  IMAD.WIDE R4, R0, 0x2, R24 ;  /* 0x0000000200047825 */ /* 0x001fe200078e0218 */
[----:B--2---:R-:W-:Y:S02]  /*989c0*/  ISETP.GE.AND P2, PT, R29, c[0x0][0x17c], PT ;  /* 0x00005f001d007a0c */ /* 0x004fe40003f46270 */
[----:B------:R-:W2:Y:S04]  /*989d0*/  LDL.LU R29, [R1+0x228] ;  /* 0x00022800011d7983 */ /* 0x000ea80000300800 */
[----:B------:R-:W2:Y:S04]  /*989e0*/  LDL.LU R17, [R1+0x2178] ;  /* 0x0021780001117983 */ /* 0x000ea80000300800 */
[----:B------:R-:W2:Y:S01]  /*989f0*/  LDL.LU R7, [R1+0x217c] ;  /* 0x00217c0001077983 */ /* 0x000ea20000300800 */
[----:B---3--:R-:W-:-:S03]  /*98a00*/  PRMT R21, R28, 0x7632, R21 ;  /* 0x000076321c157816 */ /* 0x008fc60000000015 */
[----:B------:R0:W-:Y:S02]  /*98a10*/  @P6 STG.E.U16 [R12.64], R28 ;  /* 0x0000001c0c006986 */ /* 0x0001e4000c101506 */
[----:B0-----:R-:W-:Y:S02]  /*98a20*/  IADD3 R12, R0, c[0x0][0x198], RZ ;  /* 0x00006600000c7a10 */ /* 0x001fe40007ffe0ff */
[----:B----4-:R-:W-:Y:S02]  /*98a30*/  ISETP.GE.AND P0, PT, R6, c[0x0][0x17c], PT ;  /* 0x00005f0006007a0c */ /* 0x010fe40003f06270 */
[----:B------:R-:W3:Y:S04]  /*98a40*/  LDL.LU R6, [R1+0x38] ;  /* 0x0000380001067983 */ /* 0x000ee80000300800 */
[----:B------:R-:W4:Y:S01]  /*98a50*/  LDL.LU R26, [R1+0xca8] ;  /* 0x000ca800011a7983 */ /* 0x000f220000300800 */
[----:B-----5:R-:W-:-:S03]  /*98a60*/  PRMT R0, R27, 0x7632, R0 ;  /* 0x000076321b007816 */ /* 0x020fc60000000000 */
[----:B------:R-:W5:Y:S04]  /*98a70*/  LDL.LU R28, [R1+0x238] ;  /* 0x00023800011c7983 */ /* 0x000f680000300800 */
[----:B------:R0:W-:Y:S04]  /*98a80*/  @P1 STG.E.U16 [R4.64], R27 ;  /* 0x0000001b04001986 */ /* 0x0001e8000c101506 */
[----:B0-----:R-:W3:Y:S04]  /*98a90*/  LDL.LU R5, [R1+0x2180] ;  /* 0x0021800001057983 */ /* 0x001ee80000300800 */
[----:B------:R-:W3:Y:S01]  /*98aa0*/  LDL.LU R27, [R1+0x2184] ;  /* 0x00218400011b7983 */ /* 0x000ee20000300800 */
[----:B------:R-:W-:Y:S01]  /*98ab0*/  ISETP.LT.AND P4, PT, R23, c[0x0][0x178], !P3 ;  /* 0x00005e0017007a0c */ /* 0x000fe20005f81270 */
[C---:B------:R-:W-:Y:S01]  /*98ac0*/  IMAD.WIDE R8, R12.reuse, 0x2, R2 ;  /* 0x000000020c087825 */ /* 0x040fe200078e0202 */
[----:B------:R-:W-:-:S03]  /*98ad0*/  IADD3 R20, R12, c[0x0][0x198], RZ ;  /* 0x000066000c147a10 */ /* 0x000fc60007ffe0ff */
[----:B------:R-:W-:Y:S01]  /*98ae0*/  IMAD.WIDE R12, R12, 0x2, R24 ;  /* 0x000000020c0c7825 */ /* 0x000fe200078e0218 */
[----:B--2---:R-:W-:Y:S02]  /*98af0*/  ISETP.GE.AND P1, PT, R7, c[0x0][0x17c], PT ;  /* 0x00005f0007007a0c */ /* 0x004fe40003f26270 */
[----:B------:R-:W2:Y:S01]  /*98b00*/  LDL.LU R7, [R1+0x18] ;  /* 0x0000180001077983 */ /* 0x000ea20000300800 */
[C---:B----4-:R-:W-:Y:S02]  /*98b10*/  ISETP.LT.AND P5, PT, R26.reuse, c[0x0][0x178], !P3 ;  /* 0x00005e001a007a0c */ /* 0x050fe40005fa1270 */
[----:B------:R-:W-:Y:S02]  /*98b20*/  ISETP.LT.AND P6, PT, R26, c[0x0][0x178], !P2 ;  /* 0x00005e001a007a0c */ /* 0x000fe400057c1270 */
[----:B------:R-:W-:Y:S02]  /*98b30*/  ISETP.LT.AND P2, PT, R23, c[0x0][0x178], !P2 ;  /* 0x00005e0017007a0c */ /* 0x000fe40005741270 */
[----:B------:R-:W-:Y:S01]  /*98b40*/  ISETP.GE.AND P3, PT, R17, c[0x0][0x17c], PT ;  /* 0x00005f0011007a0c */ /* 0x000fe20003f66270 */
[----:B------:R-:W-:-:S06]  /*98b50*/  IMAD.WIDE R16, R20, 0x2, R2 ;  /* 0x0000000214107825 */ /* 0x000fcc00078e0202 */
[----:B------:R0:W-:Y:S04]  /*98b60*/  @P5 STG.E.U16 [R8.64], R21 ;  /* 0x0000001508005986 */ /* 0x0001e8000c101506 */
[----:B------:R-:W-:Y:S04]  /*98b70*/  @P4 STG.E.U16 [R12.64], R0 ;  /* 0x000000000c004986 */ /* 0x000fe8000c101506 */
[----:B------:R1:W-:Y:S01]  /*98b80*/  @P6 STG.E.U16 [R16.64], R29 ;  /* 0x0000001d10006986 */ /* 0x0003e2000c101506 */
[C---:B0-----:R-:W-:Y:S01]  /*98b90*/  IADD3 R8, R20.reuse, c[0x0][0x198], RZ ;  /* 0x0000660014087a10 */ /* 0x041fe20007ffe0ff */
[----:B------:R-:W-:-:S05]  /*98ba0*/  IMAD.WIDE R20, R20, 0x2, R24 ;  /* 0x0000000214147825 */ /* 0x000fca00078e0218 */
[----:B---3--:R0:W-:Y:S01]  /*98bb0*/  @P2 STG.E.U16 [R20.64], R6 ;  /* 0x0000000614002986 */ /* 0x0081e2000c101506 */
[----:B-1----:R-:W-:-:S03]  /*98bc0*/  PRMT R16, R29, 0x7632, R16 ;  /* 0x000076321d107816 */ /* 0x002fc60000000010 */
[----:B------:R-:W3:Y:S01]  /*98bd0*/  LDL.LU R29, [R1+0x258] ;  /* 0x00025800011d7983 */ /* 0x000ee20000300800 */
[----:B------:R-:W-:-:S03]  /*98be0*/  PRMT R17, R6, 0x7632, R17 ;  /* 0x0000763206117816 */ /* 0x000fc60000000011 */
[----:B0-----:R-:W4:Y:S04]  /*98bf0*/  LDL.LU R6, [R1+0x21f0] ;  /* 0x0021f00001067983 */ /* 0x001f280000300800 */
[----:B------:R-:W3:Y:S01]  /*98c00*/  LDL.LU R20, [R1+0x2188] ;  /* 0x0021880001147983 */ /* 0x000ee20000300800 */
[----:B------:R-:W-:-:S03]  /*98c10*/  ISETP.GE.AND P2, PT, R27, c[0x0][0x17c], PT ;  /* 0x00005f001b007a0c */ /* 0x000fc60003f46270 */
[----:B------:R-:W4:Y:S01]  /*98c20*/  LDL.LU R27, [R1+0x218c] ;  /* 0x00218c00011b7983 */ /* 0x000f220000300800 */
[C---:B------:R-:W-:Y:S02]  /*98c30*/  ISETP.LT.AND P5, PT, R26.reuse, c[0x0][0x178], !P0 ;  /* 0x00005e001a007a0c */ /* 0x040fe400047a1270 */
[----:B------:R-:W-:Y:S02]  /*98c40*/  ISETP.LT.AND P4, PT, R23, c[0x0][0x178], !P0 ;  /* 0x00005e0017007a0c */ /* 0x000fe40004781270 */
[----:B------:R-:W-:Y:S02]  /*98c50*/  ISETP.LT.AND P6, PT, R26, c[0x0][0x178], !P3 ;  /* 0x00005e001a007a0c */ /* 0x000fe40005fc1270 */
[C---:B------:R-:W-:Y:S02]  /*98c60*/  IADD3 R0, R8.reuse, c[0x0][0x198], RZ ;  /* 0x0000660008007a10 */ /* 0x040fe40007ffe0ff */
[----:B------:R-:W-:Y:S01]  /*98c70*/  ISETP.GE.AND P0, PT, R5, c[0x0][0x17c], PT ;  /* 0x00005f0005007a0c */ /* 0x000fe20003f06270 */
[----:B------:R-:W-:Y:S01]  /*98c80*/  IMAD.WIDE R4, R8, 0x2, R2 ;  /* 0x0000000208047825 */ /* 0x000fe200078e0202 */
[----:B------:R-:W-:-:S03]  /*98c90*/  ISETP.LT.AND P3, PT, R23, c[0x0][0x178], !P3 ;  /* 0x00005e0017007a0c */ /* 0x000fc60005f61270 */
[----:B------:R-:W-:Y:S01]  /*98ca0*/  IMAD.WIDE R8, R8, 0x2, R24 ;  /* 0x0000000208087825 */ /* 0x000fe200078e0218 */
[----:B------:R0:W-:Y:S03]  /*98cb0*/  @P5 STG.E.U16 [R4.64], R16 ;  /* 0x0000001004005986 */ /* 0x0001e6000c101506 */
[----:B------:R-:W-:Y:S01]  /*98cc0*/  IMAD.WIDE R12, R0, 0x2, R2 ;  /* 0x00000002000c7825 */ /* 0x000fe200078e0202 */
[----:B------:R-:W-:Y:S01]  /*98cd0*/  ISETP.LT.AND P5, PT, R26, c[0x0][0x178], !P1 ;  /* 0x00005e001a007a0c */ /* 0x000fe20004fa1270 */
[----:B------:R-:W-:Y:S01]  /*98ce0*/  @P4 STG.E.U16 [R8.64], R17 ;  /* 0x0000001108004986 */ /* 0x000fe2000c101506 */
[----:B------:R-:W-:-:S03]  /*98cf0*/  ISETP.LT.AND P4, PT, R23, c[0x0][0x178], !P1 ;  /* 0x00005e0017007a0c */ /* 0x000fc60004f81270 */
[----:B-----5:R1:W-:Y:S01]  /*98d00*/  @P6 STG.E.U16 [R12.64], R28 ;  /* 0x0000001c0c006986 */ /* 0x0203e2000c101506 */
[----:B------:R-:W-:Y:S01]  /*98d10*/  ISETP.LT.AND P6, PT, R26, c[0x0][0x178], !P0 ;  /* 0x00005e001a007a0c */ /* 0x000fe200047c1270 */
[----:B0-----:R-:W-:Y:S01]  /*98d20*/  IMAD.WIDE R4, R0, 0x2, R24 ;  /* 0x0000000200047825 */ /* 0x001fe200078e0218 */
[----:B------:R-:W-:Y:S02]  /*98d30*/  ISETP.LT.AND P0, PT, R23, c[0x0][0x178], !P0 ;  /* 0x00005e0017007a0c */ /* 0x000fe40004701270 */
[----:B------:R-:W-:Y:S02]  /*98d40*/  PRMT R21, R28, 0x7632, R21 ;  /* 0x000076321c157816 */ /* 0x000fe40000000015 */
[----:B-1----:R-:W-:Y:S01]  /*98d50*/  IADD3 R12, R0, c[0x0][0x198], RZ ;  /* 0x00006600000c7a10 */ /* 0x002fe20007ffe0ff */
[----:B------:R-:W5:Y:S01]  /*98d60*/  LDL.LU R28, [R1+0x278] ;  /* 0x00027800011c7983 */ /* 0x000f620000300800 */
[----:B--2---:R-:W-:-:S03]  /*98d70*/  PRMT R0, R7, 0x7632, R0 ;  /* 0x0000763207007816 */ /* 0x004fc60000000000 */
[----:B------:R-:W-:Y:S01]  /*98d80*/  IMAD.WIDE R8, R12, 0x2, R2 ;  /* 0x000000020c087825 */ /* 0x000fe200078e0202 */
[----:B------:R0:W-:Y:S04]  /*98d90*/  @P3 STG.E.U16 [R4.64], R7 ;  /* 0x0000000704003986 */ /* 0x0001e8000c101506 */
[----:B------:R1:W-:Y:S04]  /*98da0*/  @P5 STG.E.U16 [R8.64], R21 ;  /* 0x0000001508005986 */ /* 0x0003e8000c101506 */
[----:B0-----:R-:W2:Y:S04]  /*98db0*/  LDL.LU R7, [R1+0x21ec] ;  /* 0x0021ec0001077983 */ /* 0x001ea80000300800 */
[----:B------:R-:W2:Y:S01]  /*98dc0*/  LDL.LU R5, [R1+0x2190] ;  /* 0x0021900001057983 */ /* 0x000ea20000300800 */
[----:B---3--:R-:W-:-:S02]  /*98dd0*/  ISETP.GE.AND P1, PT, R20, c[0x0][0x17c], PT ;  /* 0x00005f0014007a0c */ /* 0x008fc40003f26270 */
[C---:B------:R-:W-:Y:S01]  /*98de0*/  IADD3 R20, R12.reuse, c[0x0][0x198], RZ ;  /* 0x000066000c147a10 */ /* 0x040fe20007ffe0ff */
[----:B------:R-:W-:-:S03]  /*98df0*/  IMAD.WIDE R12, R12, 0x2, R24 ;  /* 0x000000020c0c7825 */ /* 0x000fc600078e0218 */
[C---:B-1----:R-:W-:Y:S01]  /*98e00*/  IADD3 R8, R20.reuse, c[0x0][0x198], RZ ;  /* 0x0000660014087a10 */ /* 0x042fe20007ffe0ff */
[C---:B------:R-:W-:Y:S01]  /*98e10*/  IMAD.WIDE R16, R20.reuse, 0x2, R2 ;  /* 0x0000000214107825 */ /* 0x040fe200078e0202 */
[----:B------:R-:W-:Y:S03]  /*98e20*/  @P4 STG.E.U16 [R12.64], R0 ;  /* 0x000000000c004986 */ /* 0x000fe6000c101506 */
[----:B------:R-:W-:Y:S01]  /*98e30*/  IMAD.WIDE R20, R20, 0x2, R24 ;  /* 0x0000000214147825 */ /* 0x000fe200078e0218 */
[----:B----4-:R-:W-:Y:S01]  /*98e40*/  ISETP.GE.AND P3, PT, R27, c[0x0][0x17c], PT ;  /* 0x00005f001b007a0c */ /* 0x010fe20003f66270 */
[----:B------:R0:W-:Y:S04]  /*98e50*/  @P6 STG.E.U16 [R16.64], R29 ;  /* 0x0000001d10006986 */ /* 0x0001e8000c101506 */
[----:B------:R-:W3:Y:S04]  /*98e60*/  LDL.LU R27, [R1+0x2194] ;  /* 0x00219400011b7983 */ /* 0x000ee80000300800 */
[----:B------:R1:W-:Y:S01]  /*98e70*/  @P0 STG.E.U16 [R20.64], R6 ;  /* 0x0000000614000986 */ /* 0x0003e2000c101506 */
[----:B0-----:R-:W-:-:S03]  /*98e80*/  PRMT R16, R29, 0x7632, R16 ;  /* 0x000076321d107816 */ /* 0x001fc60000000010 */
[----:B------:R-:W4:Y:S04]  /*98e90*/  LDL.LU R29, [R1+0x288] ;  /* 0x00028800011d7983 */ /* 0x000f280000300800 */
[----:B-1----:R-:W4:Y:S01]  /*98ea0*/  LDL.LU R21, [R1+0x2198] ;  /* 0x0021980001157983 */ /* 0x002f220000300800 */
[----:B------:R-:W-:Y:S02]  /*98eb0*/  ISETP.LT.AND P5, PT, R26, c[0x0][0x178], !P2 ;  /* 0x00005e001a007a0c */ /* 0x000fe400057a1270 */
[----:B------:R-:W-:Y:S02]  /*98ec0*/  ISETP.LT.AND P4, PT, R23, c[0x0][0x178], !P2 ;  /* 0x00005e0017007a0c */ /* 0x000fe40005781270 */
[----:B------:R-:W-:Y:S02]  /*98ed0*/  IADD3 R0, R8, c[0x0][0x198], RZ ;  /* 0x0000660008007a10 */ /* 0x000fe40007ffe0ff */
[----:B------:R-:W-:-:S02]  /*98ee0*/  PRMT R17, R6, 0x7632, R17 ;  /* 0x0000763206117816 */ /* 0x000fc40000000011 */
[----:B--2---:R-:W-:Y:S01]  /*98ef0*/  ISETP.GE.AND P2, PT, R5, c[0x0][0x17c], PT ;  /* 0x00005f0005007a0c */ /* 0x004fe20003f46270 */
[----:B------:R-:W-:-:S04]  /*98f00*/  IMAD.WIDE R4, R8, 0x2, R2 ;  /* 0x0000000208047825 */ /* 0x000fc800078e0202 */
[----:B------:R-:W-:Y:S01]  /*98f10*/  IMAD.WIDE R8, R8, 0x2, R24 ;  /* 0x0000000208087825 */ /* 0x000fe200078e0218 */
[----:B------:R0:W-:Y:S01]  /*98f20*/  @P5 STG.E.U16 [R4.64], R16 ;  /* 0x0000001004005986 */ /* 0x0001e2000c101506 */
[----:B------:R-:W-:-:S03]  /*98f30*/  ISETP.LT.AND P5, PT, R26, c[0x0][0x178], !P3 ;  /* 0x00005e001a007a0c */ /* 0x000fc60005fa1270 */
[----:B------:R-:W-:Y:S01]  /*98f40*/  @P4 STG.E.U16 [R8.64], R17 ;  /* 0x0000001108004986 */ /* 0x000fe2000c101506 */
[----:B------:R-:W-:Y:S02]  /*98f50*/  ISETP.LT.AND P4, PT, R23, c[0x0][0x178], !P3 ;  /* 0x00005e0017007a0c */ /* 0x000fe40005f81270 */
[----:B---3--:R-:W-:Y:S02]  /*98f60*/  ISETP.GE.AND P0, PT, R27, c[0x0][0x17c], PT ;  /* 0x00005f001b007a0c */ /* 0x008fe40003f06270 */
[----:B------:R-:W2:Y:S01]  /*98f70*/  LDL.LU R27, [R1+0x219c] ;  /* 0x00219c00011b7983 */ /* 0x000ea20000300800 */
[----:B----4-:R-:W-:-:S03]  /*98f80*/  ISETP.GE.AND P3, PT, R21, c[0x0][0x17c], PT ;  /* 0x00005f0015007a0c */ /* 0x010fc60003f66270 */
[----:B------:R-:W3:Y:S01]  /*98f90*/  LDL.LU R21, [R1+0x21a0] ;  /* 0x0021a00001157983 */ /* 0x000ee20000300800 */
[----:B------:R-:W-:Y:S01]  /*98fa0*/  ISETP.LT.AND P6, PT, R26, c[0x0][0x178], !P1 ;  /* 0x00005e001a007a0c */ /* 0x000fe20004fc1270 */
[----:B------:R-:W-:Y:S01]  /*98fb0*/  IMAD.WIDE R12, R0, 0x2, R2 ;  /* 0x00000002000c7825 */ /* 0x000fe200078e0202 */
[----:B------:R-:W-:Y:S02]  /*98fc0*/  ISETP.LT.AND P1, PT, R23, c[0x0][0x178], !P1 ;  /* 0x00005e0017007a0c */ /* 0x000fe40004f21270 */
[----:B-----5:R-:W-:Y:S01]  /*98fd0*/  PRMT R20, R28, 0x7632, R20 ;  /* 0x000076321c147816 */ /* 0x020fe20000000014 */
[----:B0-----:R-:W-:-:S08]  /*98fe0*/  IMAD.WIDE R4, R0, 0x2, R24 ;  /* 0x0000000200047825 */ /* 0x001fd000078e0218 */
[----:B------:R0:W-:Y:S01]  /*98ff0*/  @P6 STG.E.U16 [R12.64], R28 ;  /* 0x0000001c0c006986 */ /* 0x0001e2000c101506 */
[----:B------:R-:W-:Y:S02]  /*99000*/  ISETP.LT.AND P6, PT, R26, c[0x0][0x178], !P2 ;  /* 0x00005e001a007a0c */ /* 0x000fe400057c1270 */
[----:B0-----:R-:W-:Y:S01]  /*99010*/  IADD3 R12, R0, c[0x0][0x198], RZ ;  /* 0x00006600000c7a10 */ /* 0x001fe20007ffe0ff */
[----:B------:R-:W4:Y:S01]  /*99020*/  LDL.LU R28, [R1+0x268] ;  /* 0x00026800011c7983 */ /* 0x000f220000300800 */
[----:B------:R-:W-:Y:S02]  /*99030*/  PRMT R0, R10, 0x7632, R0 ;  /* 0x000076320a007816 */ /* 0x000fe40000000000 */
[C---:B------:R-:W-:Y:S01]  /*99040*/  IADD3 R6, R12.reuse, c[0x0][0x198], RZ ;  /* 0x000066000c067a10 */ /* 0x040fe20007ffe0ff */
[C---:B------:R-:W-:Y:S01]  /*99050*/  IMAD.WIDE R8, R12.reuse, 0x2, R2 ;  /* 0x000000020c087825 */ /* 0x040fe200078e0202 */
[----:B------:R0:W-:Y:S03]  /*99060*/  @P1 STG.E.U16 [R4.64], R10 ;  /* 0x0000000a04001986 */ /* 0x0001e6000c101506 */
[----:B------:R-:W-:Y:S01]  /*99070*/  IMAD.WIDE R12, R12, 0x2, R24 ;  /* 0x000000020c0c7825 */ /* 0x000fe200078e0218 */
[----:B------:R-:W-:Y:S03]  /*99080*/  @P5 STG.E.U16 [R8.64], R20 ;  /* 0x0000001408005986 */ /* 0x000fe6000c101506 */
[----:B------:R-:W-:Y:S01]  /*99090*/  IMAD.WIDE R16, R6, 0x2, R2 ;  /* 0x0000000206107825 */ /* 0x000fe200078e0202 */
[----:B------:R-:W-:Y:S01]  /*990a0*/  @P4 STG.E.U16 [R12.64], R0 ;  /* 0x000000000c004986 */ /* 0x000fe2000c101506 */
[----:B------:R-:W-:-:S02]  /*990b0*/  ISETP.LT.AND P5, PT, R26, c[0x0][0x178], !P0 ;  /* 0x00005e001a007a0c */ /* 0x000fc400047a1270 */
[----:B------:R-:W-:Y:S01]  /*990c0*/  ISETP.LT.AND P4, PT, R23, c[0x0][0x178], !P0 ;  /* 0x00005e0017007a0c */ /* 0x000fe20004781270 */
[----:B------:R1:W-:Y:S01]  /*990d0*/  @P6 STG.E.U16 [R16.64], R29 ;  /* 0x0000001d10006986 */ /* 0x0003e2000c101506 */
[----:B0-----:R-:W-:Y:S02]  /*990e0*/  PRMT R10, R29, 0x7632, R10 ;  /* 0x000076321d0a7816 */ /* 0x001fe4000000000a */
[----:B--2---:R-:W-:Y:S02]  /*990f0*/  ISETP.GE.AND P1, PT, R27, c[0x0][0x17c], PT ;  /* 0x00005f001b007a0c */ /* 0x004fe40003f26270 */
[----:B------:R-:W2:Y:S01]  /*99100*/  LDL.LU R27, [R1+0x21a4] ;  /* 0x0021a400011b7983 */ /* 0x000ea20000300800 */
[----:B---3--:R-:W-:-:S03]  /*99110*/  ISETP.GE.AND P0, PT, R21, c[0x0][0x17c], PT ;  /* 0x00005f0015007a0c */ /* 0x008fc60003f06270 */
[----:B------:R-:W3:Y:S04]  /*99120*/  LDL.LU R21, [R1+0x21a8] ;  /* 0x0021a80001157983 */ /* 0x000ee80000300800 */
[----:B-1----:R-:W5:Y:S04]  /*99130*/  LDL.LU R29, [R1+0x248] ;  /* 0x00024800011d7983 */ /* 0x002f680000300800 */
[----:B------:R-:W5:Y:S01]  /*99140*/  LDL.LU R20, [R1+0x21ac] ;  /* 0x0021ac0001147983 */ /* 0x000f620000300800 */
[----:B------:R-:W-:Y:S02]  /*99150*/  ISETP.LT.AND P2, PT, R23, c[0x0][0x178], !P2 ;  /* 0x00005e0017007a0c */ /* 0x000fe40005741270 */
[----:B------:R-:W-:-:S02]  /*99160*/  IADD3 R12, R6, c[0x0][0x198], RZ ;  /* 0x00006600060c7a10 */ /* 0x000fc40007ffe0ff */
[----:B------:R-:W-:Y:S02]  /*99170*/  ISETP.LT.AND P6, PT, R26, c[0x0][0x178], !P3 ;  /* 0x00005e001a007a0c */ /* 0x000fe40005fc1270 */
[----:B------:R-:W-:Y:S01]  /*99180*/  ISETP.LT.AND P3, PT, R23, c[0x0][0x178], !P3 ;  /* 0x00005e0017007a0c */ /* 0x000fe20005f61270 */
[----:B------:R-:W-:Y:S01]  /*99190*/  IMAD.WIDE R4, R6, 0x2, R24 ;  /* 0x0000000206047825 */ /* 0x000fe200078e0218 */
[----:B------:R-:W-:Y:S02]  /*991a0*/  IADD3 R0, R12, c[0x0][0x198], RZ ;  /* 0x000066000c007a10 */ /* 0x000fe40007ffe0ff */
[----:B------:R-:W-:Y:S01]  /*991b0*/  PRMT R6, R14, 0x7632, R6 ;  /* 0x000076320e067816 */ /* 0x000fe20000000006 */
[C---:B------:R-:W-:Y:S02]  /*991c0*/  IMAD.WIDE R8, R12.reuse, 0x2, R2 ;  /* 0x000000020c087825 */ /* 0x040fe400078e0202 */
[----:B------:R0:W-:Y:S02]  /*991d0*/  @P2 STG.E.U16 [R4.64], R14 ;  /* 0x0000000e04002986 */ /* 0x0001e4000c101506 */
[----:B------:R-:W-:-:S02]  /*991e0*/  IMAD.WIDE R12, R12, 0x2, R24 ;  /* 0x000000020c0c7825 */ /* 0x000fc400078e0218 */
[----:B------:R1:W-:Y:S02]  /*991f0*/  @P5 STG.E.U16 [R8.64], R10 ;  /* 0x0000000a08005986 */ /* 0x0003e4000c101506 */
[----:B------:R-:W-:Y:S01]  /*99200*/  IMAD.WIDE R16, R0, 0x2, R2 ;  /* 0x0000000200107825 */ /* 0x000fe200078e0202 */
[----:B------:R-:W-:Y:S01]  /*99210*/  ISETP.LT.AND P5, PT, R26, c[0x0][0x178], !P1 ;  /* 0x00005e001a007a0c */ /* 0x000fe20004fa1270 */
[----:B------:R1:W-:Y:S01]  /*99220*/  @P4 STG.E.U16 [R12.64], R6 ;  /* 0x000000060c004986 */ /* 0x0003e2000c101506 */
[----:B------:R-:W-:Y:S01]  /*99230*/  ISETP.LT.AND P4, PT, R23, c[0x0][0x178], !P1 ;  /* 0x00005e0017007a0c */ /* 0x000fe20004f81270 */
[----:B0-----:R-:W-:Y:S02]  /*99240*/  IMAD.WIDE R4, R0, 0x2, R24 ;  /* 0x0000000200047825 */ /* 0x001fe400078e0218 */
[----:B----4-:R0:W-:Y:S04]  /*99250*/  @P6 STG.E.U16 [R16.64], R28 ;  /* 0x0000001c10006986 */ /* 0x0101e8000c101506 */
[----:B------:R4:W-:Y:S01]  /*99260*/  @P3 STG.E.U16 [R4.64], R18 ;  /* 0x0000001204003986 */ /* 0x0009e2000c101506 */
[----:B-1----:R-:W-:-:S02]  /*99270*/  PRMT R10, R28, 0x7632, R10 ;  /* 0x000076321c0a7816 */ /* 0x002fc4000000000a */
[----:B------:R-:W-:Y:S02]  /*99280*/  IADD3 R12, R0, c[0x0][0x198], RZ ;  /* 0x00006600000c7a10 */ /* 0x000fe40007ffe0ff */
[----:B------:R-:W-:Y:S02]  /*99290*/  PRMT R0, R18, 0x7632, R0 ;  /* 0x0000763212007816 */ /* 0x000fe40000000000 */
[----:B--2---:R-:W-:Y:S02]  /*992a0*/  ISETP.GE.AND P2, PT, R27, c[0x0][0x17c], PT ;  /* 0x00005f001b007a0c */ /* 0x004fe40003f46270 */
[----:B---3--:R-:W-:Y:S02]  /*992b0*/  ISETP.GE.AND P1, PT, R21, c[0x0][0x17c], PT ;  /* 0x00005f0015007a0c */ /* 0x008fe40003f26270 */
[----:B------:R-:W2:Y:S04]  /*992c0*/  LDL.LU R21, [R1+0x21b0] ;  /* 0x0021b00001157983 */ /* 0x000ea80000300800 */
[----:B------:R-:W3:Y:S01]  /*992d0*/  LDL.LU R27, [R1+0x21c] ;  /* 0x00021c00011b7983 */ /* 0x000ee20000300800 */
[----:B-----5:R-:W-:-:S03]  /*992e0*/  ISETP.GE.AND P3, PT, R20, c[0x0][0x17c], PT ;  /* 0x00005f0014007a0c */ /* 0x020fc60003f66270 */
[----:B------:R-:W5:Y:S04]  /*992f0*/  LDL.LU R20, [R1+0x21b4] ;  /* 0x0021b40001147983 */ /* 0x000f680000300800 */
[----:B0-----:R-:W3:Y:S04]  /*99300*/  LDL.LU R28, [R1+0x2c] ;  /* 0x00002c00011c7983 */ /* 0x001ee80000300800 */
[----:B----4-:R-:W4:Y:S01]  /*99310*/  LDL.LU R18, [R1+0x21b8] ;  /* 0x0021b80001127983 */ /* 0x010f220000300800 */
[C---:B------:R-:W-:Y:S01]  /*99320*/  IADD3 R6, R12.reuse, c[0x0][0x198], RZ ;  /* 0x000066000c067a10 */ /* 0x040fe20007ffe0ff */
[----:B------:R-:W-:Y:S01]  /*99330*/  IMAD.WIDE R8, R12, 0x2, R2 ;  /* 0x000000020c087825 */ /* 0x000fe200078e0202 */
[----:B------:R-:W-:-:S03]  /*99340*/  ISETP.LT.AND P6, PT, R26, c[0x0][0x178], !P0 ;  /* 0x00005e001a007a0c */ /* 0x000fc600047c1270 */
[----:B------:R-:W-:Y:S01]  /*99350*/  IMAD.WIDE R12, R12, 0x2, R24 ;  /* 0x000000020c0c7825 */ /* 0x000fe200078e0218 */
[----:B------:R-:W-:Y:S01]  /*99360*/  @P5 STG.E.U16 [R8.64], R10 ;  /* 0x0000000a08005986 */ /* 0x000fe2000c101506 */
[C---:B------:R-:W-:Y:S02]  /*99370*/  ISETP.LT.AND P0, PT, R23.reuse, c[0x0][0x178], !P0 ;  /* 0x00005e0017007a0c */ /* 0x040fe40004701270 */
[----:B------:R-:W-:Y:S01]  /*99380*/  ISETP.LT.AND P5, PT, R26, c[0x0][0x178], !P2 ;  /* 0x00005e001a007a0c */ /* 0x000fe200057a1270 */
[----:B------:R0:W-:Y:S01]  /*99390*/  @P4 STG.E.U16 [R12.64], R0 ;  /* 0x000000000c004986 */ /* 0x0001e2000c101506 */
[----:B------:R-:W-:Y:S01]  /*993a0*/  ISETP.LT.AND P4, PT, R23, c[0x0][0x178], !P2 ;  /* 0x00005e0017007a0c */ /* 0x000fe20005781270 */
[----:B------:R-:W-:-:S04]  /*993b0*/  IMAD.WIDE R16, R6, 0x2, R2 ;  /* 0x0000000206107825 */ /* 0x000fc800078e0202 */
[C---:B------:R-:W-:Y:S01]  /*993c0*/  IMAD.WIDE R4, R6.reuse, 0x2, R24 ;  /* 0x0000000206047825 */ /* 0x040fe200078e0218 */
[----:B0-----:R-:W-:Y:S02]  /*993d0*/  IADD3 R12, R6, c[0x0][0x198], RZ ;  /* 0x00006600060c7a10 */ /* 0x001fe40007ffe0ff */
[----:B------:R-:W-:Y:S02]  /*993e0*/  PRMT R10, R29, 0x7632, R10 ;  /* 0x000076321d0a7816 */ /* 0x000fe4000000000a */
[C---:B------:R-:W-:Y:S01]  /*993f0*/  IADD3 R0, R12.reuse, c[0x0][0x198], RZ ;  /* 0x000066000c007a10 */ /* 0x040fe20007ffe0ff */
[----:B------:R-:W-:Y:S01]  /*99400*/  IMAD.WIDE R8, R12, 0x2, R2 ;  /* 0x000000020c087825 */ /* 0x000fe200078e0202 */
[----:B------:R-:W-:Y:S01]  /*99410*/  PRMT R6, R22, 0x7632, R6 ;  /* 0x0000763216067816 */ /* 0x000fe20000000006 */
[----:B------:R0:W-:Y:S02]  /*99420*/  @P6 STG.E.U16 [R16.64], R29 ;  /* 0x0000001d10006986 */ /* 0x0001e4000c101506 */
[----:B------:R-:W-:-:S02]  /*99430*/  IMAD.WIDE R12, R12, 0x2, R24 ;  /* 0x000000020c0c7825 */ /* 0x000fc400078e0218 */
[----:B------:R-:W-:Y:S04]  /*99440*/  @P0 STG.E.U16 [R4.64], R22 ;  /* 0x0000001604000986 */ /* 0x000fe8000c101506 */
[----:B------:R-:W-:Y:S01]  /*99450*/  @P5 STG.E.U16 [R8.64], R10 ;  /* 0x0000000a08005986 */ /* 0x000fe2000c101506 */
[----:B------:R-:W-:-:S03]  /*99460*/  ISETP.LT.AND P5, PT, R26, c[0x0][0x178], !P3 ;  /* 0x00005e001a007a0c */ /* 0x000fc60005fa1270 */
[----:B0-----:R-:W3:Y:S04]  /*99470*/  LDL.LU R29, [R1+0x22c] ;  /* 0x00022c00011d7983 */ /* 0x001ee80000300800 */
[----:B------:R0:W-:Y:S01]  /*99480*/  @P4 STG.E.U16 [R12.64], R6 ;  /* 0x000000060c004986 */ /* 0x0001e2000c101506 */
[----:B------:R-:W-:Y:S02]  /*99490*/  ISETP.LT.AND P4, PT, R23, c[0x0][0x178], !P3 ;  /* 0x00005e0017007a0c */ /* 0x000fe40005f81270 */
[----:B--2---:R-:W-:Y:S02]  /*994a0*/  ISETP.GE.AND P2, PT, R21, c[0x0][0x17c], PT ;  /* 0x00005f0015007a0c */ /* 0x004fe40003f46270 */
[----:B-----5:R-:W-:Y:S02]  /*994b0*/  ISETP.GE.AND P0, PT, R20, c[0x0][0x17c], PT ;  /* 0x00005f0014007a0c */ /* 0x020fe40003f06270 */
[----:B------:R-:W2:Y:S04]  /*994c0*/  LDL.LU R20, [R1+0x21bc] ;  /* 0x0021bc0001147983 */ /* 0x000ea80000300800 */
[----:B------:R-:W5:Y:S01]  /*994d0*/  LDL.LU R21, [R1+0x3c] ;  /* 0x00003c0001157983 */ /* 0x000f620000300800 */
[----:B----4-:R-:W-:-:S03]  /*994e0*/  ISETP.GE.AND P3, PT, R18, c[0x0][0x17c], PT ;  /* 0x00005f0012007a0c */ /* 0x010fc60003f66270 */
[----:B------:R-:W4:Y:S01]  /*994f0*/  LDL.LU R18, [R1+0x21c0] ;  /* 0x0021c00001127983 */ /* 0x000f220000300800 */
[----:B------:R-:W-:Y:S02]  /*99500*/  ISETP.LT.AND P6, PT, R26, c[0x0][0x178], !P1 ;  /* 0x00005e001a007a0c */ /* 0x000fe40004fc1270 */
[----:B------:R-:W-:Y:S02]  /*99510*/  ISETP.LT.AND P1, PT, R23, c[0x0][0x178], !P1 ;  /* 0x00005e0017007a0c */ /* 0x000fe40004f21270 */
[C---:B0-----:R-:W-:Y:S01]  /*99520*/  IADD3 R12, R0.reuse, c[0x0][0x198], RZ ;  /* 0x00006600000c7a10 */ /* 0x041fe20007ffe0ff */
[----:B------:R-:W-:Y:S01]  /*99530*/  IMAD.WIDE R16, R0, 0x2, R2 ;  /* 0x0000000200107825 */ /* 0x000fe200078e0202 */
[----:B---3--:R-:W-:Y:S02]  /*99540*/  PRMT R10, R27, 0x7632, R10 ;  /* 0x000076321b0a7816 */ /* 0x008fe4000000000a */
[----:B------:R-:W-:Y:S01]  /*99550*/  IADD3 R6, R12, c[0x0][0x198], RZ ;  /* 0x000066000c067a10 */ /* 0x000fe20007ffe0ff */
[----:B------:R-:W-:Y:S01]  /*99560*/  IMAD.WIDE R4, R0, 0x2, R24 ;  /* 0x0000000200047825 */ /* 0x000fe200078e0218 */
[----:B------:R-:W-:-:S03]  /*99570*/  PRMT R0, R28, 0x7632, R0 ;  /* 0x000076321c007816 */ /* 0x000fc60000000000 */
[C---:B------:R-:W-:Y:S01]  /*99580*/  IMAD.WIDE R8, R12.reuse, 0x2, R2 ;  /* 0x000000020c087825 */ /* 0x040fe200078e0202 */
[----:B------:R0:W-:Y:S03]  /*99590*/  @P6 STG.E.U16 [R16.64], R27 ;  /* 0x0000001b10006986 */ /* 0x0001e6000c101506 */
[----:B------:R-:W-:Y:S01]  /*995a0*/  IMAD.WIDE R12, R12, 0x2, R24 ;  /* 0x000000020c0c7825 */ /* 0x000fe200078e0218 */
[----:B------:R1:W-:Y:S04]  /*995b0*/  @P1 STG.E.U16 [R4.64], R28 ;  /* 0x0000001c04001986 */ /* 0x0003e8000c101506 */
[----:B------:R-:W-:Y:S01]  /*995c0*/  @P5 STG.E.U16 [R8.64], R10 ;  /* 0x0000000a08005986 */ /* 0x000fe2000c101506 */
[----:B------:R-:W-:-:S03]  /*995d0*/  ISETP.LT.AND P5, PT, R26, c[0x0][0x178], !P0 ;  /* 0x00005e001a007a0c */ /* 0x000fc600047a1270 */
[----:B0-----:R-:W3:Y:S04]  /*995e0*/  LDL.LU R27, [R1+0x23c] ;  /* 0x00023c00011b7983 */ /* 0x001ee80000300800 */
[----:B------:R0:W-:Y:S01]  /*995f0*/  @P4 STG.E.U16 [R12.64], R0 ;  /* 0x000000000c004986 */ /* 0x0001e2000c101506 */
[----:B------:R-:W-:Y:S02]  /*99600*/  ISETP.LT.AND P4, PT, R23, c[0x0][0x178], !P0 ;  /* 0x00005e0017007a0c */ /* 0x000fe40004781270 */
[----:B--2---:R-:W-:Y:S02]  /*99610*/  ISETP.GE.AND P1, PT, R20, c[0x0][0x17c], PT ;  /* 0x00005f0014007a0c */ /* 0x004fe40003f26270 */
[----:B------:R-:W2:Y:S04]  /*99620*/  LDL.LU R20, [R1+0x21c8] ;  /* 0x0021c80001147983 */ /* 0x000ea80000300800 */
[----:B-1----:R-:W3:Y:S01]  /*99630*/  LDL.LU R28, [R1+0x1c] ;  /* 0x00001c00011c7983 */ /* 0x002ee20000300800 */
[----:B----4-:R-:W-:-:S03]  /*99640*/  ISETP.GE.AND P0, PT, R18, c[0x0][0x17c], PT ;  /* 0x00005f0012007a0c */ /* 0x010fc60003f06270 */
[----:B------:R-:W4:Y:S01]  /*99650*/  LDL.LU R18, [R1+0x21c4] ;  /* 0x0021c40001127983 */ /* 0x000f220000300800 */
[----:B------:R-:W-:Y:S02]  /*99660*/  ISETP.LT.AND P6, PT, R26, c[0x0][0x178], !P2 ;  /* 0x00005e001a007a0c */ /* 0x000fe400057c1270 */
[----:B------:R-:W-:Y:S02]  /*99670*/  ISETP.LT.AND P2, PT, R23, c[0x0][0x178], !P2 ;  /* 0x00005e0017007a0c */ /* 0x000fe40005741270 */
[C---:B0-----:R-:W-:Y:S01]  /*99680*/  IADD3 R12, R6.reuse, c[0x0][0x198], RZ ;  /* 0x00006600060c7a10 */ /* 0x041fe20007ffe0ff */
[----:B------:R-:W-:Y:S01]  /*99690*/  IMAD.WIDE R16, R6, 0x2, R2 ;  /* 0x0000000206107825 */ /* 0x000fe200078e0202 */
[----:B------:R-:W-:Y:S02]  /*996a0*/  PRMT R10, R29, 0x7632, R10 ;  /* 0x000076321d0a7816 */ /* 0x000fe4000000000a */
[----:B------:R-:W-:Y:S01]  /*996b0*/  IADD3 R0, R12, c[0x0][0x198], RZ ;  /* 0x000066000c007a10 */ /* 0x000fe20007ffe0ff */
[----:B------:R-:W-:Y:S01]  /*996c0*/  IMAD.WIDE R4, R6, 0x2, R24 ;  /* 0x0000000206047825 */ /* 0x000fe200078e0218 */
[----:B-----5:R-:W-:-:S03]  /*996d0*/  PRMT R6, R21, 0x7632, R6 ;  /* 0x0000763215067816 */ /* 0x020fc60000000006 */
[C---:B------:R-:W-:Y:S01]  /*996e0*/  IMAD.WIDE R8, R12.reuse, 0x2, R2 ;  /* 0x000000020c087825 */ /* 0x040fe200078e0202 */
[----:B------:R0:W-:Y:S03]  /*996f0*/  @P6 STG.E.U16 [R16.64], R29 ;  /* 0x0000001d10006986 */ /* 0x0001e6000c101506 */
[----:B------:R-:W-:Y:S01]  /*99700*/  IMAD.WIDE R12, R12, 0x2, R24 ;  /* 0x000000020c0c7825 */ /* 0x000fe200078e0218 */
[----:B------:R1:W-:Y:S04]  /*99710*/  @P2 STG.E.U16 [R4.64], R21 ;  /* 0x0000001504002986 */ /* 0x0003e8000c101506 */
[----:B------:R-:W-:Y:S01]  /*99720*/  @P5 STG.E.U16 [R8.64], R10 ;  /* 0x0000000a08005986 */ /* 0x000fe2000c101506 */
[----:B------:R-:W-:-:S03]  /*99730*/  ISETP.LT.AND P5, PT, R26, c[0x0][0x178], !P1 ;  /* 0x00005e001a007a0c */ /* 0x000fc60004fa1270 */
[----:B0-----:R-:W5:Y:S04]  /*99740*/  LDL.LU R29, [R1+0x25c] ;  /* 0x00025c00011d7983 */ /* 0x001f680000300800 */
[----:B------:R-:W5:Y:S04]  /*99750*/  LDL.LU R22, [R1+0x21d0] ;  /* 0x0021d00001167983 */ /* 0x000f680000300800 */
[----:B------:R0:W-:Y:S01]  /*99760*/  @P4 STG.E.U16 [R12.64], R6 ;  /* 0x000000060c004986 */ /* 0x0001e2000c101506 */
[----:B------:R-:W-:Y:S02]  /*99770*/  ISETP.LT.AND P4, PT, R23, c[0x0][0x178], !P1 ;  /* 0x00005e0017007a0c */ /* 0x000fe40004f81270 */
[----:B--2---:R-:W-:-:S02]  /*99780*/  ISETP.GE.AND P2, PT, R20, c[0x0][0x17c], PT ;  /* 0x00005f0014007a0c */ /* 0x004fc40003f46270 */
[----:B------:R-:W2:Y:S04]  /*99790*/  LDL.LU R20, [R1+0x21cc] ;  /* 0x0021cc0001147983 */ /* 0x000ea80000300800 */
[----:B-1----:R-:W2:Y:S01]  /*997a0*/  LDL.LU R21, [R1+0x27c] ;  /* 0x00027c0001157983 */ /* 0x002ea20000300800 */
[----:B----4-:R-:W-:-:S03]  /*997b0*/  ISETP.GE.AND P1, PT, R18, c[0x0][0x17c], PT ;  /* 0x00005f0012007a0c */ /* 0x010fc60003f26270 */
[----:B------:R-:W4:Y:S01]  /*997c0*/  LDL.LU R18, [R1+0x21d8] ;  /* 0x0021d80001127983 */ /* 0x000f220000300800 */
[----:B------:R-:W-:Y:S01]  /*997d0*/  ISETP.LT.AND P6, PT, R26, c[0x0][0x178], !P3 ;  /* 0x00005e001a007a0c */ /* 0x000fe20005fc1270 */
[C---:B------:R-:W-:Y:S01]  /*997e0*/  IMAD.WIDE R16, R0.reuse, 0x2, R2 ;  /* 0x0000000200107825 */ /* 0x040fe200078e0202 */
[----:B------:R-:W-:Y:S02]  /*997f0*/  ISETP.LT.AND P3, PT, R23, c[0x0][0x178], !P3 ;  /* 0x00005e0017007a0c */ /* 0x000fe40005f61270 */
[C---:B0-----:R-:W-:Y:S01]  /*99800*/  IADD3 R12, R0.reuse, c[0x0][0x198], RZ ;  /* 0x00006600000c7a10 */ /* 0x041fe20007ffe0ff */
[----:B------:R-:W-:Y:S01]  /*99810*/  IMAD.WIDE R4, R0, 0x2, R24 ;  /* 0x0000000200047825 */ /* 0x000fe200078e0218 */
[----:B---3--:R-:W-:Y:S02]  /*99820*/  PRMT R10, R27, 0x7632, R10 ;  /* 0x000076321b0a7816 */ /* 0x008fe4000000000a */
[----:B------:R-:W-:-:S05]  /*99830*/  IADD3 R6, R12, c[0x0][0x198], RZ ;  /* 0x000066000c067a10 */ /* 0x000fca0007ffe0ff */
[----:B------:R0:W-:Y:S01]  /*99840*/  @P6 STG.E.U16 [R16.64], R27 ;  /* 0x0000001b10006986 */ /* 0x0001e2000c101506 */
[----:B------:R-:W-:Y:S02]  /*99850*/  ISETP.LT.AND P6, PT, R26, c[0x0][0x178], !P0 ;  /* 0x00005e001a007a0c */ /* 0x000fe400047c1270 */
[C---:B------:R-:W-:Y:S01]  /*99860*/  ISETP.LT.AND P0, PT, R23.reuse, c[0x0][0x178], !P0 ;  /* 0x00005e0017007a0c */ /* 0x040fe20004701270 */
[----:B------:R-:W-:Y:S01]  /*99870*/  IMAD.WIDE R8, R12, 0x2, R2 ;  /* 0x000000020c087825 */ /* 0x000fe200078e0202 */
[----:B------:R-:W-:Y:S01]  /*99880*/  PRMT R0, R28, 0x7632, R0 ;  /* 0x000076321c007816 */ /* 0x000fe20000000000 */
[----:B------:R1:W-:Y:S02]  /*99890*/  @P3 STG.E.U16 [R4.64], R28 ;  /* 0x0000001c04003986 */ /* 0x0003e4000c101506 */
[----:B------:R-:W-:Y:S02]  /*998a0*/  IMAD.WIDE R12, R12, 0x2, R24 ;  /* 0x000000020c0c7825 */ /* 0x000fe400078e0218 */
[----:B------:R3:W-:Y:S02]  /*998b0*/  @P5 STG.E.U16 [R8.64], R10 ;  /* 0x0000000a08005986 */ /* 0x0007e4000c101506 */
[----:B0-----:R-:W-:Y:S01]  /*998c0*/  IMAD.WIDE R16, R6, 0x2, R2 ;  /* 0x0000000206107825 */ /* 0x001fe200078e0202 */
[----:B------:R-:W-:Y:S01]  /*998d0*/  ISETP.LT.AND P5, PT, R26, c[0x0][0x178], !P2 ;  /* 0x00005e001a007a0c */ /* 0x000fe200057a1270 */
[----:B------:R-:W-:Y:S01]  /*998e0*/  @P4 STG.E.U16 [R12.64], R0 ;  /* 0x000000000c004986 */ /* 0x000fe2000c101506 */
[----:B------:R-:W-:Y:S01]  /*998f0*/  ISETP.LT.AND P4, PT, R23, c[0x0][0x178], !P2 ;  /* 0x00005e0017007a0c */ /* 0x000fe20005781270 */
[----:B-1----:R-:W-:-:S02]  /*99900*/  IMAD.WIDE R4, R6, 0x2, R24 ;  /* 0x0000000206047825 */ /* 0x002fc400078e0218 */
[----:B-----5:R0:W-:Y:S01]  /*99910*/  @P6 STG.E.U16 [R16.64], R29 ;  /* 0x0000001d10006986 */ /* 0x0201e2000c101506 */
[----:B---3--:R-:W-:-:S03]  /*99920*/  PRMT R10, R29, 0x7632, R10 ;  /* 0x000076321d0a7816 */ /* 0x008fc6000000000a */
[----:B------:R1:W-:Y:S01]  /*99930*/  @P0 STG.E.U16 [R4.64], R7 ;  /* 0x0000000704000986 */ /* 0x0003e2000c101506 */
[----:B--2---:R-:W-:-:S03]  /*99940*/  ISETP.GE.AND P2, PT, R20, c[0x0][0x17c], PT ;  /* 0x00005f0014007a0c */ /* 0x004fc60003f46270 */
[----:B------:R-:W2:Y:S04]  /*99950*/  LDL.LU R20, [R1+0x21d4] ;  /* 0x0021d40001147983 */ /* 0x000ea80000300800 */
[----:B0-----:R-:W3:Y:S01]  /*99960*/  LDL.LU R29, [R1+0x28c] ;  /* 0x00028c00011d7983 */ /* 0x001ee20000300800 */
[----:B----4-:R-:W-:-:S03]  /*99970*/  ISETP.GE.AND P0, PT, R18, c[0x0][0x17c], PT ;  /* 0x00005f0012007a0c */ /* 0x010fc60003f06270 */
[----:B------:R-:W4:Y:S01]  /*99980*/  LDL.LU R18, [R1+0x21e4] ;  /* 0x0021e40001127983 */ /* 0x000f220000300800 */
        /* <DEDUP_REMOVED lines=8> */
[C---:B------:R-:W-:Y:S01]  /*99a10*/  IMAD.WIDE R16, R0.reuse, 0x2, R2 ;  /* 0x0000000200107825 */ /* 0x040fe200078e0202 */
[----:B------:R-:W-:Y:S03]  /*99a20*/  @P4 STG.E.U16 [R12.64], R6 ;  /* 0x000000060c004986 */ /* 0x000fe6000c101506 */
[----:B-1----:R-:W-:Y:S01]  /*99a30*/  IMAD.WIDE R4, R0, 0x2, R24 ;  /* 0x0000000200047825 */ /* 0x002fe200078e0218 */
[----:B------:R1:W-:Y:S04]  /*99a40*/  @P6 STG.E.U16 [R16.64], R21 ;  /* 0x0000001510006986 */ /* 0x0003e8000c101506 */
[----:B0-----:R-:W5:Y:S04]  /*99a50*/  LDL.LU R10, [R1+0x21e0] ;  /* 0x0021e000010a7983 */ /* 0x001f680000300800 */
[----:B------:R0:W-:Y:S04]  /*99a60*/  @P1 STG.E.U16 [R4.64], R11 ;  /* 0x0000000b04001986 */ /* 0x0001e8000c101506 */
[----:B------:R-:W3:Y:S01]  /*99a70*/  LDL.LU R28, [R1+0x26c] ;  /* 0x00026c00011c7983 */ /* 0x000ee20000300800 */
[----:B----4-:R-:W-:-:S03]  /*99a80*/  ISETP.GE.AND P1, PT, R18, c[0x0][0x17c], PT ;  /* 0x00005f0012007a0c */ /* 0x010fc60003f26270 */
[----:B------:R-:W4:Y:S01]  /*99a90*/  LDL.LU R18, [R1+0x21dc] ;  /* 0x0021dc0001127983 */ /* 0x000f220000300800 */
[----:B------:R-:W-:Y:S02]  /*99aa0*/  ISETP.GE.AND P3, PT, R22, c[0x0][0x17c], PT ;  /* 0x00005f0016007a0c */ /* 0x000fe40003f66270 */
[----:B------:R-:W-:Y:S02]  /*99ab0*/  IADD3 R27, R0, c[0x0][0x198], RZ ;  /* 0x00006600001b7a10 */ /* 0x000fe40007ffe0ff */
[C---:B------:R-:W-:Y:S02]  /*99ac0*/  ISETP.LT.AND P5, PT, R26.reuse, c[0x0][0x178], !P3 ;  /* 0x00005e001a007a0c */ /* 0x040fe40005fa1270 */
[----:B------:R-:W-:Y:S02]  /*99ad0*/  ISETP.LT.AND P4, PT, R23, c[0x0][0x178], !P3 ;  /* 0x00005e0017007a0c */ /* 0x000fe40005f81270 */
[----:B------:R-:W-:Y:S02]  /*99ae0*/  ISETP.LT.AND P6, PT, R26, c[0x0][0x178], !P2 ;  /* 0x00005e001a007a0c */ /* 0x000fe400057c1270 */
[----:B------:R-:W-:-:S02]  /*99af0*/  PRMT R14, R21, 0x7632, R14 ;  /* 0x00007632150e7816 */ /* 0x000fc4000000000e */
[C---:B-1----:R-:W-:Y:S01]  /*99b00*/  IADD3 R21, R27.reuse, c[0x0][0x198], RZ ;  /* 0x000066001b157a10 */ /* 0x042fe20007ffe0ff */
[----:B------:R-:W-:Y:S01]  /*99b10*/  IMAD.WIDE R6, R27, 0x2, R2 ;  /* 0x000000021b067825 */ /* 0x000fe200078e0202 */
[----:B------:R-:W-:-:S03]  /*99b20*/  PRMT R0, R11, 0x7632, R0 ;  /* 0x000076320b007816 */ /* 0x000fc60000000000 */
[----:B------:R-:W-:Y:S01]  /*99b30*/  IMAD.WIDE R8, R27, 0x2, R24 ;  /* 0x000000021b087825 */ /* 0x000fe200078e0218 */
[----:B--2---:R-:W-:-:S03]  /*99b40*/  ISETP.GE.AND P3, PT, R20, c[0x0][0x17c], PT ;  /* 0x00005f0014007a0c */ /* 0x004fc60003f66270 */
[----:B------:R-:W-:Y:S01]  /*99b50*/  IMAD.WIDE R12, R21, 0x2, R2 ;  /* 0x00000002150c7825 */ /* 0x000fe200078e0202 */
[----:B------:R-:W-:Y:S01]  /*99b60*/  ISETP.LT.AND P2, PT, R23, c[0x0][0x178], !P2 ;  /* 0x00005e0017007a0c */ /* 0x000fe20005741270 */
[----:B------:R1:W-:Y:S01]  /*99b70*/  @P5 STG.E.U16 [R6.64], R14 ;  /* 0x0000000e06005986 */ /* 0x0003e2000c101506 */
[----:B------:R-:W-:Y:S02]  /*99b80*/  ISETP.LT.AND P5, PT, R26, c[0x0][0x178], !P0 ;  /* 0x00005e001a007a0c */ /* 0x000fe400047a1270 */
[----:B------:R-:W-:Y:S01]  /*99b90*/  IADD3 R17, R21, c[0x0][0x198], RZ ;  /* 0x0000660015117a10 */ /* 0x000fe20007ffe0ff */
[----:B------:R2:W-:Y:S01]  /*99ba0*/  @P4 STG.E.U16 [R8.64], R0 ;  /* 0x0000000008004986 */ /* 0x0005e2000c101506 */
[----:B------:R-:W-:-:S03]  /*99bb0*/  ISETP.LT.AND P4, PT, R23, c[0x0][0x178], !P0 ;  /* 0x00005e0017007a0c */ /* 0x000fc60004781270 */
[----:B---3--:R3:W-:Y:S01]  /*99bc0*/  @P6 STG.E.U16 [R12.64], R29 ;  /* 0x0000001d0c006986 */ /* 0x0087e2000c101506 */
[----:B------:R-:W-:Y:S01]  /*99bd0*/  ISETP.LT.AND P6, PT, R26, c[0x0][0x178], !P3 ;  /* 0x00005e001a007a0c */ /* 0x000fe20005fc1270 */
[----:B0-----:R-:W-:Y:S01]  /*99be0*/  IMAD.WIDE R4, R21, 0x2, R24 ;  /* 0x0000000215047825 */ /* 0x001fe200078e0218 */
[----:B------:R-:W-:Y:S02]  /*99bf0*/  IADD3 R27, R17, c[0x0][0x198], RZ ;  /* 0x00006600111b7a10 */ /* 0x000fe40007ffe0ff */
[----:B------:R-:W-:Y:S01]  /*99c00*/  PRMT R16, R29, 0x7632, R16 ;  /* 0x000076321d107816 */ /* 0x000fe20000000010 */
[----:B-1----:R-:W-:Y:S01]  /*99c10*/  IMAD.WIDE R6, R17, 0x2, R2 ;  /* 0x0000000211067825 */ /* 0x002fe200078e0202 */
[----:B-----5:R-:W-:Y:S02]  /*99c20*/  ISETP.GE.AND P0, PT, R10, c[0x0][0x17c], PT ;  /* 0x00005f000a007a0c */ /* 0x020fe40003f06270 */
[----:B--2---:R-:W-:Y:S01]  /*99c30*/  PRMT R0, R15, 0x7632, R0 ;  /* 0x000076320f007816 */ /* 0x004fe20000000000 */
[----:B------:R-:W-:Y:S01]  /*99c40*/  IMAD.WIDE R8, R17, 0x2, R24 ;  /* 0x0000000211087825 */ /* 0x000fe200078e0218 */
[----:B------:R0:W-:Y:S03]  /*99c50*/  @P2 STG.E.U16 [R4.64], R15 ;  /* 0x0000000f04002986 */ /* 0x0001e6000c101506 */
[----:B------:R-:W-:Y:S01]  /*99c60*/  IMAD.WIDE R10, R27, 0x2, R2 ;  /* 0x000000021b0a7825 */ /* 0x000fe200078e0202 */
[----:B------:R1:W-:Y:S01]  /*99c70*/  @P5 STG.E.U16 [R6.64], R16 ;  /* 0x0000001006005986 */ /* 0x0003e2000c101506 */
[----:B------:R-:W-:-:S03]  /*99c80*/  ISETP.LT.AND P5, PT, R26, c[0x0][0x178], !P0 ;  /* 0x00005e001a007a0c */ /* 0x000fc600047a1270 */
[----:B---3--:R-:W2:Y:S01]  /*99c90*/  LDL.LU R29, [R1+0x24c] ;  /* 0x00024c00011d7983 */ /* 0x008ea20000300800 */
[----:B------:R-:W-:-:S03]  /*99ca0*/  ISETP.LT.AND P3, PT, R23, c[0x0][0x178], !P3 ;  /* 0x00005e0017007a0c */ /* 0x000fc60005f61270 */
[----:B------:R3:W-:Y:S01]  /*99cb0*/  @P4 STG.E.U16 [R8.64], R0 ;  /* 0x0000000008004986 */ /* 0x0007e2000c101506 */
[----:B------:R-:W-:-:S03]  /*99cc0*/  ISETP.LT.AND P0, PT, R23, c[0x0][0x178], !P0 ;  /* 0x00005e0017007a0c */ /* 0x000fc60004701270 */
[----:B------:R5:W-:Y:S01]  /*99cd0*/  @P6 STG.E.U16 [R10.64], R28 ;  /* 0x0000001c0a006986 */ /* 0x000be2000c101506 */
[----:B------:R-:W-:Y:S02]  /*99ce0*/  ISETP.LT.AND P6, PT, R26, c[0x0][0x178], !P1 ;  /* 0x00005e001a007a0c */ /* 0x000fe40004fc1270 */
[----:B------:R-:W-:Y:S02]  /*99cf0*/  ISETP.LT.AND P1, PT, R23, c[0x0][0x178], !P1 ;  /* 0x00005e0017007a0c */ /* 0x000fe40004f21270 */
[----:B----4-:R-:W-:-:S04]  /*99d00*/  ISETP.GE.AND P2, PT, R18, c[0x0][0x17c], PT ;  /* 0x00005f0012007a0c */ /* 0x010fc80003f46270 */
[----:B------:R-:W-:Y:S02]  /*99d10*/  ISETP.LT.AND P4, PT, R26, c[0x0][0x178], !P2 ;  /* 0x00005e001a007a0c */ /* 0x000fe40005781270 */
[----:B------:R-:W-:Y:S02]  /*99d20*/  ISETP.LT.AND P2, PT, R23, c[0x0][0x178], !P2 ;  /* 0x00005e0017007a0c */ /* 0x000fe40005741270 */
[----:B------:R-:W4:Y:S01]  /*99d30*/  LDL.LU R23, [R1+0x21e8] ;  /* 0x0021e80001177983 */ /* 0x000f220000300800 */
[C---:B------:R-:W-:Y:S01]  /*99d40*/  IADD3 R13, R27.reuse, c[0x0][0x198], RZ ;  /* 0x000066001b0d7a10 */ /* 0x040fe20007ffe0ff */
[----:B0-----:R-:W-:-:S03]  /*99d50*/  IMAD.WIDE R4, R27, 0x2, R24 ;  /* 0x000000021b047825 */ /* 0x001fc600078e0218 */
[C---:B------:R-:W-:Y:S01]  /*99d60*/  IADD3 R15, R13.reuse, c[0x0][0x198], RZ ;  /* 0x000066000d0f7a10 */ /* 0x040fe20007ffe0ff */
[----:B-1----:R-:W-:Y:S01]  /*99d70*/  IMAD.WIDE R6, R13, 0x2, R2 ;  /* 0x000000020d067825 */ /* 0x002fe200078e0202 */
[----:B---3--:R-:W-:Y:S02]  /*99d80*/  PRMT R0, R28, 0x7632, R0 ;  /* 0x000076321c007816 */ /* 0x008fe40000000000 */
[----:B------:R-:W-:Y:S01]  /*99d90*/  IADD3 R17, R15, c[0x0][0x198], RZ ;  /* 0x000066000f117a10 */ /* 0x000fe20007ffe0ff */
[----:B------:R-:W-:Y:S01]  /*99da0*/  IMAD.WIDE R8, R13, 0x2, R24 ;  /* 0x000000020d087825 */ /* 0x000fe200078e0218 */
[----:B------:R-:W-:Y:S01]  /*99db0*/  PRMT R14, R19, 0x7632, R14 ;  /* 0x00007632130e7816 */ /* 0x000fe2000000000e */
[----:B------:R2:W-:Y:S02]  /*99dc0*/  @P3 STG.E.U16 [R4.64], R19 ;  /* 0x0000001304003986 */ /* 0x0005e4000c101506 */
[C---:B-----5:R-:W-:Y:S02]  /*99dd0*/  IMAD.WIDE R10, R15.reuse, 0x2, R2 ;  /* 0x000000020f0a7825 */ /* 0x060fe400078e0202 */
[----:B------:R0:W-:Y:S02]  /*99de0*/  @P6 STG.E.U16 [R6.64], R0 ;  /* 0x0000000006006986 */ /* 0x0001e4000c101506 */
[----:B------:R-:W-:-:S02]  /*99df0*/  IMAD.WIDE R12, R15, 0x2, R24 ;  /* 0x000000020f0c7825 */ /* 0x000fc400078e0218 */
[----:B------:R0:W-:Y:S02]  /*99e00*/  @P1 STG.E.U16 [R8.64], R14 ;  /* 0x0000000e08001986 */ /* 0x0001e4000c101506 */
[----:B------:R-:W-:-:S04]  /*99e10*/  IMAD.WIDE R2, R17, 0x2, R2 ;  /* 0x0000000211027825 */ /* 0x000fc800078e0202 */
[----:B------:R-:W-:Y:S01]  /*99e20*/  IMAD.WIDE R24, R17, 0x2, R24 ;  /* 0x0000000211187825 */ /* 0x000fe200078e0218 */
[----:B--2---:R-:W-:Y:S01]  /*99e30*/  PRMT R5, R29, 0x7632, R5 ;  /* 0x000076321d057816 */ /* 0x004fe20000000005 */
[----:B------:R0:W-:Y:S04]  /*99e40*/  @P5 STG.E.U16 [R10.64], R29 ;  /* 0x0000001d0a005986 */ /* 0x0001e8000c101506 */
[----:B----4-:R0:W-:Y:S04]  /*99e50*/  @P0 STG.E.U16 [R12.64], R23 ;  /* 0x000000170c000986 */ /* 0x0101e8000c101506 */
[----:B------:R0:W-:Y:S01]  /*99e60*/  @P4 STG.E.U16 [R2.64], R5 ;  /* 0x0000000502004986 */ /* 0x0001e2000c101506 */
[----:B------:R-:W-:Y:S05]  /*99e70*/  @!P2 EXIT ;  /* 0x000000000000a94d */ /* 0x000fea0003800000 */
[----:B0-----:R-:W-:-:S05]  /*99e80*/  PRMT R12, R23, 0x7632, R12 ;  /* 0x00007632170c7816 */ /* 0x001fca000000000c */
[----:B------:R-:W-:Y:S01]  /*99e90*/  STG.E.U16 [R24.64], R12 ;  /* 0x0000000c18007986 */ /* 0x000fe2000c101506 */
[----:B------:R-:W-:Y:S05]  /*99ea0*/  EXIT ;  /* 0x000000000000794d */ /* 0x000fea0003800000 */
.L_x_4:
[----:B------:R-:W-:-:S00]  /*99eb0*/  BRA `(.L_x_4) ;  /* 0xfffffff000007947 */ /* 0x000fc0000383ffff */
[----:B------:R-:W-:-:S00]  /*99ec0*/  NOP ;  /* 0x0000000000007918 */ /* 0x000fc00000000000 */
        /* <DEDUP_REMOVED lines=11> */
.L_x_5:


//--------------------- .nv.shared.matmul_kernel  --------------------------
	.section	.nv.shared.matmul_kernel,"aw",@nobits
	.sectionflags	@""
	.align	16
